	.target	sm_80

	.elftype	@"ET_EXEC"


//--------------------- .note.nv.tkinfo           --------------------------
	.section	.note.nv.tkinfo,"",@"SHT_NOTE"
	.sectionflags	@"SHF_NOTE_NV_TKINFO"
	.tkinfo
        /*0018*/ 	.word	0x00000002
        /*0030*/ 	.string	""
        /*0030*/ 	.string	"ptxas"
        /*0030*/ 	.string	"Cuda compilation tools, release 13.0, V13.0.88"
        /*0030*/ 	.string	"Build cuda_13.0.r13.0/compiler.36424714_0"
        /*0030*/ 	.string	"-arch sm_80 -m 64 "



//--------------------- .note.nv.cuinfo           --------------------------
	.section	.note.nv.cuinfo,"",@"SHT_NOTE"
	.sectionflags	@"SHF_NOTE_NV_CUINFO"
        /*0018*/ 	.short	0x0002
        /*001a*/ 	.short	0x0050
        /*001c*/ 	.short	0x0082
	.zero		2


//--------------------- .nv.info                  --------------------------
	.section	.nv.info,"",@"SHT_CUDA_INFO"
	.align	4


	//----- nvinfo : EIATTR_REGCOUNT
	.align		4
        /*0000*/ 	.byte	0x04, 0x2f
        /*0002*/ 	.short	(.L_12 - .L_11)
	.align		4
.L_11:
        /*0004*/ 	.word	index@(_ZN5flash25flash_bwd_dot_do_o_kernelILb1E23Flash_bwd_kernel_traitsILi32ELi128ELi128ELi8ELi4ELi4ELi4ELb0ELb0EN7cutlass10bfloat16_tE19Flash_kernel_traitsILi32ELi128ELi128ELi8ES3_EEEEvNS_16Flash_bwd_paramsE)
        /*0008*/ 	.word	0x00000022


	//----- nvinfo : EIATTR_FRAME_SIZE
	.align		4
.L_12:
        /*000c*/ 	.byte	0x04, 0x11
        /*000e*/ 	.short	(.L_14 - .L_13)
	.align		4
.L_13:
        /*0010*/ 	.word	index@(_ZN5flash25flash_bwd_dot_do_o_kernelILb1E23Flash_bwd_kernel_traitsILi32ELi128ELi128ELi8ELi4ELi4ELi4ELb0ELb0EN7cutlass10bfloat16_tE19Flash_kernel_traitsILi32ELi128ELi128ELi8ES3_EEEEvNS_16Flash_bwd_paramsE)
        /*0014*/ 	.word	0x00000000


	//----- nvinfo : EIATTR_REGCOUNT
	.align		4
.L_14:
        /*0018*/ 	.byte	0x04, 0x2f
        /*001a*/ 	.short	(.L_16 - .L_15)
	.align		4
.L_15:
        /*001c*/ 	.word	index@(_ZN5flash25flash_bwd_dot_do_o_kernelILb0E23Flash_bwd_kernel_traitsILi32ELi128ELi128ELi8ELi4ELi4ELi4ELb0ELb0EN7cutlass10bfloat16_tE19Flash_kernel_traitsILi32ELi128ELi128ELi8ES3_EEEEvNS_16Flash_bwd_paramsE)
        /*0020*/ 	.word	0x0000001e


	//----- nvinfo : EIATTR_FRAME_SIZE
	.align		4
.L_16:
        /*0024*/ 	.byte	0x04, 0x11
        /*0026*/ 	.short	(.L_18 - .L_17)
	.align		4
.L_17:
        /*0028*/ 	.word	index@(_ZN5flash25flash_bwd_dot_do_o_kernelILb0E23Flash_bwd_kernel_traitsILi32ELi128ELi128ELi8ELi4ELi4ELi4ELb0ELb0EN7cutlass10bfloat16_tE19Flash_kernel_traitsILi32ELi128ELi128ELi8ES3_EEEEvNS_16Flash_bwd_paramsE)
        /*002c*/ 	.word	0x00000000


	//----- nvinfo : EIATTR_REGCOUNT
	.align		4
.L_18:
        /*0030*/ 	.byte	0x04, 0x2f
        /*0032*/ 	.short	(.L_20 - .L_19)
	.align		4
.L_19:
        /*0034*/ 	.word	index@(_ZN5flash44flash_bwd_dq_dk_dv_loop_seqk_parallel_kernelI23Flash_bwd_kernel_traitsILi32ELi128ELi128ELi8ELi4ELi4ELi4ELb0ELb0EN7cutlass10bfloat16_tE19Flash_kernel_traitsILi32ELi128ELi128ELi8ES3_EELb0ELb1ELb0ELb1ELb0ELb0ELb1EEEvNS_16Flash_bwd_paramsE)
        /*0038*/ 	.word	0x000000ff


	//----- nvinfo : EIATTR_FRAME_SIZE
	.align		4
.L_20:
        /*003c*/ 	.byte	0x04, 0x11
        /*003e*/ 	.short	(.L_22 - .L_21)
	.align		4
.L_21:
        /*0040*/ 	.word	index@(_ZN5flash44flash_bwd_dq_dk_dv_loop_seqk_parallel_kernelI23Flash_bwd_kernel_traitsILi32ELi128ELi128ELi8ELi4ELi4ELi4ELb0ELb0EN7cutlass10bfloat16_tE19Flash_kernel_traitsILi32ELi128ELi128ELi8ES3_EELb0ELb1ELb0ELb1ELb0ELb0ELb1EEEvNS_16Flash_bwd_paramsE)
        /*0044*/ 	.word	0x00000150


	//----- nvinfo : EIATTR_REGCOUNT
	.align		4
.L_22:
        /*0048*/ 	.byte	0x04, 0x2f
        /*004a*/ 	.short	(.L_24 - .L_23)
	.align		4
.L_23:
        /*004c*/ 	.word	index@(_ZN5flash44flash_bwd_dq_dk_dv_loop_seqk_parallel_kernelI23Flash_bwd_kernel_traitsILi32ELi128ELi128ELi8ELi4ELi4ELi4ELb0ELb0EN7cutlass10bfloat16_tE19Flash_kernel_traitsILi32ELi128ELi128ELi8ES3_EELb1ELb1ELb0ELb1ELb0ELb0ELb0EEEvNS_16Flash_bwd_paramsE)
        /*0050*/ 	.word	0x000000ff


	//----- nvinfo : EIATTR_FRAME_SIZE
	.align		4
.L_24:
        /*0054*/ 	.byte	0x04, 0x11
        /*0056*/ 	.short	(.L_26 - .L_25)
	.align		4
.L_25:
        /*0058*/ 	.word	index@(_ZN5flash44flash_bwd_dq_dk_dv_loop_seqk_parallel_kernelI23Flash_bwd_kernel_traitsILi32ELi128ELi128ELi8ELi4ELi4ELi4ELb0ELb0EN7cutlass10bfloat16_tE19Flash_kernel_traitsILi32ELi128ELi128ELi8ES3_EELb1ELb1ELb0ELb1ELb0ELb0ELb0EEEvNS_16Flash_bwd_paramsE)
        /*005c*/ 	.word	0x00000030


	//----- nvinfo : EIATTR_REGCOUNT
	.align		4
.L_26:
        /*0060*/ 	.byte	0x04, 0x2f
        /*0062*/ 	.short	(.L_28 - .L_27)
	.align		4
.L_27:
        /*0064*/ 	.word	index@(_ZN5flash44flash_bwd_dq_dk_dv_loop_seqk_parallel_kernelI23Flash_bwd_kernel_traitsILi32ELi128ELi128ELi8ELi4ELi4ELi4ELb0ELb0EN7cutlass10bfloat16_tE19Flash_kernel_traitsILi32ELi128ELi128ELi8ES3_EELb0ELb1ELb0ELb0ELb0ELb1ELb1EEEvNS_16Flash_bwd_paramsE)
        /*0068*/ 	.word	0x000000ff


	//----- nvinfo : EIATTR_FRAME_SIZE
	.align		4
.L_28:
        /*006c*/ 	.byte	0x04, 0x11
        /*006e*/ 	.short	(.L_30 - .L_29)
	.align		4
.L_29:
        /*0070*/ 	.word	index@(_ZN5flash44flash_bwd_dq_dk_dv_loop_seqk_parallel_kernelI23Flash_bwd_kernel_traitsILi32ELi128ELi128ELi8ELi4ELi4ELi4ELb0ELb0EN7cutlass10bfloat16_tE19Flash_kernel_traitsILi32ELi128ELi128ELi8ES3_EELb0ELb1ELb0ELb0ELb0ELb1ELb1EEEvNS_16Flash_bwd_paramsE)
        /*0074*/ 	.word	0x000000c0


	//----- nvinfo : EIATTR_REGCOUNT
	.align		4
.L_30:
        /*0078*/ 	.byte	0x04, 0x2f
        /*007a*/ 	.short	(.L_32 - .L_31)
	.align		4
.L_31:
        /*007c*/ 	.word	index@(_ZN5flash44flash_bwd_dq_dk_dv_loop_seqk_parallel_kernelI23Flash_bwd_kernel_traitsILi32ELi128ELi128ELi8ELi4ELi4ELi4ELb0ELb0EN7cutlass10bfloat16_tE19Flash_kernel_traitsILi32ELi128ELi128ELi8ES3_EELb1ELb1ELb0ELb0ELb0ELb1ELb0EEEvNS_16Flash_bwd_paramsE)
        /*0080*/ 	.word	0x000000ff


	//----- nvinfo : EIATTR_FRAME_SIZE
	.align		4
.L_32:
        /*0084*/ 	.byte	0x04, 0x11
        /*0086*/ 	.short	(.L_34 - .L_33)
	.align		4
.L_33:
        /*0088*/ 	.word	index@(_ZN5flash44flash_bwd_dq_dk_dv_loop_seqk_parallel_kernelI23Flash_bwd_kernel_traitsILi32ELi128ELi128ELi8ELi4ELi4ELi4ELb0ELb0EN7cutlass10bfloat16_tE19Flash_kernel_traitsILi32ELi128ELi128ELi8ES3_EELb1ELb1ELb0ELb0ELb0ELb1ELb0EEEvNS_16Flash_bwd_paramsE)
        /*008c*/ 	.word	0x00000000


	//----- nvinfo : EIATTR_REGCOUNT
	.align		4
.L_34:
        /*0090*/ 	.byte	0x04, 0x2f
        /*0092*/ 	.short	(.L_36 - .L_35)
	.align		4
.L_35:
        /*0094*/ 	.word	index@(_ZN5flash44flash_bwd_dq_dk_dv_loop_seqk_parallel_kernelI23Flash_bwd_kernel_traitsILi32ELi128ELi128ELi8ELi4ELi4ELi4ELb0ELb0EN7cutlass10bfloat16_tE19Flash_kernel_traitsILi32ELi128ELi128ELi8ES3_EELb0ELb1ELb0ELb0ELb1ELb1ELb1EEEvNS_16Flash_bwd_paramsE)
        /*0098*/ 	.word	0x000000ff


	//----- nvinfo : EIATTR_FRAME_SIZE
	.align		4
.L_36:
        /*009c*/ 	.byte	0x04, 0x11
        /*009e*/ 	.short	(.L_38 - .L_37)
	.align		4
.L_37:
        /*00a0*/ 	.word	index@(_ZN5flash44flash_bwd_dq_dk_dv_loop_seqk_parallel_kernelI23Flash_bwd_kernel_traitsILi32ELi128ELi128ELi8ELi4ELi4ELi4ELb0ELb0EN7cutlass10bfloat16_tE19Flash_kernel_traitsILi32ELi128ELi128ELi8ES3_EELb0ELb1ELb0ELb0ELb1ELb1ELb1EEEvNS_16Flash_bwd_paramsE)
        /*00a4*/ 	.word	0x00000090


	//----- nvinfo : EIATTR_REGCOUNT
	.align		4
.L_38:
        /*00a8*/ 	.byte	0x04, 0x2f
        /*00aa*/ 	.short	(.L_40 - .L_39)
	.align		4
.L_39:
        /*00ac*/ 	.word	index@(_ZN5flash44flash_bwd_dq_dk_dv_loop_seqk_parallel_kernelI23Flash_bwd_kernel_traitsILi32ELi128ELi128ELi8ELi4ELi4ELi4ELb0ELb0EN7cutlass10bfloat16_tE19Flash_kernel_traitsILi32ELi128ELi128ELi8ES3_EELb1ELb1ELb0ELb0ELb1ELb1ELb0EEEvNS_16Flash_bwd_paramsE)
        /*00b0*/ 	.word	0x000000fc


	//----- nvinfo : EIATTR_FRAME_SIZE
	.align		4
.L_40:
        /*00b4*/ 	.byte	0x04, 0x11
        /*00b6*/ 	.short	(.L_42 - .L_41)
	.align		4
.L_41:
        /*00b8*/ 	.word	index@(_ZN5flash44flash_bwd_dq_dk_dv_loop_seqk_parallel_kernelI23Flash_bwd_kernel_traitsILi32ELi128ELi128ELi8ELi4ELi4ELi4ELb0ELb0EN7cutlass10bfloat16_tE19Flash_kernel_traitsILi32ELi128ELi128ELi8ES3_EELb1ELb1ELb0ELb0ELb1ELb1ELb0EEEvNS_16Flash_bwd_paramsE)
        /*00bc*/ 	.word	0x00000000


	//----- nvinfo : EIATTR_REGCOUNT
	.align		4
.L_42:
        /*00c0*/ 	.byte	0x04, 0x2f
        /*00c2*/ 	.short	(.L_44 - .L_43)
	.align		4
.L_43:
        /*00c4*/ 	.word	index@(_ZN5flash44flash_bwd_dq_dk_dv_loop_seqk_parallel_kernelI23Flash_bwd_kernel_traitsILi32ELi128ELi128ELi8ELi4ELi4ELi4ELb0ELb0EN7cutlass10bfloat16_tE19Flash_kernel_traitsILi32ELi128ELi128ELi8ES3_EELb0ELb1ELb0ELb0ELb0ELb0ELb1EEEvNS_16Flash_bwd_paramsE)
        /*00c8*/ 	.word	0x000000ff


	//----- nvinfo : EIATTR_FRAME_SIZE
	.align		4
.L_44:
        /*00cc*/ 	.byte	0x04, 0x11
        /*00ce*/ 	.short	(.L_46 - .L_45)
	.align		4
.L_45:
        /*00d0*/ 	.word	index@(_ZN5flash44flash_bwd_dq_dk_dv_loop_seqk_parallel_kernelI23Flash_bwd_kernel_traitsILi32ELi128ELi128ELi8ELi4ELi4ELi4ELb0ELb0EN7cutlass10bfloat16_tE19Flash_kernel_traitsILi32ELi128ELi128ELi8ES3_EELb0ELb1ELb0ELb0ELb0ELb0ELb1EEEvNS_16Flash_bwd_paramsE)
        /*00d4*/ 	.word	0x000000d0


	//----- nvinfo : EIATTR_REGCOUNT
	.align		4
.L_46:
        /*00d8*/ 	.byte	0x04, 0x2f
        /*00da*/ 	.short	(.L_48 - .L_47)
	.align		4
.L_47:
        /*00dc*/ 	.word	index@(_ZN5flash44flash_bwd_dq_dk_dv_loop_seqk_parallel_kernelI23Flash_bwd_kernel_traitsILi32ELi128ELi128ELi8ELi4ELi4ELi4ELb0ELb0EN7cutlass10bfloat16_tE19Flash_kernel_traitsILi32ELi128ELi128ELi8ES3_EELb1ELb1ELb0ELb0ELb0ELb0ELb0EEEvNS_16Flash_bwd_paramsE)
        /*00e0*/ 	.word	0x000000ff


	//----- nvinfo : EIATTR_FRAME_SIZE
	.align		4
.L_48:
        /*00e4*/ 	.byte	0x04, 0x11
        /*00e6*/ 	.short	(.L_50 - .L_49)
	.align		4
.L_49:
        /*00e8*/ 	.word	index@(_ZN5flash44flash_bwd_dq_dk_dv_loop_seqk_parallel_kernelI23Flash_bwd_kernel_traitsILi32ELi128ELi128ELi8ELi4ELi4ELi4ELb0ELb0EN7cutlass10bfloat16_tE19Flash_kernel_traitsILi32ELi128ELi128ELi8ES3_EELb1ELb1ELb0ELb0ELb0ELb0ELb0EEEvNS_16Flash_bwd_paramsE)
        /*00ec*/ 	.word	0x00000000


	//----- nvinfo : EIATTR_REGCOUNT
	.align		4
.L_50:
        /*00f0*/ 	.byte	0x04, 0x2f
        /*00f2*/ 	.short	(.L_52 - .L_51)
	.align		4
.L_51:
        /*00f4*/ 	.word	index@(_ZN5flash27flash_bwd_convert_dq_kernelI23Flash_bwd_kernel_traitsILi32ELi128ELi128ELi8ELi4ELi4ELi4ELb0ELb0EN7cutlass10bfloat16_tE19Flash_kernel_traitsILi32ELi128ELi128ELi8ES3_EEEEvNS_16Flash_bwd_paramsEi)
        /*00f8*/ 	.word	0x00000030


	//----- nvinfo : EIATTR_FRAME_SIZE
	.align		4
.L_52:
        /*00fc*/ 	.byte	0x04, 0x11
        /*00fe*/ 	.short	(.L_54 - .L_53)
	.align		4
.L_53:
        /*0100*/ 	.word	index@(_ZN5flash27flash_bwd_convert_dq_kernelI23Flash_bwd_kernel_traitsILi32ELi128ELi128ELi8ELi4ELi4ELi4ELb0ELb0EN7cutlass10bfloat16_tE19Flash_kernel_traitsILi32ELi128ELi128ELi8ES3_EEEEvNS_16Flash_bwd_paramsEi)
        /*0104*/ 	.word	0x00000000


	//----- nvinfo : EIATTR_REGCOUNT
	.align		4
.L_54:
        /*0108*/ 	.byte	0x04, 0x2f
        /*010a*/ 	.short	(.L_56 - .L_55)
	.align		4
.L_55:
        /*010c*/ 	.word	index@(_ZN5flash25flash_bwd_dot_do_o_kernelILb1E23Flash_bwd_kernel_traitsILi32ELi128ELi128ELi8ELi4ELi4ELi4ELb1ELb0EN7cutlass10bfloat16_tE19Flash_kernel_traitsILi32ELi128ELi128ELi8ES3_EEEEvNS_16Flash_bwd_paramsE)
        /*0110*/ 	.word	0x00000022


	//----- nvinfo : EIATTR_FRAME_SIZE
	.align		4
.L_56:
        /*0114*/ 	.byte	0x04, 0x11
        /*0116*/ 	.short	(.L_58 - .L_57)
	.align		4
.L_57:
        /*0118*/ 	.word	index@(_ZN5flash25flash_bwd_dot_do_o_kernelILb1E23Flash_bwd_kernel_traitsILi32ELi128ELi128ELi8ELi4ELi4ELi4ELb1ELb0EN7cutlass10bfloat16_tE19Flash_kernel_traitsILi32ELi128ELi128ELi8ES3_EEEEvNS_16Flash_bwd_paramsE)
        /*011c*/ 	.word	0x00000000


	//----- nvinfo : EIATTR_REGCOUNT
	.align		4
.L_58:
        /*0120*/ 	.byte	0x04, 0x2f
        /*0122*/ 	.short	(.L_60 - .L_59)
	.align		4
.L_59:
        /*0124*/ 	.word	index@(_ZN5flash25flash_bwd_dot_do_o_kernelILb0E23Flash_bwd_kernel_traitsILi32ELi128ELi128ELi8ELi4ELi4ELi4ELb1ELb0EN7cutlass10bfloat16_tE19Flash_kernel_traitsILi32ELi128ELi128ELi8ES3_EEEEvNS_16Flash_bwd_paramsE)
        /*0128*/ 	.word	0x0000001e


	//----- nvinfo : EIATTR_FRAME_SIZE
	.align		4
.L_60:
        /*012c*/ 	.byte	0x04, 0x11
        /*012e*/ 	.short	(.L_62 - .L_61)
	.align		4
.L_61:
        /*0130*/ 	.word	index@(_ZN5flash25flash_bwd_dot_do_o_kernelILb0E23Flash_bwd_kernel_traitsILi32ELi128ELi128ELi8ELi4ELi4ELi4ELb1ELb0EN7cutlass10bfloat16_tE19Flash_kernel_traitsILi32ELi128ELi128ELi8ES3_EEEEvNS_16Flash_bwd_paramsE)
        /*0134*/ 	.word	0x00000000


	//----- nvinfo : EIATTR_REGCOUNT
	.align		4
.L_62:
        /*0138*/ 	.byte	0x04, 0x2f
        /*013a*/ 	.short	(.L_64 - .L_63)
	.align		4
.L_63:
        /*013c*/ 	.word	index@(_ZN5flash44flash_bwd_dq_dk_dv_loop_seqk_parallel_kernelI23Flash_bwd_kernel_traitsILi32ELi128ELi128ELi8ELi4ELi4ELi4ELb1ELb0EN7cutlass10bfloat16_tE19Flash_kernel_traitsILi32ELi128ELi128ELi8ES3_EELb0ELb1ELb0ELb1ELb0ELb0ELb1EEEvNS_16Flash_bwd_paramsE)
        /*0140*/ 	.word	0x000000ff


	//----- nvinfo : EIATTR_FRAME_SIZE
	.align		4
.L_64:
        /*0144*/ 	.byte	0x04, 0x11
        /*0146*/ 	.short	(.L_66 - .L_65)
	.align		4
.L_65:
        /*0148*/ 	.word	index@(_ZN5flash44flash_bwd_dq_dk_dv_loop_seqk_parallel_kernelI23Flash_bwd_kernel_traitsILi32ELi128ELi128ELi8ELi4ELi4ELi4ELb1ELb0EN7cutlass10bfloat16_tE19Flash_kernel_traitsILi32ELi128ELi128ELi8ES3_EELb0ELb1ELb0ELb1ELb0ELb0ELb1EEEvNS_16Flash_bwd_paramsE)
        /*014c*/ 	.word	0x00000140


	//----- nvinfo : EIATTR_REGCOUNT
	.align		4
.L_66:
        /*0150*/ 	.byte	0x04, 0x2f
        /*0152*/ 	.short	(.L_68 - .L_67)
	.align		4
.L_67:
        /*0154*/ 	.word	index@(_ZN5flash44flash_bwd_dq_dk_dv_loop_seqk_parallel_kernelI23Flash_bwd_kernel_traitsILi32ELi128ELi128ELi8ELi4ELi4ELi4ELb1ELb0EN7cutlass10bfloat16_tE19Flash_kernel_traitsILi32ELi128ELi128ELi8ES3_EELb1ELb1ELb0ELb1ELb0ELb0ELb0EEEvNS_16Flash_bwd_paramsE)
        /*0158*/ 	.word	0x000000ff


	//----- nvinfo : EIATTR_FRAME_SIZE
	.align		4
.L_68:
        /*015c*/ 	.byte	0x04, 0x11
        /*015e*/ 	.short	(.L_70 - .L_69)
	.align		4
.L_69:
        /*0160*/ 	.word	index@(_ZN5flash44flash_bwd_dq_dk_dv_loop_seqk_parallel_kernelI23Flash_bwd_kernel_traitsILi32ELi128ELi128ELi8ELi4ELi4ELi4ELb1ELb0EN7cutlass10bfloat16_tE19Flash_kernel_traitsILi32ELi128ELi128ELi8ES3_EELb1ELb1ELb0ELb1ELb0ELb0ELb0EEEvNS_16Flash_bwd_paramsE)
        /*0164*/ 	.word	0x000000a8


	//----- nvinfo : EIATTR_REGCOUNT
	.align		4
.L_70:
        /*0168*/ 	.byte	0x04, 0x2f
        /*016a*/ 	.short	(.L_72 - .L_71)
	.align		4
.L_71:
        /*016c*/ 	.word	index@(_ZN5flash44flash_bwd_dq_dk_dv_loop_seqk_parallel_kernelI23Flash_bwd_kernel_traitsILi32ELi128ELi128ELi8ELi4ELi4ELi4ELb1ELb0EN7cutlass10bfloat16_tE19Flash_kernel_traitsILi32ELi128ELi128ELi8ES3_EELb0ELb1ELb0ELb0ELb0ELb1ELb1EEEvNS_16Flash_bwd_paramsE)
        /*0170*/ 	.word	0x000000ff


	//----- nvinfo : EIATTR_FRAME_SIZE
	.align		4
.L_72:
        /*0174*/ 	.byte	0x04, 0x11
        /*0176*/ 	.short	(.L_74 - .L_73)
	.align		4
.L_73:
        /*0178*/ 	.word	index@(_ZN5flash44flash_bwd_dq_dk_dv_loop_seqk_parallel_kernelI23Flash_bwd_kernel_traitsILi32ELi128ELi128ELi8ELi4ELi4ELi4ELb1ELb0EN7cutlass10bfloat16_tE19Flash_kernel_traitsILi32ELi128ELi128ELi8ES3_EELb0ELb1ELb0ELb0ELb0ELb1ELb1EEEvNS_16Flash_bwd_paramsE)
        /*017c*/ 	.word	0x00000128


	//----- nvinfo : EIATTR_REGCOUNT
	.align		4
.L_74:
        /*0180*/ 	.byte	0x04, 0x2f
        /*0182*/ 	.short	(.L_76 - .L_75)
	.align		4
.L_75:
        /*0184*/ 	.word	index@(_ZN5flash44flash_bwd_dq_dk_dv_loop_seqk_parallel_kernelI23Flash_bwd_kernel_traitsILi32ELi128ELi128ELi8ELi4ELi4ELi4ELb1ELb0EN7cutlass10bfloat16_tE19Flash_kernel_traitsILi32ELi128ELi128ELi8ES3_EELb1ELb1ELb0ELb0ELb0ELb1ELb0EEEvNS_16Flash_bwd_paramsE)
        /*0188*/ 	.word	0x000000ff


	//----- nvinfo : EIATTR_FRAME_SIZE
	.align		4
.L_76:
        /*018c*/ 	.byte	0x04, 0x11
        /*018e*/ 	.short	(.L_78 - .L_77)
	.align		4
.L_77:
        /*0190*/ 	.word	index@(_ZN5flash44flash_bwd_dq_dk_dv_loop_seqk_parallel_kernelI23Flash_bwd_kernel_traitsILi32ELi128ELi128ELi8ELi4ELi4ELi4ELb1ELb0EN7cutlass10bfloat16_tE19Flash_kernel_traitsILi32ELi128ELi128ELi8ES3_EELb1ELb1ELb0ELb0ELb0ELb1ELb0EEEvNS_16Flash_bwd_paramsE)
        /*0194*/ 	.word	0x00000038


	//----- nvinfo : EIATTR_REGCOUNT
	.align		4
.L_78:
        /*0198*/ 	.byte	0x04, 0x2f
        /*019a*/ 	.short	(.L_80 - .L_79)
	.align		4
.L_79:
        /*019c*/ 	.word	index@(_ZN5flash44flash_bwd_dq_dk_dv_loop_seqk_parallel_kernelI23Flash_bwd_kernel_traitsILi32ELi128ELi128ELi8ELi4ELi4ELi4ELb1ELb0EN7cutlass10bfloat16_tE19Flash_kernel_traitsILi32ELi128ELi128ELi8ES3_EELb0ELb1ELb0ELb0ELb1ELb1ELb1EEEvNS_16Flash_bwd_paramsE)
        /*01a0*/ 	.word	0x000000ff


	//----- nvinfo : EIATTR_FRAME_SIZE
	.align		4
.L_80:
        /*01a4*/ 	.byte	0x04, 0x11
        /*01a6*/ 	.short	(.L_82 - .L_81)
	.align		4
.L_81:
        /*01a8*/ 	.word	index@(_ZN5flash44flash_bwd_dq_dk_dv_loop_seqk_parallel_kernelI23Flash_bwd_kernel_traitsILi32ELi128ELi128ELi8ELi4ELi4ELi4ELb1ELb0EN7cutlass10bfloat16_tE19Flash_kernel_traitsILi32ELi128ELi128ELi8ES3_EELb0ELb1ELb0ELb0ELb1ELb1ELb1EEEvNS_16Flash_bwd_paramsE)
        /*01ac*/ 	.word	0x000000f8


	//----- nvinfo : EIATTR_REGCOUNT
	.align		4
.L_82:
        /*01b0*/ 	.byte	0x04, 0x2f
        /*01b2*/ 	.short	(.L_84 - .L_83)
	.align		4
.L_83:
        /*01b4*/ 	.word	index@(_ZN5flash44flash_bwd_dq_dk_dv_loop_seqk_parallel_kernelI23Flash_bwd_kernel_traitsILi32ELi128ELi128ELi8ELi4ELi4ELi4ELb1ELb0EN7cutlass10bfloat16_tE19Flash_kernel_traitsILi32ELi128ELi128ELi8ES3_EELb1ELb1ELb0ELb0ELb1ELb1ELb0EEEvNS_16Flash_bwd_paramsE)
        /*01b8*/ 	.word	0x000000ff


	//----- nvinfo : EIATTR_FRAME_SIZE
	.align		4
.L_84:
        /*01bc*/ 	.byte	0x04, 0x11
        /*01be*/ 	.short	(.L_86 - .L_85)
	.align		4
.L_85:
        /*01c0*/ 	.word	index@(_ZN5flash44flash_bwd_dq_dk_dv_loop_seqk_parallel_kernelI23Flash_bwd_kernel_traitsILi32ELi128ELi128ELi8ELi4ELi4ELi4ELb1ELb0EN7cutlass10bfloat16_tE19Flash_kernel_traitsILi32ELi128ELi128ELi8ES3_EELb1ELb1ELb0ELb0ELb1ELb1ELb0EEEvNS_16Flash_bwd_paramsE)
        /*01c4*/ 	.word	0x00000000


	//----- nvinfo : EIATTR_REGCOUNT
	.align		4
.L_86:
        /*01c8*/ 	.byte	0x04, 0x2f
        /*01ca*/ 	.short	(.L_88 - .L_87)
	.align		4
.L_87:
        /*01cc*/ 	.word	index@(_ZN5flash44flash_bwd_dq_dk_dv_loop_seqk_parallel_kernelI23Flash_bwd_kernel_traitsILi32ELi128ELi128ELi8ELi4ELi4ELi4ELb1ELb0EN7cutlass10bfloat16_tE19Flash_kernel_traitsILi32ELi128ELi128ELi8ES3_EELb0ELb1ELb0ELb0ELb0ELb0ELb1EEEvNS_16Flash_bwd_paramsE)
        /*01d0*/ 	.word	0x000000ff


	//----- nvinfo : EIATTR_FRAME_SIZE
	.align		4
.L_88:
        /*01d4*/ 	.byte	0x04, 0x11
        /*01d6*/ 	.short	(.L_90 - .L_89)
	.align		4
.L_89:
        /*01d8*/ 	.word	index@(_ZN5flash44flash_bwd_dq_dk_dv_loop_seqk_parallel_kernelI23Flash_bwd_kernel_traitsILi32ELi128ELi128ELi8ELi4ELi4ELi4ELb1ELb0EN7cutlass10bfloat16_tE19Flash_kernel_traitsILi32ELi128ELi128ELi8ES3_EELb0ELb1ELb0ELb0ELb0ELb0ELb1EEEvNS_16Flash_bwd_paramsE)
        /*01dc*/ 	.word	0x00000138


	//----- nvinfo : EIATTR_REGCOUNT
	.align		4
.L_90:
        /*01e0*/ 	.byte	0x04, 0x2f
        /*01e2*/ 	.short	(.L_92 - .L_91)
	.align		4
.L_91:
        /*01e4*/ 	.word	index@(_ZN5flash44flash_bwd_dq_dk_dv_loop_seqk_parallel_kernelI23Flash_bwd_kernel_traitsILi32ELi128ELi128ELi8ELi4ELi4ELi4ELb1ELb0EN7cutlass10bfloat16_tE19Flash_kernel_traitsILi32ELi128ELi128ELi8ES3_EELb1ELb1ELb0ELb0ELb0ELb0ELb0EEEvNS_16Flash_bwd_paramsE)
        /*01e8*/ 	.word	0x000000ff


	//----- nvinfo : EIATTR_FRAME_SIZE
	.align		4
.L_92:
        /*01ec*/ 	.byte	0x04, 0x11
        /*01ee*/ 	.short	(.L_94 - .L_93)
	.align		4
.L_93:
        /*01f0*/ 	.word	index@(_ZN5flash44flash_bwd_dq_dk_dv_loop_seqk_parallel_kernelI23Flash_bwd_kernel_traitsILi32ELi128ELi128ELi8ELi4ELi4ELi4ELb1ELb0EN7cutlass10bfloat16_tE19Flash_kernel_traitsILi32ELi128ELi128ELi8ES3_EELb1ELb1ELb0ELb0ELb0ELb0ELb0EEEvNS_16Flash_bwd_paramsE)
        /*01f4*/ 	.word	0x00000040


	//----- nvinfo : EIATTR_REGCOUNT
	.align		4
.L_94:
        /*01f8*/ 	.byte	0x04, 0x2f
        /*01fa*/ 	.short	(.L_96 - .L_95)
	.align		4
.L_95:
        /*01fc*/ 	.word	index@(_ZN5flash27flash_bwd_convert_dq_kernelI23Flash_bwd_kernel_traitsILi32ELi128ELi128ELi8ELi4ELi4ELi4ELb1ELb0EN7cutlass10bfloat16_tE19Flash_kernel_traitsILi32ELi128ELi128ELi8ES3_EEEEvNS_16Flash_bwd_paramsEi)
        /*0200*/ 	.word	0x00000030


	//----- nvinfo : EIATTR_FRAME_SIZE
	.align		4
.L_96:
        /*0204*/ 	.byte	0x04, 0x11
        /*0206*/ 	.short	(.L_98 - .L_97)
	.align		4
.L_97:
        /*0208*/ 	.word	index@(_ZN5flash27flash_bwd_convert_dq_kernelI23Flash_bwd_kernel_traitsILi32ELi128ELi128ELi8ELi4ELi4ELi4ELb1ELb0EN7cutlass10bfloat16_tE19Flash_kernel_traitsILi32ELi128ELi128ELi8ES3_EEEEvNS_16Flash_bwd_paramsEi)
        /*020c*/ 	.word	0x00000000


	//----- nvinfo : EIATTR_REGCOUNT
	.align		4
.L_98:
        /*0210*/ 	.byte	0x04, 0x2f
        /*0212*/ 	.short	(.L_100 - .L_99)
	.align		4
.L_99:
        /*0214*/ 	.word	index@(_ZN5flash44flash_bwd_dq_dk_dv_loop_seqk_parallel_kernelI23Flash_bwd_kernel_traitsILi32ELi128ELi128ELi8ELi4ELi4ELi4ELb1ELb0EN7cutlass10bfloat16_tE19Flash_kernel_traitsILi32ELi128ELi128ELi8ES3_EELb0ELb1ELb0ELb1ELb0ELb0ELb0EEEvNS_16Flash_bwd_paramsE)
        /*0218*/ 	.word	0x000000ff


	//----- nvinfo : EIATTR_FRAME_SIZE
	.align		4
.L_100:
        /*021c*/ 	.byte	0x04, 0x11
        /*021e*/ 	.short	(.L_102 - .L_101)
	.align		4
.L_101:
        /*0220*/ 	.word	index@(_ZN5flash44flash_bwd_dq_dk_dv_loop_seqk_parallel_kernelI23Flash_bwd_kernel_traitsILi32ELi128ELi128ELi8ELi4ELi4ELi4ELb1ELb0EN7cutlass10bfloat16_tE19Flash_kernel_traitsILi32ELi128ELi128ELi8ES3_EELb0ELb1ELb0ELb1ELb0ELb0ELb0EEEvNS_16Flash_bwd_paramsE)
        /*0224*/ 	.word	0x00000060


	//----- nvinfo : EIATTR_REGCOUNT
	.align		4
.L_102:
        /*0228*/ 	.byte	0x04, 0x2f
        /*022a*/ 	.short	(.L_104 - .L_103)
	.align		4
.L_103:
        /*022c*/ 	.word	index@(_ZN5flash44flash_bwd_dq_dk_dv_loop_seqk_parallel_kernelI23Flash_bwd_kernel_traitsILi32ELi128ELi128ELi8ELi4ELi4ELi4ELb1ELb0EN7cutlass10bfloat16_tE19Flash_kernel_traitsILi32ELi128ELi128ELi8ES3_EELb0ELb1ELb0ELb0ELb0ELb1ELb0EEEvNS_16Flash_bwd_paramsE)
        /*0230*/ 	.word	0x000000ff


	//----- nvinfo : EIATTR_FRAME_SIZE
	.align		4
.L_104:
        /*0234*/ 	.byte	0x04, 0x11
        /*0236*/ 	.short	(.L_106 - .L_105)
	.align		4
.L_105:
        /*0238*/ 	.word	index@(_ZN5flash44flash_bwd_dq_dk_dv_loop_seqk_parallel_kernelI23Flash_bwd_kernel_traitsILi32ELi128ELi128ELi8ELi4ELi4ELi4ELb1ELb0EN7cutlass10bfloat16_tE19Flash_kernel_traitsILi32ELi128ELi128ELi8ES3_EELb0ELb1ELb0ELb0ELb0ELb1ELb0EEEvNS_16Flash_bwd_paramsE)
        /*023c*/ 	.word	0x00000040


	//----- nvinfo : EIATTR_REGCOUNT
	.align		4
.L_106:
        /*0240*/ 	.byte	0x04, 0x2f
        /*0242*/ 	.short	(.L_108 - .L_107)
	.align		4
.L_107:
        /*0244*/ 	.word	index@(_ZN5flash44flash_bwd_dq_dk_dv_loop_seqk_parallel_kernelI23Flash_bwd_kernel_traitsILi32ELi128ELi128ELi8ELi4ELi4ELi4ELb1ELb0EN7cutlass10bfloat16_tE19Flash_kernel_traitsILi32ELi128ELi128ELi8ES3_EELb0ELb1ELb0ELb0ELb1ELb1ELb0EEEvNS_16Flash_bwd_paramsE)
        /*0248*/ 	.word	0x000000ff


	//----- nvinfo : EIATTR_FRAME_SIZE
	.align		4
.L_108:
        /*024c*/ 	.byte	0x04, 0x11
        /*024e*/ 	.short	(.L_110 - .L_109)
	.align		4
.L_109:
        /*0250*/ 	.word	index@(_ZN5flash44flash_bwd_dq_dk_dv_loop_seqk_parallel_kernelI23Flash_bwd_kernel_traitsILi32ELi128ELi128ELi8ELi4ELi4ELi4ELb1ELb0EN7cutlass10bfloat16_tE19Flash_kernel_traitsILi32ELi128ELi128ELi8ES3_EELb0ELb1ELb0ELb0ELb1ELb1ELb0EEEvNS_16Flash_bwd_paramsE)
        /*0254*/ 	.word	0x00000000


	//----- nvinfo : EIATTR_REGCOUNT
	.align		4
.L_110:
        /*0258*/ 	.byte	0x04, 0x2f
        /*025a*/ 	.short	(.L_112 - .L_111)
	.align		4
.L_111:
        /*025c*/ 	.word	index@(_ZN5flash44flash_bwd_dq_dk_dv_loop_seqk_parallel_kernelI23Flash_bwd_kernel_traitsILi32ELi128ELi128ELi8ELi4ELi4ELi4ELb1ELb0EN7cutlass10bfloat16_tE19Flash_kernel_traitsILi32ELi128ELi128ELi8ES3_EELb0ELb1ELb0ELb0ELb0ELb0ELb0EEEvNS_16Flash_bwd_paramsE)
        /*0260*/ 	.word	0x000000ff


	//----- nvinfo : EIATTR_FRAME_SIZE
	.align		4
.L_112:
        /*0264*/ 	.byte	0x04, 0x11
        /*0266*/ 	.short	(.L_114 - .L_113)
	.align		4
.L_113:
        /*0268*/ 	.word	index@(_ZN5flash44flash_bwd_dq_dk_dv_loop_seqk_parallel_kernelI23Flash_bwd_kernel_traitsILi32ELi128ELi128ELi8ELi4ELi4ELi4ELb1ELb0EN7cutlass10bfloat16_tE19Flash_kernel_traitsILi32ELi128ELi128ELi8ES3_EELb0ELb1ELb0ELb0ELb0ELb0ELb0EEEvNS_16Flash_bwd_paramsE)
        /*026c*/ 	.word	0x00000050


	//----- nvinfo : EIATTR_MIN_STACK_SIZE
	.align		4
.L_114:
        /*0270*/ 	.byte	0x04, 0x12
        /*0272*/ 	.short	(.L_116 - .L_115)
	.align		4
.L_115:
        /*0274*/ 	.word	index@(_ZN5flash44flash_bwd_dq_dk_dv_loop_seqk_parallel_kernelI23Flash_bwd_kernel_traitsILi32ELi128ELi128ELi8ELi4ELi4ELi4ELb1ELb0EN7cutlass10bfloat16_tE19Flash_kernel_traitsILi32ELi128ELi128ELi8ES3_EELb0ELb1ELb0ELb0ELb0ELb0ELb0EEEvNS_16Flash_bwd_paramsE)
        /*0278*/ 	.word	0x00000050


	//----- nvinfo : EIATTR_MIN_STACK_SIZE
	.align		4
.L_116:
        /*027c*/ 	.byte	0x04, 0x12
        /*027e*/ 	.short	(.L_118 - .L_117)
	.align		4
.L_117:
        /*0280*/ 	.word	index@(_ZN5flash44flash_bwd_dq_dk_dv_loop_seqk_parallel_kernelI23Flash_bwd_kernel_traitsILi32ELi128ELi128ELi8ELi4ELi4ELi4ELb1ELb0EN7cutlass10bfloat16_tE19Flash_kernel_traitsILi32ELi128ELi128ELi8ES3_EELb0ELb1ELb0ELb0ELb1ELb1ELb0EEEvNS_16Flash_bwd_paramsE)
        /*0284*/ 	.word	0x00000000


	//----- nvinfo : EIATTR_MIN_STACK_SIZE
	.align		4
.L_118:
        /*0288*/ 	.byte	0x04, 0x12
        /*028a*/ 	.short	(.L_120 - .L_119)
	.align		4
.L_119:
        /*028c*/ 	.word	index@(_ZN5flash44flash_bwd_dq_dk_dv_loop_seqk_parallel_kernelI23Flash_bwd_kernel_traitsILi32ELi128ELi128ELi8ELi4ELi4ELi4ELb1ELb0EN7cutlass10bfloat16_tE19Flash_kernel_traitsILi32ELi128ELi128ELi8ES3_EELb0ELb1ELb0ELb0ELb0ELb1ELb0EEEvNS_16Flash_bwd_paramsE)
        /*0290*/ 	.word	0x00000040


	//----- nvinfo : EIATTR_MIN_STACK_SIZE
	.align		4
.L_120:
        /*0294*/ 	.byte	0x04, 0x12
        /*0296*/ 	.short	(.L_122 - .L_121)
	.align		4
.L_121:
        /*0298*/ 	.word	index@(_ZN5flash44flash_bwd_dq_dk_dv_loop_seqk_parallel_kernelI23Flash_bwd_kernel_traitsILi32ELi128ELi128ELi8ELi4ELi4ELi4ELb1ELb0EN7cutlass10bfloat16_tE19Flash_kernel_traitsILi32ELi128ELi128ELi8ES3_EELb0ELb1ELb0ELb1ELb0ELb0ELb0EEEvNS_16Flash_bwd_paramsE)
        /*029c*/ 	.word	0x00000060


	//----- nvinfo : EIATTR_MIN_STACK_SIZE
	.align		4
.L_122:
        /*02a0*/ 	.byte	0x04, 0x12
        /*02a2*/ 	.short	(.L_124 - .L_123)
	.align		4
.L_123:
        /*02a4*/ 	.word	index@(_ZN5flash27flash_bwd_convert_dq_kernelI23Flash_bwd_kernel_traitsILi32ELi128ELi128ELi8ELi4ELi4ELi4ELb1ELb0EN7cutlass10bfloat16_tE19Flash_kernel_traitsILi32ELi128ELi128ELi8ES3_EEEEvNS_16Flash_bwd_paramsEi)
        /*02a8*/ 	.word	0x00000000


	//----- nvinfo : EIATTR_MIN_STACK_SIZE
	.align		4
.L_124:
        /*02ac*/ 	.byte	0x04, 0x12
        /*02ae*/ 	.short	(.L_126 - .L_125)
	.align		4
.L_125:
        /*02b0*/ 	.word	index@(_ZN5flash44flash_bwd_dq_dk_dv_loop_seqk_parallel_kernelI23Flash_bwd_kernel_traitsILi32ELi128ELi128ELi8ELi4ELi4ELi4ELb1ELb0EN7cutlass10bfloat16_tE19Flash_kernel_traitsILi32ELi128ELi128ELi8ES3_EELb1ELb1ELb0ELb0ELb0ELb0ELb0EEEvNS_16Flash_bwd_paramsE)
        /*02b4*/ 	.word	0x00000040


	//----- nvinfo : EIATTR_MIN_STACK_SIZE
	.align		4
.L_126:
        /*02b8*/ 	.byte	0x04, 0x12
        /*02ba*/ 	.short	(.L_128 - .L_127)
	.align		4
.L_127:
        /*02bc*/ 	.word	index@(_ZN5flash44flash_bwd_dq_dk_dv_loop_seqk_parallel_kernelI23Flash_bwd_kernel_traitsILi32ELi128ELi128ELi8ELi4ELi4ELi4ELb1ELb0EN7cutlass10bfloat16_tE19Flash_kernel_traitsILi32ELi128ELi128ELi8ES3_EELb0ELb1ELb0ELb0ELb0ELb0ELb1EEEvNS_16Flash_bwd_paramsE)
        /*02c0*/ 	.word	0x00000138


	//----- nvinfo : EIATTR_MIN_STACK_SIZE
	.align		4
.L_128:
        /*02c4*/ 	.byte	0x04, 0x12
        /*02c6*/ 	.short	(.L_130 - .L_129)
	.align		4
.L_129:
        /*02c8*/ 	.word	index@(_ZN5flash44flash_bwd_dq_dk_dv_loop_seqk_parallel_kernelI23Flash_bwd_kernel_traitsILi32ELi128ELi128ELi8ELi4ELi4ELi4ELb1ELb0EN7cutlass10bfloat16_tE19Flash_kernel_traitsILi32ELi128ELi128ELi8ES3_EELb1ELb1ELb0ELb0ELb1ELb1ELb0EEEvNS_16Flash_bwd_paramsE)
        /*02cc*/ 	.word	0x00000000


	//----- nvinfo : EIATTR_MIN_STACK_SIZE
	.align		4
.L_130:
        /*02d0*/ 	.byte	0x04, 0x12
        /*02d2*/ 	.short	(.L_132 - .L_131)
	.align		4
.L_131:
        /*02d4*/ 	.word	index@(_ZN5flash44flash_bwd_dq_dk_dv_loop_seqk_parallel_kernelI23Flash_bwd_kernel_traitsILi32ELi128ELi128ELi8ELi4ELi4ELi4ELb1ELb0EN7cutlass10bfloat16_tE19Flash_kernel_traitsILi32ELi128ELi128ELi8ES3_EELb0ELb1ELb0ELb0ELb1ELb1ELb1EEEvNS_16Flash_bwd_paramsE)
        /*02d8*/ 	.word	0x000000f8


	//----- nvinfo : EIATTR_MIN_STACK_SIZE
	.align		4
.L_132:
        /*02dc*/ 	.byte	0x04, 0x12
        /*02de*/ 	.short	(.L_134 - .L_133)
	.align		4
.L_133:
        /*02e0*/ 	.word	index@(_ZN5flash44flash_bwd_dq_dk_dv_loop_seqk_parallel_kernelI23Flash_bwd_kernel_traitsILi32ELi128ELi128ELi8ELi4ELi4ELi4ELb1ELb0EN7cutlass10bfloat16_tE19Flash_kernel_traitsILi32ELi128ELi128ELi8ES3_EELb1ELb1ELb0ELb0ELb0ELb1ELb0EEEvNS_16Flash_bwd_paramsE)
        /*02e4*/ 	.word	0x00000038


	//----- nvinfo : EIATTR_MIN_STACK_SIZE
	.align		4
.L_134:
        /*02e8*/ 	.byte	0x04, 0x12
        /*02ea*/ 	.short	(.L_136 - .L_135)
	.align		4
.L_135:
        /*02ec*/ 	.word	index@(_ZN5flash44flash_bwd_dq_dk_dv_loop_seqk_parallel_kernelI23Flash_bwd_kernel_traitsILi32ELi128ELi128ELi8ELi4ELi4ELi4ELb1ELb0EN7cutlass10bfloat16_tE19Flash_kernel_traitsILi32ELi128ELi128ELi8ES3_EELb0ELb1ELb0ELb0ELb0ELb1ELb1EEEvNS_16Flash_bwd_paramsE)
        /*02f0*/ 	.word	0x00000128


	//----- nvinfo : EIATTR_MIN_STACK_SIZE
	.align		4
.L_136:
        /*02f4*/ 	.byte	0x04, 0x12
        /*02f6*/ 	.short	(.L_138 - .L_137)
	.align		4
.L_137:
        /*02f8*/ 	.word	index@(_ZN5flash44flash_bwd_dq_dk_dv_loop_seqk_parallel_kernelI23Flash_bwd_kernel_traitsILi32ELi128ELi128ELi8ELi4ELi4ELi4ELb1ELb0EN7cutlass10bfloat16_tE19Flash_kernel_traitsILi32ELi128ELi128ELi8ES3_EELb1ELb1ELb0ELb1ELb0ELb0ELb0EEEvNS_16Flash_bwd_paramsE)
        /*02fc*/ 	.word	0x000000a8


	//----- nvinfo : EIATTR_MIN_STACK_SIZE
	.align		4
.L_138:
        /*0300*/ 	.byte	0x04, 0x12
        /*0302*/ 	.short	(.L_140 - .L_139)
	.align		4
.L_139:
        /*0304*/ 	.word	index@(_ZN5flash44flash_bwd_dq_dk_dv_loop_seqk_parallel_kernelI23Flash_bwd_kernel_traitsILi32ELi128ELi128ELi8ELi4ELi4ELi4ELb1ELb0EN7cutlass10bfloat16_tE19Flash_kernel_traitsILi32ELi128ELi128ELi8ES3_EELb0ELb1ELb0ELb1ELb0ELb0ELb1EEEvNS_16Flash_bwd_paramsE)
        /*0308*/ 	.word	0x00000140


	//----- nvinfo : EIATTR_MIN_STACK_SIZE
	.align		4
.L_140:
        /*030c*/ 	.byte	0x04, 0x12
        /*030e*/ 	.short	(.L_142 - .L_141)
	.align		4
.L_141:
        /*0310*/ 	.word	index@(_ZN5flash25flash_bwd_dot_do_o_kernelILb0E23Flash_bwd_kernel_traitsILi32ELi128ELi128ELi8ELi4ELi4ELi4ELb1ELb0EN7cutlass10bfloat16_tE19Flash_kernel_traitsILi32ELi128ELi128ELi8ES3_EEEEvNS_16Flash_bwd_paramsE)
        /*0314*/ 	.word	0x00000000


	//----- nvinfo : EIATTR_MIN_STACK_SIZE
	.align		4
.L_142:
        /*0318*/ 	.byte	0x04, 0x12
        /*031a*/ 	.short	(.L_144 - .L_143)
	.align		4
.L_143:
        /*031c*/ 	.word	index@(_ZN5flash25flash_bwd_dot_do_o_kernelILb1E23Flash_bwd_kernel_traitsILi32ELi128ELi128ELi8ELi4ELi4ELi4ELb1ELb0EN7cutlass10bfloat16_tE19Flash_kernel_traitsILi32ELi128ELi128ELi8ES3_EEEEvNS_16Flash_bwd_paramsE)
        /*0320*/ 	.word	0x00000000


	//----- nvinfo : EIATTR_MIN_STACK_SIZE
	.align		4
.L_144:
        /*0324*/ 	.byte	0x04, 0x12
        /*0326*/ 	.short	(.L_146 - .L_145)
	.align		4
.L_145:
        /*0328*/ 	.word	index@(_ZN5flash27flash_bwd_convert_dq_kernelI23Flash_bwd_kernel_traitsILi32ELi128ELi128ELi8ELi4ELi4ELi4ELb0ELb0EN7cutlass10bfloat16_tE19Flash_kernel_traitsILi32ELi128ELi128ELi8ES3_EEEEvNS_16Flash_bwd_paramsEi)
        /*032c*/ 	.word	0x00000000


	//----- nvinfo : EIATTR_MIN_STACK_SIZE
	.align		4
.L_146:
        /*0330*/ 	.byte	0x04, 0x12
        /*0332*/ 	.short	(.L_148 - .L_147)
	.align		4
.L_147:
        /*0334*/ 	.word	index@(_ZN5flash44flash_bwd_dq_dk_dv_loop_seqk_parallel_kernelI23Flash_bwd_kernel_traitsILi32ELi128ELi128ELi8ELi4ELi4ELi4ELb0ELb0EN7cutlass10bfloat16_tE19Flash_kernel_traitsILi32ELi128ELi128ELi8ES3_EELb1ELb1ELb0ELb0ELb0ELb0ELb0EEEvNS_16Flash_bwd_paramsE)
        /*0338*/ 	.word	0x00000000


	//----- nvinfo : EIATTR_MIN_STACK_SIZE
	.align		4
.L_148:
        /*033c*/ 	.byte	0x04, 0x12
        /*033e*/ 	.short	(.L_150 - .L_149)
	.align		4
.L_149:
        /*0340*/ 	.word	index@(_ZN5flash44flash_bwd_dq_dk_dv_loop_seqk_parallel_kernelI23Flash_bwd_kernel_traitsILi32ELi128ELi128ELi8ELi4ELi4ELi4ELb0ELb0EN7cutlass10bfloat16_tE19Flash_kernel_traitsILi32ELi128ELi128ELi8ES3_EELb0ELb1ELb0ELb0ELb0ELb0ELb1EEEvNS_16Flash_bwd_paramsE)
        /*0344*/ 	.word	0x000000d0


	//----- nvinfo : EIATTR_MIN_STACK_SIZE
	.align		4
.L_150:
        /*0348*/ 	.byte	0x04, 0x12
        /*034a*/ 	.short	(.L_152 - .L_151)
	.align		4
.L_151:
        /*034c*/ 	.word	index@(_ZN5flash44flash_bwd_dq_dk_dv_loop_seqk_parallel_kernelI23Flash_bwd_kernel_traitsILi32ELi128ELi128ELi8ELi4ELi4ELi4ELb0ELb0EN7cutlass10bfloat16_tE19Flash_kernel_traitsILi32ELi128ELi128ELi8ES3_EELb1ELb1ELb0ELb0ELb1ELb1ELb0EEEvNS_16Flash_bwd_paramsE)
        /*0350*/ 	.word	0x00000000


	//----- nvinfo : EIATTR_MIN_STACK_SIZE
	.align		4
.L_152:
        /*0354*/ 	.byte	0x04, 0x12
        /*0356*/ 	.short	(.L_154 - .L_153)
	.align		4
.L_153:
        /*0358*/ 	.word	index@(_ZN5flash44flash_bwd_dq_dk_dv_loop_seqk_parallel_kernelI23Flash_bwd_kernel_traitsILi32ELi128ELi128ELi8ELi4ELi4ELi4ELb0ELb0EN7cutlass10bfloat16_tE19Flash_kernel_traitsILi32ELi128ELi128ELi8ES3_EELb0ELb1ELb0ELb0ELb1ELb1ELb1EEEvNS_16Flash_bwd_paramsE)
        /*035c*/ 	.word	0x00000090


	//----- nvinfo : EIATTR_MIN_STACK_SIZE
	.align		4
.L_154:
        /*0360*/ 	.byte	0x04, 0x12
        /*0362*/ 	.short	(.L_156 - .L_155)
	.align		4
.L_155:
        /*0364*/ 	.word	index@(_ZN5flash44flash_bwd_dq_dk_dv_loop_seqk_parallel_kernelI23Flash_bwd_kernel_traitsILi32ELi128ELi128ELi8ELi4ELi4ELi4ELb0ELb0EN7cutlass10bfloat16_tE19Flash_kernel_traitsILi32ELi128ELi128ELi8ES3_EELb1ELb1ELb0ELb0ELb0ELb1ELb0EEEvNS_16Flash_bwd_paramsE)
        /*0368*/ 	.word	0x00000000


	//----- nvinfo : EIATTR_MIN_STACK_SIZE
	.align		4
.L_156:
        /*036c*/ 	.byte	0x04, 0x12
        /*036e*/ 	.short	(.L_158 - .L_157)
	.align		4
.L_157:
        /*0370*/ 	.word	index@(_ZN5flash44flash_bwd_dq_dk_dv_loop_seqk_parallel_kernelI23Flash_bwd_kernel_traitsILi32ELi128ELi128ELi8ELi4ELi4ELi4ELb0ELb0EN7cutlass10bfloat16_tE19Flash_kernel_traitsILi32ELi128ELi128ELi8ES3_EELb0ELb1ELb0ELb0ELb0ELb1ELb1EEEvNS_16Flash_bwd_paramsE)
        /*0374*/ 	.word	0x000000c0


	//----- nvinfo : EIATTR_MIN_STACK_SIZE
	.align		4
.L_158:
        /*0378*/ 	.byte	0x04, 0x12
        /*037a*/ 	.short	(.L_160 - .L_159)
	.align		4
.L_159:
        /*037c*/ 	.word	index@(_ZN5flash44flash_bwd_dq_dk_dv_loop_seqk_parallel_kernelI23Flash_bwd_kernel_traitsILi32ELi128ELi128ELi8ELi4ELi4ELi4ELb0ELb0EN7cutlass10bfloat16_tE19Flash_kernel_traitsILi32ELi128ELi128ELi8ES3_EELb1ELb1ELb0ELb1ELb0ELb0ELb0EEEvNS_16Flash_bwd_paramsE)
        /*0380*/ 	.word	0x00000030


	//----- nvinfo : EIATTR_MIN_STACK_SIZE
	.align		4
.L_160:
        /*0384*/ 	.byte	0x04, 0x12
        /*0386*/ 	.short	(.L_162 - .L_161)
	.align		4
.L_161:
        /*0388*/ 	.word	index@(_ZN5flash44flash_bwd_dq_dk_dv_loop_seqk_parallel_kernelI23Flash_bwd_kernel_traitsILi32ELi128ELi128ELi8ELi4ELi4ELi4ELb0ELb0EN7cutlass10bfloat16_tE19Flash_kernel_traitsILi32ELi128ELi128ELi8ES3_EELb0ELb1ELb0ELb1ELb0ELb0ELb1EEEvNS_16Flash_bwd_paramsE)
        /*038c*/ 	.word	0x00000150


	//----- nvinfo : EIATTR_MIN_STACK_SIZE
	.align		4
.L_162:
        /*0390*/ 	.byte	0x04, 0x12
        /*0392*/ 	.short	(.L_164 - .L_163)
	.align		4
.L_163:
        /*0394*/ 	.word	index@(_ZN5flash25flash_bwd_dot_do_o_kernelILb0E23Flash_bwd_kernel_traitsILi32ELi128ELi128ELi8ELi4ELi4ELi4ELb0ELb0EN7cutlass10bfloat16_tE19Flash_kernel_traitsILi32ELi128ELi128ELi8ES3_EEEEvNS_16Flash_bwd_paramsE)
        /*0398*/ 	.word	0x00000000


	//----- nvinfo : EIATTR_MIN_STACK_SIZE
	.align		4
.L_164:
        /*039c*/ 	.byte	0x04, 0x12
        /*039e*/ 	.short	(.L_166 - .L_165)
	.align		4
.L_165:
        /*03a0*/ 	.word	index@(_ZN5flash25flash_bwd_dot_do_o_kernelILb1E23Flash_bwd_kernel_traitsILi32ELi128ELi128ELi8ELi4ELi4ELi4ELb0ELb0EN7cutlass10bfloat16_tE19Flash_kernel_traitsILi32ELi128ELi128ELi8ES3_EEEEvNS_16Flash_bwd_paramsE)
        /*03a4*/ 	.word	0x00000000
.L_166:


//--------------------- .nv.info._ZN5flash44flash_bwd_dq_dk_dv_loop_seqk_parallel_kernelI23Flash_bwd_kernel_traitsILi32ELi128ELi128ELi8ELi4ELi4ELi4ELb1ELb0EN7cutlass10bfloat16_tE19Flash_kernel_traitsILi32ELi128ELi128ELi8ES3_EELb0ELb1ELb0ELb0ELb0ELb0ELb0EEEvNS_16Flash_bwd_paramsE --------------------------
	.section	.nv.info._ZN5flash44flash_bwd_dq_dk_dv_loop_seqk_parallel_kernelI23Flash_bwd_kernel_traitsILi32ELi128ELi128ELi8ELi4ELi4ELi4ELb1ELb0EN7cutlass10bfloat16_tE19Flash_kernel_traitsILi32ELi128ELi128ELi8ES3_EELb0ELb1ELb0ELb0ELb0ELb0ELb0EEEvNS_16Flash_bwd_paramsE,"",@"SHT_CUDA_INFO"
	.sectionflags	@""
	.align	4


	//----- nvinfo : EIATTR_CUDA_API_VERSION
	.align		4
        /*0000*/ 	.byte	0x04, 0x37
        /*0002*/ 	.short	(.L_168 - .L_167)
.L_167:
        /*0004*/ 	.word	0x00000082


	//----- nvinfo : EIATTR_SW2861232_WAR
	.align		4
.L_168:
        /*0008*/ 	.byte	0x01, 0x35
	.zero		2


	//----- nvinfo : EIATTR_PARAM_CBANK
	.align		4
        /*000c*/ 	.byte	0x04, 0x0a
        /*000e*/ 	.short	(.L_170 - .L_169)
	.align		4
.L_169:
        /*0010*/ 	.word	index@(.nv.constant0._ZN5flash44flash_bwd_dq_dk_dv_loop_seqk_parallel_kernelI23Flash_bwd_kernel_traitsILi32ELi128ELi128ELi8ELi4ELi4ELi4ELb1ELb0EN7cutlass10bfloat16_tE19Flash_kernel_traitsILi32ELi128ELi128ELi8ES3_EELb0ELb1ELb0ELb0ELb0ELb0ELb0EEEvNS_16Flash_bwd_paramsE)
        /*0014*/ 	.short	0x0160
        /*0016*/ 	.short	0x0280


	//----- nvinfo : EIATTR_CBANK_PARAM_SIZE
	.align		4
.L_170:
        /*0018*/ 	.byte	0x03, 0x19
        /*001a*/ 	.short	0x0280


	//----- nvinfo : EIATTR_KPARAM_INFO
	.align		4
        /*001c*/ 	.byte	0x04, 0x17
        /*001e*/ 	.short	(.L_172 - .L_171)
.L_171:
        /*0020*/ 	.word	0x00000000
        /*0024*/ 	.short	0x0000
        /*0026*/ 	.short	0x0000
        /*0028*/ 	.byte	0x00, 0xf0, 0x01, 0x0a


	//----- nvinfo : EIATTR_MAXREG_COUNT
	.align		4
.L_172:
        /*002c*/ 	.byte	0x03, 0x1b
        /*002e*/ 	.short	0x00ff


	//----- nvinfo : EIATTR_NUM_BARRIERS
	.align		4
        /*0030*/ 	.byte	0x02, 0x4c
        /*0032*/ 	.byte	0x01
	.zero		1


	//----- nvinfo : EIATTR_ANNOTATIONS
	.align		4
        /*0034*/ 	.byte	0x04, 0x55
        /*0036*/ 	.short	(.L_174 - .L_173)


	//   ....[0]....
.L_173:
        /*0038*/ 	.word	0x00000001
        /*003c*/ 	.byte	0xc0, 0x06, 0x00, 0x00, 0x01, 0x00, 0x00, 0x00, 0x00, 0x07, 0x00, 0x00, 0x01, 0x00, 0x00, 0x00
        /* <DEDUP_REMOVED lines=18> */
        /*016c*/ 	.byte	0xf0, 0x79, 0x00, 0x00


	//----- nvinfo : EIATTR_MERCURY_ISA_VERSION
	.align		4
.L_174:
        /*0170*/ 	.byte	0x03, 0x5f
        /*0172*/ 	.short	0x0000


	//----- nvinfo : EIATTR_EXIT_INSTR_OFFSETS
	.align		4
        /*0174*/ 	.byte	0x04, 0x1c
        /*0176*/ 	.short	(.L_176 - .L_175)


	//   ....[0]....
.L_175:
        /*0178*/ 	.word	0x000000a0


	//   ....[1]....
        /*017c*/ 	.word	0x00008650


	//----- nvinfo : EIATTR_CTAIDZ_USED
	.align		4
.L_176:
        /*0180*/ 	.byte	0x01, 0x04
	.zero		2


	//----- nvinfo : EIATTR_CRS_STACK_SIZE
	.align		4
        /*0184*/ 	.byte	0x04, 0x1e
        /*0186*/ 	.short	(.L_178 - .L_177)
.L_177:
        /*0188*/ 	.word	0x00000000
.L_178:


//--------------------- .nv.info._ZN5flash44flash_bwd_dq_dk_dv_loop_seqk_parallel_kernelI23Flash_bwd_kernel_traitsILi32ELi128ELi128ELi8ELi4ELi4ELi4ELb1ELb0EN7cutlass10bfloat16_tE19Flash_kernel_traitsILi32ELi128ELi128ELi8ES3_EELb0ELb1ELb0ELb0ELb1ELb1ELb0EEEvNS_16Flash_bwd_paramsE --------------------------
	.section	.nv.info._ZN5flash44flash_bwd_dq_dk_dv_loop_seqk_parallel_kernelI23Flash_bwd_kernel_traitsILi32ELi128ELi128ELi8ELi4ELi4ELi4ELb1ELb0EN7cutlass10bfloat16_tE19Flash_kernel_traitsILi32ELi128ELi128ELi8ES3_EELb0ELb1ELb0ELb0ELb1ELb1ELb0EEEvNS_16Flash_bwd_paramsE,"",@"SHT_CUDA_INFO"
	.sectionflags	@""
	.align	4


	//----- nvinfo : EIATTR_CUDA_API_VERSION
	.align		4
        /*0000*/ 	.byte	0x04, 0x37
        /*0002*/ 	.short	(.L_180 - .L_179)
.L_179:
        /*0004*/ 	.word	0x00000082


	//----- nvinfo : EIATTR_SW2861232_WAR
	.align		4
.L_180:
        /*0008*/ 	.byte	0x01, 0x35
	.zero		2


	//----- nvinfo : EIATTR_PARAM_CBANK
	.align		4
        /*000c*/ 	.byte	0x04, 0x0a
        /*000e*/ 	.short	(.L_182 - .L_181)
	.align		4
.L_181:
        /*0010*/ 	.word	index@(.nv.constant0._ZN5flash44flash_bwd_dq_dk_dv_loop_seqk_parallel_kernelI23Flash_bwd_kernel_traitsILi32ELi128ELi128ELi8ELi4ELi4ELi4ELb1ELb0EN7cutlass10bfloat16_tE19Flash_kernel_traitsILi32ELi128ELi128ELi8ES3_EELb0ELb1ELb0ELb0ELb1ELb1ELb0EEEvNS_16Flash_bwd_paramsE)
        /*0014*/ 	.short	0x0160
        /*0016*/ 	.short	0x0280


	//----- nvinfo : EIATTR_CBANK_PARAM_SIZE
	.align		4
.L_182:
        /*0018*/ 	.byte	0x03, 0x19
        /*001a*/ 	.short	0x0280


	//----- nvinfo : EIATTR_KPARAM_INFO
	.align		4
        /*001c*/ 	.byte	0x04, 0x17
        /*001e*/ 	.short	(.L_184 - .L_183)
.L_183:
        /*0020*/ 	.word	0x00000000
        /*0024*/ 	.short	0x0000
        /*0026*/ 	.short	0x0000
        /*0028*/ 	.byte	0x00, 0xf0, 0x01, 0x0a


	//----- nvinfo : EIATTR_MAXREG_COUNT
	.align		4
.L_184:
        /*002c*/ 	.byte	0x03, 0x1b
        /*002e*/ 	.short	0x00ff


	//----- nvinfo : EIATTR_NUM_BARRIERS
	.align		4
        /*0030*/ 	.byte	0x02, 0x4c
        /*0032*/ 	.byte	0x01
	.zero		1


	//----- nvinfo : EIATTR_MERCURY_ISA_VERSION
	.align		4
        /*0034*/ 	.byte	0x03, 0x5f
        /*0036*/ 	.short	0x0000


	//----- nvinfo : EIATTR_EXIT_INSTR_OFFSETS
	.align		4
        /*0038*/ 	.byte	0x04, 0x1c
        /*003a*/ 	.short	(.L_186 - .L_185)


	//   ....[0]....
.L_185:
        /*003c*/ 	.word	0x00000090


	//   ....[1]....
        /*0040*/ 	.word	0x00006620


	//----- nvinfo : EIATTR_CTAIDZ_USED
	.align		4
.L_186:
        /*0044*/ 	.byte	0x01, 0x04
	.zero		2


//--------------------- .nv.info._ZN5flash44flash_bwd_dq_dk_dv_loop_seqk_parallel_kernelI23Flash_bwd_kernel_traitsILi32ELi128ELi128ELi8ELi4ELi4ELi4ELb1ELb0EN7cutlass10bfloat16_tE19Flash_kernel_traitsILi32ELi128ELi128ELi8ES3_EELb0ELb1ELb0ELb0ELb0ELb1ELb0EEEvNS_16Flash_bwd_paramsE --------------------------
	.section	.nv.info._ZN5flash44flash_bwd_dq_dk_dv_loop_seqk_parallel_kernelI23Flash_bwd_kernel_traitsILi32ELi128ELi128ELi8ELi4ELi4ELi4ELb1ELb0EN7cutlass10bfloat16_tE19Flash_kernel_traitsILi32ELi128ELi128ELi8ES3_EELb0ELb1ELb0ELb0ELb0ELb1ELb0EEEvNS_16Flash_bwd_paramsE,"",@"SHT_CUDA_INFO"
	.sectionflags	@""
	.align	4


	//----- nvinfo : EIATTR_CUDA_API_VERSION
	.align		4
        /*0000*/ 	.byte	0x04, 0x37
        /*0002*/ 	.short	(.L_188 - .L_187)
.L_187:
        /*0004*/ 	.word	0x00000082


	//----- nvinfo : EIATTR_SW2861232_WAR
	.align		4
.L_188:
        /*0008*/ 	.byte	0x01, 0x35
	.zero		2


	//----- nvinfo : EIATTR_PARAM_CBANK
	.align		4
        /*000c*/ 	.byte	0x04, 0x0a
        /*000e*/ 	.short	(.L_190 - .L_189)
	.align		4
.L_189:
        /*0010*/ 	.word	index@(.nv.constant0._ZN5flash44flash_bwd_dq_dk_dv_loop_seqk_parallel_kernelI23Flash_bwd_kernel_traitsILi32ELi128ELi128ELi8ELi4ELi4ELi4ELb1ELb0EN7cutlass10bfloat16_tE19Flash_kernel_traitsILi32ELi128ELi128ELi8ES3_EELb0ELb1ELb0ELb0ELb0ELb1ELb0EEEvNS_16Flash_bwd_paramsE)
        /*0014*/ 	.short	0x0160
        /*0016*/ 	.short	0x0280


	//----- nvinfo : EIATTR_CBANK_PARAM_SIZE
	.align		4
.L_190:
        /*0018*/ 	.byte	0x03, 0x19
        /*001a*/ 	.short	0x0280


	//----- nvinfo : EIATTR_KPARAM_INFO
	.align		4
        /*001c*/ 	.byte	0x04, 0x17
        /*001e*/ 	.short	(.L_192 - .L_191)
.L_191:
        /*0020*/ 	.word	0x00000000
        /*0024*/ 	.short	0x0000
        /*0026*/ 	.short	0x0000
        /*0028*/ 	.byte	0x00, 0xf0, 0x01, 0x0a


	//----- nvinfo : EIATTR_MAXREG_COUNT
	.align		4
.L_192:
        /*002c*/ 	.byte	0x03, 0x1b
        /*002e*/ 	.short	0x00ff


	//----- nvinfo : EIATTR_NUM_BARRIERS
	.align		4
        /*0030*/ 	.byte	0x02, 0x4c
        /*0032*/ 	.byte	0x01
	.zero		1


	//----- nvinfo : EIATTR_ANNOTATIONS
	.align		4
        /*0034*/ 	.byte	0x04, 0x55
        /*0036*/ 	.short	(.L_194 - .L_193)


	//   ....[0]....
.L_193:
        /* <DEDUP_REMOVED lines=16> */
        /*012c*/ 	.byte	0x00, 0x74, 0x00, 0x00, 0x01, 0x00, 0x00, 0x00, 0x10, 0x74, 0x00, 0x00


	//----- nvinfo : EIATTR_MERCURY_ISA_VERSION
	.align		4
.L_194:
        /*0138*/ 	.byte	0x03, 0x5f
        /*013a*/ 	.short	0x0000


	//----- nvinfo : EIATTR_EXIT_INSTR_OFFSETS
	.align		4
        /*013c*/ 	.byte	0x04, 0x1c
        /*013e*/ 	.short	(.L_196 - .L_195)


	//   ....[0]....
.L_195:
        /*0140*/ 	.word	0x000000a0


	//   ....[1]....
        /*0144*/ 	.word	0x00008060


	//----- nvinfo : EIATTR_CTAIDZ_USED
	.align		4
.L_196:
        /*0148*/ 	.byte	0x01, 0x04
	.zero		2


	//----- nvinfo : EIATTR_CRS_STACK_SIZE
	.align		4
        /*014c*/ 	.byte	0x04, 0x1e
        /*014e*/ 	.short	(.L_198 - .L_197)
.L_197:
        /*0150*/ 	.word	0x00000000
.L_198:


//--------------------- .nv.info._ZN5flash44flash_bwd_dq_dk_dv_loop_seqk_parallel_kernelI23Flash_bwd_kernel_traitsILi32ELi128ELi128ELi8ELi4ELi4ELi4ELb1ELb0EN7cutlass10bfloat16_tE19Flash_kernel_traitsILi32ELi128ELi128ELi8ES3_EELb0ELb1ELb0ELb1ELb0ELb0ELb0EEEvNS_16Flash_bwd_paramsE --------------------------
	.section	.nv.info._ZN5flash44flash_bwd_dq_dk_dv_loop_seqk_parallel_kernelI23Flash_bwd_kernel_traitsILi32ELi128ELi128ELi8ELi4ELi4ELi4ELb1ELb0EN7cutlass10bfloat16_tE19Flash_kernel_traitsILi32ELi128ELi128ELi8ES3_EELb0ELb1ELb0ELb1ELb0ELb0ELb0EEEvNS_16Flash_bwd_paramsE,"",@"SHT_CUDA_INFO"
	.sectionflags	@""
	.align	4


	//----- nvinfo : EIATTR_CUDA_API_VERSION
	.align		4
        /*0000*/ 	.byte	0x04, 0x37
        /*0002*/ 	.short	(.L_200 - .L_199)
.L_199:
        /*0004*/ 	.word	0x00000082


	//----- nvinfo : EIATTR_SW2861232_WAR
	.align		4
.L_200:
        /*0008*/ 	.byte	0x01, 0x35
	.zero		2


	//----- nvinfo : EIATTR_PARAM_CBANK
	.align		4
        /*000c*/ 	.byte	0x04, 0x0a
        /*000e*/ 	.short	(.L_202 - .L_201)
	.align		4
.L_201:
        /*0010*/ 	.word	index@(.nv.constant0._ZN5flash44flash_bwd_dq_dk_dv_loop_seqk_parallel_kernelI23Flash_bwd_kernel_traitsILi32ELi128ELi128ELi8ELi4ELi4ELi4ELb1ELb0EN7cutlass10bfloat16_tE19Flash_kernel_traitsILi32ELi128ELi128ELi8ES3_EELb0ELb1ELb0ELb1ELb0ELb0ELb0EEEvNS_16Flash_bwd_paramsE)
        /*0014*/ 	.short	0x0160
        /*0016*/ 	.short	0x0280


	//----- nvinfo : EIATTR_CBANK_PARAM_SIZE
	.align		4
.L_202:
        /*0018*/ 	.byte	0x03, 0x19
        /*001a*/ 	.short	0x0280


	//----- nvinfo : EIATTR_KPARAM_INFO
	.align		4
        /*001c*/ 	.byte	0x04, 0x17
        /*001e*/ 	.short	(.L_204 - .L_203)
.L_203:
        /*0020*/ 	.word	0x00000000
        /*0024*/ 	.short	0x0000
        /*0026*/ 	.short	0x0000
        /*0028*/ 	.byte	0x00, 0xf0, 0x01, 0x0a


	//----- nvinfo : EIATTR_MAXREG_COUNT
	.align		4
.L_204:
        /*002c*/ 	.byte	0x03, 0x1b
        /*002e*/ 	.short	0x00ff


	//----- nvinfo : EIATTR_NUM_BARRIERS
	.align		4
        /*0030*/ 	.byte	0x02, 0x4c
        /*0032*/ 	.byte	0x01
	.zero		1


	//----- nvinfo : EIATTR_ANNOTATIONS
	.align		4
        /*0034*/ 	.byte	0x04, 0x55
        /*0036*/ 	.short	(.L_206 - .L_205)


	//   ....[0]....
.L_205:
        /* <DEDUP_REMOVED lines=25> */


	//----- nvinfo : EIATTR_MERCURY_ISA_VERSION
	.align		4
.L_206:
        /*01b8*/ 	.byte	0x03, 0x5f
        /*01ba*/ 	.short	0x0000


	//----- nvinfo : EIATTR_EXIT_INSTR_OFFSETS
	.align		4
        /*01bc*/ 	.byte	0x04, 0x1c
        /*01be*/ 	.short	(.L_208 - .L_207)


	//   ....[0]....
.L_207:
        /*01c0*/ 	.word	0x000000a0


	//   ....[1]....
        /*01c4*/ 	.word	0x00008f90


	//----- nvinfo : EIATTR_CTAIDZ_USED
	.align		4
.L_208:
        /*01c8*/ 	.byte	0x01, 0x04
	.zero		2


	//----- nvinfo : EIATTR_CRS_STACK_SIZE
	.align		4
        /*01cc*/ 	.byte	0x04, 0x1e
        /*01ce*/ 	.short	(.L_210 - .L_209)
.L_209:
        /*01d0*/ 	.word	0x00000000
.L_210:


//--------------------- .nv.info._ZN5flash27flash_bwd_convert_dq_kernelI23Flash_bwd_kernel_traitsILi32ELi128ELi128ELi8ELi4ELi4ELi4ELb1ELb0EN7cutlass10bfloat16_tE19Flash_kernel_traitsILi32ELi128ELi128ELi8ES3_EEEEvNS_16Flash_bwd_paramsEi --------------------------
	.section	.nv.info._ZN5flash27flash_bwd_convert_dq_kernelI23Flash_bwd_kernel_traitsILi32ELi128ELi128ELi8ELi4ELi4ELi4ELb1ELb0EN7cutlass10bfloat16_tE19Flash_kernel_traitsILi32ELi128ELi128ELi8ES3_EEEEvNS_16Flash_bwd_paramsEi,"",@"SHT_CUDA_INFO"
	.sectionflags	@""
	.align	4


	//----- nvinfo : EIATTR_CUDA_API_VERSION
	.align		4
        /*0000*/ 	.byte	0x04, 0x37
        /*0002*/ 	.short	(.L_212 - .L_211)
.L_211:
        /*0004*/ 	.word	0x00000082


	//----- nvinfo : EIATTR_SW2861232_WAR
	.align		4
.L_212:
        /*0008*/ 	.byte	0x01, 0x35
	.zero		2


	//----- nvinfo : EIATTR_PARAM_CBANK
	.align		4
        /*000c*/ 	.byte	0x04, 0x0a
        /*000e*/ 	.short	(.L_214 - .L_213)
	.align		4
.L_213:
        /*0010*/ 	.word	index@(.nv.constant0._ZN5flash27flash_bwd_convert_dq_kernelI23Flash_bwd_kernel_traitsILi32ELi128ELi128ELi8ELi4ELi4ELi4ELb1ELb0EN7cutlass10bfloat16_tE19Flash_kernel_traitsILi32ELi128ELi128ELi8ES3_EEEEvNS_16Flash_bwd_paramsEi)
        /*0014*/ 	.short	0x0160
        /*0016*/ 	.short	0x0284


	//----- nvinfo : EIATTR_CBANK_PARAM_SIZE
	.align		4
.L_214:
        /*0018*/ 	.byte	0x03, 0x19
        /*001a*/ 	.short	0x0284


	//----- nvinfo : EIATTR_KPARAM_INFO
	.align		4
        /*001c*/ 	.byte	0x04, 0x17
        /*001e*/ 	.short	(.L_216 - .L_215)
.L_215:
        /*0020*/ 	.word	0x00000000
        /*0024*/ 	.short	0x0001
        /*0026*/ 	.short	0x0280
        /*0028*/ 	.byte	0x00, 0xf0, 0x11, 0x00


	//----- nvinfo : EIATTR_KPARAM_INFO
	.align		4
.L_216:
        /*002c*/ 	.byte	0x04, 0x17
        /*002e*/ 	.short	(.L_218 - .L_217)
.L_217:
        /*0030*/ 	.word	0x00000000
        /*0034*/ 	.short	0x0000
        /*0036*/ 	.short	0x0000
        /*0038*/ 	.byte	0x00, 0xf0, 0x01, 0x0a


	//----- nvinfo : EIATTR_MAXREG_COUNT
	.align		4
.L_218:
        /*003c*/ 	.byte	0x03, 0x1b
        /*003e*/ 	.short	0x00ff


	//----- nvinfo : EIATTR_NUM_BARRIERS
	.align		4
        /*0040*/ 	.byte	0x02, 0x4c
        /*0042*/ 	.byte	0x01
	.zero		1


	//----- nvinfo : EIATTR_MERCURY_ISA_VERSION
	.align		4
        /*0044*/ 	.byte	0x03, 0x5f
        /*0046*/ 	.short	0x0000


	//----- nvinfo : EIATTR_EXIT_INSTR_OFFSETS
	.align		4
        /*0048*/ 	.byte	0x04, 0x1c
        /*004a*/ 	.short	(.L_220 - .L_219)


	//   ....[0]....
.L_219:
        /*004c*/ 	.word	0x000000f0


	//   ....[1]....
        /*0050*/ 	.word	0x00001770


	//   ....[2]....
        /*0054*/ 	.word	0x00001830


	//----- nvinfo : EIATTR_CTAIDZ_USED
	.align		4
.L_220:
        /*0058*/ 	.byte	0x01, 0x04
	.zero		2


	//----- nvinfo : EIATTR_CRS_STACK_SIZE
	.align		4
        /*005c*/ 	.byte	0x04, 0x1e
        /*005e*/ 	.short	(.L_222 - .L_221)
.L_221:
        /*0060*/ 	.word	0x00000000
.L_222:


//--------------------- .nv.info._ZN5flash44flash_bwd_dq_dk_dv_loop_seqk_parallel_kernelI23Flash_bwd_kernel_traitsILi32ELi128ELi128ELi8ELi4ELi4ELi4ELb1ELb0EN7cutlass10bfloat16_tE19Flash_kernel_traitsILi32ELi128ELi128ELi8ES3_EELb1ELb1ELb0ELb0ELb0ELb0ELb0EEEvNS_16Flash_bwd_paramsE --------------------------
	.section	.nv.info._ZN5flash44flash_bwd_dq_dk_dv_loop_seqk_parallel_kernelI23Flash_bwd_kernel_traitsILi32ELi128ELi128ELi8ELi4ELi4ELi4ELb1ELb0EN7cutlass10bfloat16_tE19Flash_kernel_traitsILi32ELi128ELi128ELi8ES3_EELb1ELb1ELb0ELb0ELb0ELb0ELb0EEEvNS_16Flash_bwd_paramsE,"",@"SHT_CUDA_INFO"
	.sectionflags	@""
	.align	4


	//----- nvinfo : EIATTR_CUDA_API_VERSION
	.align		4
        /*0000*/ 	.byte	0x04, 0x37
        /*0002*/ 	.short	(.L_224 - .L_223)
.L_223:
        /*0004*/ 	.word	0x00000082


	//----- nvinfo : EIATTR_SW2861232_WAR
	.align		4
.L_224:
        /*0008*/ 	.byte	0x01, 0x35
	.zero		2


	//----- nvinfo : EIATTR_PARAM_CBANK
	.align		4
        /*000c*/ 	.byte	0x04, 0x0a
        /*000e*/ 	.short	(.L_226 - .L_225)
	.align		4
.L_225:
        /*0010*/ 	.word	index@(.nv.constant0._ZN5flash44flash_bwd_dq_dk_dv_loop_seqk_parallel_kernelI23Flash_bwd_kernel_traitsILi32ELi128ELi128ELi8ELi4ELi4ELi4ELb1ELb0EN7cutlass10bfloat16_tE19Flash_kernel_traitsILi32ELi128ELi128ELi8ES3_EELb1ELb1ELb0ELb0ELb0ELb0ELb0EEEvNS_16Flash_bwd_paramsE)
        /*0014*/ 	.short	0x0160
        /*0016*/ 	.short	0x0280


	//----- nvinfo : EIATTR_CBANK_PARAM_SIZE
	.align		4
.L_226:
        /*0018*/ 	.byte	0x03, 0x19
        /*001a*/ 	.short	0x0280


	//----- nvinfo : EIATTR_KPARAM_INFO
	.align		4
        /*001c*/ 	.byte	0x04, 0x17
        /*001e*/ 	.short	(.L_228 - .L_227)
.L_227:
        /*0020*/ 	.word	0x00000000
        /*0024*/ 	.short	0x0000
        /*0026*/ 	.short	0x0000
        /*0028*/ 	.byte	0x00, 0xf0, 0x01, 0x0a


	//----- nvinfo : EIATTR_MAXREG_COUNT
	.align		4
.L_228:
        /*002c*/ 	.byte	0x03, 0x1b
        /*002e*/ 	.short	0x00ff


	//----- nvinfo : EIATTR_NUM_BARRIERS
	.align		4
        /*0030*/ 	.byte	0x02, 0x4c
        /*0032*/ 	.byte	0x01
	.zero		1


	//----- nvinfo : EIATTR_ANNOTATIONS
	.align		4
        /*0034*/ 	.byte	0x04, 0x55
        /*0036*/ 	.short	(.L_230 - .L_229)


	//   ....[0]....
.L_229:
        /* <DEDUP_REMOVED lines=18> */


	//----- nvinfo : EIATTR_MERCURY_ISA_VERSION
	.align		4
.L_230:
        /*0140*/ 	.byte	0x03, 0x5f
        /*0142*/ 	.short	0x0000


	//----- nvinfo : EIATTR_EXIT_INSTR_OFFSETS
	.align		4
        /*0144*/ 	.byte	0x04, 0x1c
        /*0146*/ 	.short	(.L_232 - .L_231)


	//   ....[0]....
.L_231:
        /*0148*/ 	.word	0x000000a0


	//   ....[1]....
        /*014c*/ 	.word	0x0000a570


	//----- nvinfo : EIATTR_CTAIDZ_USED
	.align		4
.L_232:
        /*0150*/ 	.byte	0x01, 0x04
	.zero		2


	//----- nvinfo : EIATTR_CRS_STACK_SIZE
	.align		4
        /*0154*/ 	.byte	0x04, 0x1e
        /*0156*/ 	.short	(.L_234 - .L_233)
.L_233:
        /*0158*/ 	.word	0x00000000
.L_234:


//--------------------- .nv.info._ZN5flash44flash_bwd_dq_dk_dv_loop_seqk_parallel_kernelI23Flash_bwd_kernel_traitsILi32ELi128ELi128ELi8ELi4ELi4ELi4ELb1ELb0EN7cutlass10bfloat16_tE19Flash_kernel_traitsILi32ELi128ELi128ELi8ES3_EELb0ELb1ELb0ELb0ELb0ELb0ELb1EEEvNS_16Flash_bwd_paramsE --------------------------
	.section	.nv.info._ZN5flash44flash_bwd_dq_dk_dv_loop_seqk_parallel_kernelI23Flash_bwd_kernel_traitsILi32ELi128ELi128ELi8ELi4ELi4ELi4ELb1ELb0EN7cutlass10bfloat16_tE19Flash_kernel_traitsILi32ELi128ELi128ELi8ES3_EELb0ELb1ELb0ELb0ELb0ELb0ELb1EEEvNS_16Flash_bwd_paramsE,"",@"SHT_CUDA_INFO"
	.sectionflags	@""
	.align	4


	//----- nvinfo : EIATTR_CUDA_API_VERSION
	.align		4
        /*0000*/ 	.byte	0x04, 0x37
        /*0002*/ 	.short	(.L_236 - .L_235)
.L_235:
        /*0004*/ 	.word	0x00000082


	//----- nvinfo : EIATTR_SW2861232_WAR
	.align		4
.L_236:
        /*0008*/ 	.byte	0x01, 0x35
	.zero		2


	//----- nvinfo : EIATTR_PARAM_CBANK
	.align		4
        /*000c*/ 	.byte	0x04, 0x0a
        /*000e*/ 	.short	(.L_238 - .L_237)
	.align		4
.L_237:
        /*0010*/ 	.word	index@(.nv.constant0._ZN5flash44flash_bwd_dq_dk_dv_loop_seqk_parallel_kernelI23Flash_bwd_kernel_traitsILi32ELi128ELi128ELi8ELi4ELi4ELi4ELb1ELb0EN7cutlass10bfloat16_tE19Flash_kernel_traitsILi32ELi128ELi128ELi8ES3_EELb0ELb1ELb0ELb0ELb0ELb0ELb1EEEvNS_16Flash_bwd_paramsE)
        /*0014*/ 	.short	0x0160
        /*0016*/ 	.short	0x0280


	//----- nvinfo : EIATTR_CBANK_PARAM_SIZE
	.align		4
.L_238:
        /*0018*/ 	.byte	0x03, 0x19
        /*001a*/ 	.short	0x0280


	//----- nvinfo : EIATTR_KPARAM_INFO
	.align		4
        /*001c*/ 	.byte	0x04, 0x17
        /*001e*/ 	.short	(.L_240 - .L_239)
.L_239:
        /*0020*/ 	.word	0x00000000
        /*0024*/ 	.short	0x0000
        /*0026*/ 	.short	0x0000
        /*0028*/ 	.byte	0x00, 0xf0, 0x01, 0x0a


	//----- nvinfo : EIATTR_MAXREG_COUNT
	.align		4
.L_240:
        /*002c*/ 	.byte	0x03, 0x1b
        /*002e*/ 	.short	0x00ff


	//----- nvinfo : EIATTR_NUM_BARRIERS
	.align		4
        /*0030*/ 	.byte	0x02, 0x4c
        /*0032*/ 	.byte	0x01
	.zero		1


	//----- nvinfo : EIATTR_ANNOTATIONS
	.align		4
        /*0034*/ 	.byte	0x04, 0x55
        /*0036*/ 	.short	(.L_242 - .L_241)


	//   ....[0]....
.L_241:
        /* <DEDUP_REMOVED lines=83> */


	//----- nvinfo : EIATTR_MERCURY_ISA_VERSION
	.align		4
.L_242:
        /*0550*/ 	.byte	0x03, 0x5f
        /*0552*/ 	.short	0x0000


	//----- nvinfo : EIATTR_EXIT_INSTR_OFFSETS
	.align		4
        /*0554*/ 	.byte	0x04, 0x1c
        /*0556*/ 	.short	(.L_244 - .L_243)


	//   ....[0]....
.L_243:
        /*0558*/ 	.word	0x000000a0


	//   ....[1]....
        /*055c*/ 	.word	0x0000a610


	//----- nvinfo : EIATTR_CTAIDZ_USED
	.align		4
.L_244:
        /*0560*/ 	.byte	0x01, 0x04
	.zero		2


	//----- nvinfo : EIATTR_CRS_STACK_SIZE
	.align		4
        /*0564*/ 	.byte	0x04, 0x1e
        /*0566*/ 	.short	(.L_246 - .L_245)
.L_245:
        /*0568*/ 	.word	0x00000000
.L_246:


//--------------------- .nv.info._ZN5flash44flash_bwd_dq_dk_dv_loop_seqk_parallel_kernelI23Flash_bwd_kernel_traitsILi32ELi128ELi128ELi8ELi4ELi4ELi4ELb1ELb0EN7cutlass10bfloat16_tE19Flash_kernel_traitsILi32ELi128ELi128ELi8ES3_EELb1ELb1ELb0ELb0ELb1ELb1ELb0EEEvNS_16Flash_bwd_paramsE --------------------------
	.section	.nv.info._ZN5flash44flash_bwd_dq_dk_dv_loop_seqk_parallel_kernelI23Flash_bwd_kernel_traitsILi32ELi128ELi128ELi8ELi4ELi4ELi4ELb1ELb0EN7cutlass10bfloat16_tE19Flash_kernel_traitsILi32ELi128ELi128ELi8ES3_EELb1ELb1ELb0ELb0ELb1ELb1ELb0EEEvNS_16Flash_bwd_paramsE,"",@"SHT_CUDA_INFO"
	.sectionflags	@""
	.align	4


	//----- nvinfo : EIATTR_CUDA_API_VERSION
	.align		4
        /*0000*/ 	.byte	0x04, 0x37
        /*0002*/ 	.short	(.L_248 - .L_247)
.L_247:
        /*0004*/ 	.word	0x00000082


	//----- nvinfo : EIATTR_SW2861232_WAR
	.align		4
.L_248:
        /*0008*/ 	.byte	0x01, 0x35
	.zero		2


	//----- nvinfo : EIATTR_PARAM_CBANK
	.align		4
        /*000c*/ 	.byte	0x04, 0x0a
        /*000e*/ 	.short	(.L_250 - .L_249)
	.align		4
.L_249:
        /*0010*/ 	.word	index@(.nv.constant0._ZN5flash44flash_bwd_dq_dk_dv_loop_seqk_parallel_kernelI23Flash_bwd_kernel_traitsILi32ELi128ELi128ELi8ELi4ELi4ELi4ELb1ELb0EN7cutlass10bfloat16_tE19Flash_kernel_traitsILi32ELi128ELi128ELi8ES3_EELb1ELb1ELb0ELb0ELb1ELb1ELb0EEEvNS_16Flash_bwd_paramsE)
        /*0014*/ 	.short	0x0160
        /*0016*/ 	.short	0x0280


	//----- nvinfo : EIATTR_CBANK_PARAM_SIZE
	.align		4
.L_250:
        /*0018*/ 	.byte	0x03, 0x19
        /*001a*/ 	.short	0x0280


	//----- nvinfo : EIATTR_KPARAM_INFO
	.align		4
        /*001c*/ 	.byte	0x04, 0x17
        /*001e*/ 	.short	(.L_252 - .L_251)
.L_251:
        /*0020*/ 	.word	0x00000000
        /*0024*/ 	.short	0x0000
        /*0026*/ 	.short	0x0000
        /*0028*/ 	.byte	0x00, 0xf0, 0x01, 0x0a


	//----- nvinfo : EIATTR_MAXREG_COUNT
	.align		4
.L_252:
        /*002c*/ 	.byte	0x03, 0x1b
        /*002e*/ 	.short	0x00ff


	//----- nvinfo : EIATTR_NUM_BARRIERS
	.align		4
        /*0030*/ 	.byte	0x02, 0x4c
        /*0032*/ 	.byte	0x01
	.zero		1


	//----- nvinfo : EIATTR_MERCURY_ISA_VERSION
	.align		4
        /*0034*/ 	.byte	0x03, 0x5f
        /*0036*/ 	.short	0x0000


	//----- nvinfo : EIATTR_EXIT_INSTR_OFFSETS
	.align		4
        /*0038*/ 	.byte	0x04, 0x1c
        /*003a*/ 	.short	(.L_254 - .L_253)


	//   ....[0]....
.L_253:
        /*003c*/ 	.word	0x00000090


	//   ....[1]....
        /*0040*/ 	.word	0x000085c0


	//----- nvinfo : EIATTR_CTAIDZ_USED
	.align		4
.L_254:
        /*0044*/ 	.byte	0x01, 0x04
	.zero		2


//--------------------- .nv.info._ZN5flash44flash_bwd_dq_dk_dv_loop_seqk_parallel_kernelI23Flash_bwd_kernel_traitsILi32ELi128ELi128ELi8ELi4ELi4ELi4ELb1ELb0EN7cutlass10bfloat16_tE19Flash_kernel_traitsILi32ELi128ELi128ELi8ES3_EELb0ELb1ELb0ELb0ELb1ELb1ELb1EEEvNS_16Flash_bwd_paramsE --------------------------
	.section	.nv.info._ZN5flash44flash_bwd_dq_dk_dv_loop_seqk_parallel_kernelI23Flash_bwd_kernel_traitsILi32ELi128ELi128ELi8ELi4ELi4ELi4ELb1ELb0EN7cutlass10bfloat16_tE19Flash_kernel_traitsILi32ELi128ELi128ELi8ES3_EELb0ELb1ELb0ELb0ELb1ELb1ELb1EEEvNS_16Flash_bwd_paramsE,"",@"SHT_CUDA_INFO"
	.sectionflags	@""
	.align	4


	//----- nvinfo : EIATTR_CUDA_API_VERSION
	.align		4
        /*0000*/ 	.byte	0x04, 0x37
        /*0002*/ 	.short	(.L_256 - .L_255)
.L_255:
        /*0004*/ 	.word	0x00000082


	//----- nvinfo : EIATTR_SW2861232_WAR
	.align		4
.L_256:
        /*0008*/ 	.byte	0x01, 0x35
	.zero		2


	//----- nvinfo : EIATTR_PARAM_CBANK
	.align		4
        /*000c*/ 	.byte	0x04, 0x0a
        /*000e*/ 	.short	(.L_258 - .L_257)
	.align		4
.L_257:
        /*0010*/ 	.word	index@(.nv.constant0._ZN5flash44flash_bwd_dq_dk_dv_loop_seqk_parallel_kernelI23Flash_bwd_kernel_traitsILi32ELi128ELi128ELi8ELi4ELi4ELi4ELb1ELb0EN7cutlass10bfloat16_tE19Flash_kernel_traitsILi32ELi128ELi128ELi8ES3_EELb0ELb1ELb0ELb0ELb1ELb1ELb1EEEvNS_16Flash_bwd_paramsE)
        /*0014*/ 	.short	0x0160
        /*0016*/ 	.short	0x0280


	//----- nvinfo : EIATTR_CBANK_PARAM_SIZE
	.align		4
.L_258:
        /*0018*/ 	.byte	0x03, 0x19
        /*001a*/ 	.short	0x0280


	//----- nvinfo : EIATTR_KPARAM_INFO
	.align		4
        /*001c*/ 	.byte	0x04, 0x17
        /*001e*/ 	.short	(.L_260 - .L_259)
.L_259:
        /*0020*/ 	.word	0x00000000
        /*0024*/ 	.short	0x0000
        /*0026*/ 	.short	0x0000
        /*0028*/ 	.byte	0x00, 0xf0, 0x01, 0x0a


	//----- nvinfo : EIATTR_MAXREG_COUNT
	.align		4
.L_260:
        /*002c*/ 	.byte	0x03, 0x1b
        /*002e*/ 	.short	0x00ff


	//----- nvinfo : EIATTR_NUM_BARRIERS
	.align		4
        /*0030*/ 	.byte	0x02, 0x4c
        /*0032*/ 	.byte	0x01
	.zero		1


	//----- nvinfo : EIATTR_ANNOTATIONS
	.align		4
        /*0034*/ 	.byte	0x04, 0x55
        /*0036*/ 	.short	(.L_262 - .L_261)


	//   ....[0]....
.L_261:
        /* <DEDUP_REMOVED lines=68> */


	//----- nvinfo : EIATTR_MERCURY_ISA_VERSION
	.align		4
.L_262:
        /*0468*/ 	.byte	0x03, 0x5f
        /*046a*/ 	.short	0x0000


	//----- nvinfo : EIATTR_EXIT_INSTR_OFFSETS
	.align		4
        /*046c*/ 	.byte	0x04, 0x1c
        /*046e*/ 	.short	(.L_264 - .L_263)


	//   ....[0]....
.L_263:
        /*0470*/ 	.word	0x000000a0


	//   ....[1]....
        /*0474*/ 	.word	0x000086b0


	//----- nvinfo : EIATTR_CTAIDZ_USED
	.align		4
.L_264:
        /*0478*/ 	.byte	0x01, 0x04
	.zero		2


//--------------------- .nv.info._ZN5flash44flash_bwd_dq_dk_dv_loop_seqk_parallel_kernelI23Flash_bwd_kernel_traitsILi32ELi128ELi128ELi8ELi4ELi4ELi4ELb1ELb0EN7cutlass10bfloat16_tE19Flash_kernel_traitsILi32ELi128ELi128ELi8ES3_EELb1ELb1ELb0ELb0ELb0ELb1ELb0EEEvNS_16Flash_bwd_paramsE --------------------------
	.section	.nv.info._ZN5flash44flash_bwd_dq_dk_dv_loop_seqk_parallel_kernelI23Flash_bwd_kernel_traitsILi32ELi128ELi128ELi8ELi4ELi4ELi4ELb1ELb0EN7cutlass10bfloat16_tE19Flash_kernel_traitsILi32ELi128ELi128ELi8ES3_EELb1ELb1ELb0ELb0ELb0ELb1ELb0EEEvNS_16Flash_bwd_paramsE,"",@"SHT_CUDA_INFO"
	.sectionflags	@""
	.align	4


	//----- nvinfo : EIATTR_CUDA_API_VERSION
	.align		4
        /*0000*/ 	.byte	0x04, 0x37
        /*0002*/ 	.short	(.L_266 - .L_265)
.L_265:
        /*0004*/ 	.word	0x00000082


	//----- nvinfo : EIATTR_SW2861232_WAR
	.align		4
.L_266:
        /*0008*/ 	.byte	0x01, 0x35
	.zero		2


	//----- nvinfo : EIATTR_PARAM_CBANK
	.align		4
        /*000c*/ 	.byte	0x04, 0x0a
        /*000e*/ 	.short	(.L_268 - .L_267)
	.align		4
.L_267:
        /*0010*/ 	.word	index@(.nv.constant0._ZN5flash44flash_bwd_dq_dk_dv_loop_seqk_parallel_kernelI23Flash_bwd_kernel_traitsILi32ELi128ELi128ELi8ELi4ELi4ELi4ELb1ELb0EN7cutlass10bfloat16_tE19Flash_kernel_traitsILi32ELi128ELi128ELi8ES3_EELb1ELb1ELb0ELb0ELb0ELb1ELb0EEEvNS_16Flash_bwd_paramsE)
        /*0014*/ 	.short	0x0160
        /*0016*/ 	.short	0x0280


	//----- nvinfo : EIATTR_CBANK_PARAM_SIZE
	.align		4
.L_268:
        /*0018*/ 	.byte	0x03, 0x19
        /*001a*/ 	.short	0x0280


	//----- nvinfo : EIATTR_KPARAM_INFO
	.align		4
        /*001c*/ 	.byte	0x04, 0x17
        /*001e*/ 	.short	(.L_270 - .L_269)
.L_269:
        /*0020*/ 	.word	0x00000000
        /*0024*/ 	.short	0x0000
        /*0026*/ 	.short	0x0000
        /*0028*/ 	.byte	0x00, 0xf0, 0x01, 0x0a


	//----- nvinfo : EIATTR_MAXREG_COUNT
	.align		4
.L_270:
        /*002c*/ 	.byte	0x03, 0x1b
        /*002e*/ 	.short	0x00ff


	//----- nvinfo : EIATTR_NUM_BARRIERS
	.align		4
        /*0030*/ 	.byte	0x02, 0x4c
        /*0032*/ 	.byte	0x01
	.zero		1


	//----- nvinfo : EIATTR_ANNOTATIONS
	.align		4
        /*0034*/ 	.byte	0x04, 0x55
        /*0036*/ 	.short	(.L_272 - .L_271)


	//   ....[0]....
.L_271:
        /* <DEDUP_REMOVED lines=14> */


	//----- nvinfo : EIATTR_MERCURY_ISA_VERSION
	.align		4
.L_272:
        /*0108*/ 	.byte	0x03, 0x5f
        /*010a*/ 	.short	0x0000


	//----- nvinfo : EIATTR_EXIT_INSTR_OFFSETS
	.align		4
        /*010c*/ 	.byte	0x04, 0x1c
        /*010e*/ 	.short	(.L_274 - .L_273)


	//   ....[0]....
.L_273:
        /*0110*/ 	.word	0x000000a0


	//   ....[1]....
        /*0114*/ 	.word	0x00009f70


	//----- nvinfo : EIATTR_CTAIDZ_USED
	.align		4
.L_274:
        /*0118*/ 	.byte	0x01, 0x04
	.zero		2


	//----- nvinfo : EIATTR_CRS_STACK_SIZE
	.align		4
        /*011c*/ 	.byte	0x04, 0x1e
        /*011e*/ 	.short	(.L_276 - .L_275)
.L_275:
        /*0120*/ 	.word	0x00000000
.L_276:


//--------------------- .nv.info._ZN5flash44flash_bwd_dq_dk_dv_loop_seqk_parallel_kernelI23Flash_bwd_kernel_traitsILi32ELi128ELi128ELi8ELi4ELi4ELi4ELb1ELb0EN7cutlass10bfloat16_tE19Flash_kernel_traitsILi32ELi128ELi128ELi8ES3_EELb0ELb1ELb0ELb0ELb0ELb1ELb1EEEvNS_16Flash_bwd_paramsE --------------------------
	.section	.nv.info._ZN5flash44flash_bwd_dq_dk_dv_loop_seqk_parallel_kernelI23Flash_bwd_kernel_traitsILi32ELi128ELi128ELi8ELi4ELi4ELi4ELb1ELb0EN7cutlass10bfloat16_tE19Flash_kernel_traitsILi32ELi128ELi128ELi8ES3_EELb0ELb1ELb0ELb0ELb0ELb1ELb1EEEvNS_16Flash_bwd_paramsE,"",@"SHT_CUDA_INFO"
	.sectionflags	@""
	.align	4


	//----- nvinfo : EIATTR_CUDA_API_VERSION
	.align		4
        /*0000*/ 	.byte	0x04, 0x37
        /*0002*/ 	.short	(.L_278 - .L_277)
.L_277:
        /*0004*/ 	.word	0x00000082


	//----- nvinfo : EIATTR_SW2861232_WAR
	.align		4
.L_278:
        /*0008*/ 	.byte	0x01, 0x35
	.zero		2


	//----- nvinfo : EIATTR_PARAM_CBANK
	.align		4
        /*000c*/ 	.byte	0x04, 0x0a
        /*000e*/ 	.short	(.L_280 - .L_279)
	.align		4
.L_279:
        /*0010*/ 	.word	index@(.nv.constant0._ZN5flash44flash_bwd_dq_dk_dv_loop_seqk_parallel_kernelI23Flash_bwd_kernel_traitsILi32ELi128ELi128ELi8ELi4ELi4ELi4ELb1ELb0EN7cutlass10bfloat16_tE19Flash_kernel_traitsILi32ELi128ELi128ELi8ES3_EELb0ELb1ELb0ELb0ELb0ELb1ELb1EEEvNS_16Flash_bwd_paramsE)
        /*0014*/ 	.short	0x0160
        /*0016*/ 	.short	0x0280


	//----- nvinfo : EIATTR_CBANK_PARAM_SIZE
	.align		4
.L_280:
        /*0018*/ 	.byte	0x03, 0x19
        /*001a*/ 	.short	0x0280


	//----- nvinfo : EIATTR_KPARAM_INFO
	.align		4
        /*001c*/ 	.byte	0x04, 0x17
        /*001e*/ 	.short	(.L_282 - .L_281)
.L_281:
        /*0020*/ 	.word	0x00000000
        /*0024*/ 	.short	0x0000
        /*0026*/ 	.short	0x0000
        /*0028*/ 	.byte	0x00, 0xf0, 0x01, 0x0a


	//----- nvinfo : EIATTR_MAXREG_COUNT
	.align		4
.L_282:
        /*002c*/ 	.byte	0x03, 0x1b
        /*002e*/ 	.short	0x00ff


	//----- nvinfo : EIATTR_NUM_BARRIERS
	.align		4
        /*0030*/ 	.byte	0x02, 0x4c
        /*0032*/ 	.byte	0x01
	.zero		1


	//----- nvinfo : EIATTR_ANNOTATIONS
	.align		4
        /*0034*/ 	.byte	0x04, 0x55
        /*0036*/ 	.short	(.L_284 - .L_283)


	//   ....[0]....
.L_283:
        /* <DEDUP_REMOVED lines=80> */


	//----- nvinfo : EIATTR_MERCURY_ISA_VERSION
	.align		4
.L_284:
        /*0520*/ 	.byte	0x03, 0x5f
        /*0522*/ 	.short	0x0000


	//----- nvinfo : EIATTR_EXIT_INSTR_OFFSETS
	.align		4
        /*0524*/ 	.byte	0x04, 0x1c
        /*0526*/ 	.short	(.L_286 - .L_285)


	//   ....[0]....
.L_285:
        /*0528*/ 	.word	0x000000a0


	//   ....[1]....
        /*052c*/ 	.word	0x0000a030


	//----- nvinfo : EIATTR_CTAIDZ_USED
	.align		4
.L_286:
        /*0530*/ 	.byte	0x01, 0x04
	.zero		2


	//----- nvinfo : EIATTR_CRS_STACK_SIZE
	.align		4
        /*0534*/ 	.byte	0x04, 0x1e
        /*0536*/ 	.short	(.L_288 - .L_287)
.L_287:
        /*0538*/ 	.word	0x00000000
.L_288:


//--------------------- .nv.info._ZN5flash44flash_bwd_dq_dk_dv_loop_seqk_parallel_kernelI23Flash_bwd_kernel_traitsILi32ELi128ELi128ELi8ELi4ELi4ELi4ELb1ELb0EN7cutlass10bfloat16_tE19Flash_kernel_traitsILi32ELi128ELi128ELi8ES3_EELb1ELb1ELb0ELb1ELb0ELb0ELb0EEEvNS_16Flash_bwd_paramsE --------------------------
	.section	.nv.info._ZN5flash44flash_bwd_dq_dk_dv_loop_seqk_parallel_kernelI23Flash_bwd_kernel_traitsILi32ELi128ELi128ELi8ELi4ELi4ELi4ELb1ELb0EN7cutlass10bfloat16_tE19Flash_kernel_traitsILi32ELi128ELi128ELi8ES3_EELb1ELb1ELb0ELb1ELb0ELb0ELb0EEEvNS_16Flash_bwd_paramsE,"",@"SHT_CUDA_INFO"
	.sectionflags	@""
	.align	4


	//----- nvinfo : EIATTR_CUDA_API_VERSION
	.align		4
        /*0000*/ 	.byte	0x04, 0x37
        /*0002*/ 	.short	(.L_290 - .L_289)
.L_289:
        /*0004*/ 	.word	0x00000082


	//----- nvinfo : EIATTR_SW2861232_WAR
	.align		4
.L_290:
        /*0008*/ 	.byte	0x01, 0x35
	.zero		2


	//----- nvinfo : EIATTR_PARAM_CBANK
	.align		4
        /*000c*/ 	.byte	0x04, 0x0a
        /*000e*/ 	.short	(.L_292 - .L_291)
	.align		4
.L_291:
        /*0010*/ 	.word	index@(.nv.constant0._ZN5flash44flash_bwd_dq_dk_dv_loop_seqk_parallel_kernelI23Flash_bwd_kernel_traitsILi32ELi128ELi128ELi8ELi4ELi4ELi4ELb1ELb0EN7cutlass10bfloat16_tE19Flash_kernel_traitsILi32ELi128ELi128ELi8ES3_EELb1ELb1ELb0ELb1ELb0ELb0ELb0EEEvNS_16Flash_bwd_paramsE)
        /*0014*/ 	.short	0x0160
        /*0016*/ 	.short	0x0280


	//----- nvinfo : EIATTR_CBANK_PARAM_SIZE
	.align		4
.L_292:
        /*0018*/ 	.byte	0x03, 0x19
        /*001a*/ 	.short	0x0280


	//----- nvinfo : EIATTR_KPARAM_INFO
	.align		4
        /*001c*/ 	.byte	0x04, 0x17
        /*001e*/ 	.short	(.L_294 - .L_293)
.L_293:
        /*0020*/ 	.word	0x00000000
        /*0024*/ 	.short	0x0000
        /*0026*/ 	.short	0x0000
        /*0028*/ 	.byte	0x00, 0xf0, 0x01, 0x0a


	//----- nvinfo : EIATTR_MAXREG_COUNT
	.align		4
.L_294:
        /*002c*/ 	.byte	0x03, 0x1b
        /*002e*/ 	.short	0x00ff


	//----- nvinfo : EIATTR_NUM_BARRIERS
	.align		4
        /*0030*/ 	.byte	0x02, 0x4c
        /*0032*/ 	.byte	0x01
	.zero		1


	//----- nvinfo : EIATTR_ANNOTATIONS
	.align		4
        /*0034*/ 	.byte	0x04, 0x55
        /*0036*/ 	.short	(.L_296 - .L_295)


	//   ....[0]....
.L_295:
        /* <DEDUP_REMOVED lines=48> */


	//----- nvinfo : EIATTR_MERCURY_ISA_VERSION
	.align		4
.L_296:
        /*0320*/ 	.byte	0x03, 0x5f
        /*0322*/ 	.short	0x0000


	//----- nvinfo : EIATTR_EXIT_INSTR_OFFSETS
	.align		4
        /*0324*/ 	.byte	0x04, 0x1c
        /*0326*/ 	.short	(.L_298 - .L_297)


	//   ....[0]....
.L_297:
        /*0328*/ 	.word	0x000000a0


	//   ....[1]....
        /*032c*/ 	.word	0x0000b050


	//----- nvinfo : EIATTR_CTAIDZ_USED
	.align		4
.L_298:
        /*0330*/ 	.byte	0x01, 0x04
	.zero		2


	//----- nvinfo : EIATTR_CRS_STACK_SIZE
	.align		4
        /*0334*/ 	.byte	0x04, 0x1e
        /*0336*/ 	.short	(.L_300 - .L_299)
.L_299:
        /*0338*/ 	.word	0x00000000
.L_300:


//--------------------- .nv.info._ZN5flash44flash_bwd_dq_dk_dv_loop_seqk_parallel_kernelI23Flash_bwd_kernel_traitsILi32ELi128ELi128ELi8ELi4ELi4ELi4ELb1ELb0EN7cutlass10bfloat16_tE19Flash_kernel_traitsILi32ELi128ELi128ELi8ES3_EELb0ELb1ELb0ELb1ELb0ELb0ELb1EEEvNS_16Flash_bwd_paramsE --------------------------
	.section	.nv.info._ZN5flash44flash_bwd_dq_dk_dv_loop_seqk_parallel_kernelI23Flash_bwd_kernel_traitsILi32ELi128ELi128ELi8ELi4ELi4ELi4ELb1ELb0EN7cutlass10bfloat16_tE19Flash_kernel_traitsILi32ELi128ELi128ELi8ES3_EELb0ELb1ELb0ELb1ELb0ELb0ELb1EEEvNS_16Flash_bwd_paramsE,"",@"SHT_CUDA_INFO"
	.sectionflags	@""
	.align	4


	//----- nvinfo : EIATTR_CUDA_API_VERSION
	.align		4
        /*0000*/ 	.byte	0x04, 0x37
        /*0002*/ 	.short	(.L_302 - .L_301)
.L_301:
        /*0004*/ 	.word	0x00000082


	//----- nvinfo : EIATTR_SW2861232_WAR
	.align		4
.L_302:
        /*0008*/ 	.byte	0x01, 0x35
	.zero		2


	//----- nvinfo : EIATTR_PARAM_CBANK
	.align		4
        /*000c*/ 	.byte	0x04, 0x0a
        /*000e*/ 	.short	(.L_304 - .L_303)
	.align		4
.L_303:
        /*0010*/ 	.word	index@(.nv.constant0._ZN5flash44flash_bwd_dq_dk_dv_loop_seqk_parallel_kernelI23Flash_bwd_kernel_traitsILi32ELi128ELi128ELi8ELi4ELi4ELi4ELb1ELb0EN7cutlass10bfloat16_tE19Flash_kernel_traitsILi32ELi128ELi128ELi8ES3_EELb0ELb1ELb0ELb1ELb0ELb0ELb1EEEvNS_16Flash_bwd_paramsE)
        /*0014*/ 	.short	0x0160
        /*0016*/ 	.short	0x0280


	//----- nvinfo : EIATTR_CBANK_PARAM_SIZE
	.align		4
.L_304:
        /*0018*/ 	.byte	0x03, 0x19
        /*001a*/ 	.short	0x0280


	//----- nvinfo : EIATTR_KPARAM_INFO
	.align		4
        /*001c*/ 	.byte	0x04, 0x17
        /*001e*/ 	.short	(.L_306 - .L_305)
.L_305:
        /*0020*/ 	.word	0x00000000
        /*0024*/ 	.short	0x0000
        /*0026*/ 	.short	0x0000
        /*0028*/ 	.byte	0x00, 0xf0, 0x01, 0x0a


	//----- nvinfo : EIATTR_MAXREG_COUNT
	.align		4
.L_306:
        /*002c*/ 	.byte	0x03, 0x1b
        /*002e*/ 	.short	0x00ff


	//----- nvinfo : EIATTR_NUM_BARRIERS
	.align		4
        /*0030*/ 	.byte	0x02, 0x4c
        /*0032*/ 	.byte	0x01
	.zero		1


	//----- nvinfo : EIATTR_ANNOTATIONS
	.align		4
        /*0034*/ 	.byte	0x04, 0x55
        /*0036*/ 	.short	(.L_308 - .L_307)


	//   ....[0]....
.L_307:
        /* <DEDUP_REMOVED lines=85> */


	//----- nvinfo : EIATTR_MERCURY_ISA_VERSION
	.align		4
.L_308:
        /*0570*/ 	.byte	0x03, 0x5f
        /*0572*/ 	.short	0x0000


	//----- nvinfo : EIATTR_EXIT_INSTR_OFFSETS
	.align		4
        /*0574*/ 	.byte	0x04, 0x1c
        /*0576*/ 	.short	(.L_310 - .L_309)


	//   ....[0]....
.L_309:
        /*0578*/ 	.word	0x000000a0


	//   ....[1]....
        /*057c*/ 	.word	0x0000a8c0


	//----- nvinfo : EIATTR_CTAIDZ_USED
	.align		4
.L_310:
        /*0580*/ 	.byte	0x01, 0x04
	.zero		2


	//----- nvinfo : EIATTR_CRS_STACK_SIZE
	.align		4
        /*0584*/ 	.byte	0x04, 0x1e
        /*0586*/ 	.short	(.L_312 - .L_311)
.L_311:
        /*0588*/ 	.word	0x00000000
.L_312:


//--------------------- .nv.info._ZN5flash25flash_bwd_dot_do_o_kernelILb0E23Flash_bwd_kernel_traitsILi32ELi128ELi128ELi8ELi4ELi4ELi4ELb1ELb0EN7cutlass10bfloat16_tE19Flash_kernel_traitsILi32ELi128ELi128ELi8ES3_EEEEvNS_16Flash_bwd_paramsE --------------------------
	.section	.nv.info._ZN5flash25flash_bwd_dot_do_o_kernelILb0E23Flash_bwd_kernel_traitsILi32ELi128ELi128ELi8ELi4ELi4ELi4ELb1ELb0EN7cutlass10bfloat16_tE19Flash_kernel_traitsILi32ELi128ELi128ELi8ES3_EEEEvNS_16Flash_bwd_paramsE,"",@"SHT_CUDA_INFO"
	.sectionflags	@""
	.align	4


	//----- nvinfo : EIATTR_CUDA_API_VERSION
	.align		4
        /*0000*/ 	.byte	0x04, 0x37
        /*0002*/ 	.short	(.L_314 - .L_313)
.L_313:
        /*0004*/ 	.word	0x00000082


	//----- nvinfo : EIATTR_SW2861232_WAR
	.align		4
.L_314:
        /*0008*/ 	.byte	0x01, 0x35
	.zero		2


	//----- nvinfo : EIATTR_PARAM_CBANK
	.align		4
        /*000c*/ 	.byte	0x04, 0x0a
        /*000e*/ 	.short	(.L_316 - .L_315)
	.align		4
.L_315:
        /*0010*/ 	.word	index@(.nv.constant0._ZN5flash25flash_bwd_dot_do_o_kernelILb0E23Flash_bwd_kernel_traitsILi32ELi128ELi128ELi8ELi4ELi4ELi4ELb1ELb0EN7cutlass10bfloat16_tE19Flash_kernel_traitsILi32ELi128ELi128ELi8ES3_EEEEvNS_16Flash_bwd_paramsE)
        /*0014*/ 	.short	0x0160
        /*0016*/ 	.short	0x0280


	//----- nvinfo : EIATTR_CBANK_PARAM_SIZE
	.align		4
.L_316:
        /*0018*/ 	.byte	0x03, 0x19
        /*001a*/ 	.short	0x0280


	//----- nvinfo : EIATTR_KPARAM_INFO
	.align		4
        /*001c*/ 	.byte	0x04, 0x17
        /*001e*/ 	.short	(.L_318 - .L_317)
.L_317:
        /*0020*/ 	.word	0x00000000
        /*0024*/ 	.short	0x0000
        /*0026*/ 	.short	0x0000
        /*0028*/ 	.byte	0x00, 0xf0, 0x01, 0x0a


	//----- nvinfo : EIATTR_MAXREG_COUNT
	.align		4
.L_318:
        /*002c*/ 	.byte	0x03, 0x1b
        /*002e*/ 	.short	0x00ff


	//----- nvinfo : EIATTR_MERCURY_ISA_VERSION
	.align		4
        /*0030*/ 	.byte	0x03, 0x5f
        /*0032*/ 	.short	0x0000


	//----- nvinfo : EIATTR_COOP_GROUP_MASK_REGIDS
	.align		4
        /*0034*/ 	.byte	0x04, 0x29
        /*0036*/ 	.short	(.L_320 - .L_319)


	//   ....[0]....
.L_319:
        /*0038*/ 	.word	0xffffffff


	//   ....[1]....
        /*003c*/ 	.word	0xffffffff


	//   ....[2]....
        /*0040*/ 	.word	0xffffffff


	//   ....[3]....
        /*0044*/ 	.word	0xffffffff


	//----- nvinfo : EIATTR_COOP_GROUP_INSTR_OFFSETS
	.align		4
.L_320:
        /*0048*/ 	.byte	0x04, 0x28
        /*004a*/ 	.short	(.L_322 - .L_321)


	//   ....[0]....
.L_321:
        /*004c*/ 	.word	0x00000ad0


	//   ....[1]....
        /*0050*/ 	.word	0x00000b00


	//   ....[2]....
        /*0054*/ 	.word	0x00000b20


	//   ....[3]....
        /*0058*/ 	.word	0x00000b50


	//----- nvinfo : EIATTR_EXIT_INSTR_OFFSETS
	.align		4
.L_322:
        /*005c*/ 	.byte	0x04, 0x1c
        /*005e*/ 	.short	(.L_324 - .L_323)


	//   ....[0]....
.L_323:
        /*0060*/ 	.word	0x00000120


	//   ....[1]....
        /*0064*/ 	.word	0x00000bf0


	//   ....[2]....
        /*0068*/ 	.word	0x00000c20


	//----- nvinfo : EIATTR_CTAIDZ_USED
	.align		4
.L_324:
        /*006c*/ 	.byte	0x01, 0x04
	.zero		2


//--------------------- .nv.info._ZN5flash25flash_bwd_dot_do_o_kernelILb1E23Flash_bwd_kernel_traitsILi32ELi128ELi128ELi8ELi4ELi4ELi4ELb1ELb0EN7cutlass10bfloat16_tE19Flash_kernel_traitsILi32ELi128ELi128ELi8ES3_EEEEvNS_16Flash_bwd_paramsE --------------------------
	.section	.nv.info._ZN5flash25flash_bwd_dot_do_o_kernelILb1E23Flash_bwd_kernel_traitsILi32ELi128ELi128ELi8ELi4ELi4ELi4ELb1ELb0EN7cutlass10bfloat16_tE19Flash_kernel_traitsILi32ELi128ELi128ELi8ES3_EEEEvNS_16Flash_bwd_paramsE,"",@"SHT_CUDA_INFO"
	.sectionflags	@""
	.align	4


	//----- nvinfo : EIATTR_CUDA_API_VERSION
	.align		4
        /*0000*/ 	.byte	0x04, 0x37
        /*0002*/ 	.short	(.L_326 - .L_325)
.L_325:
        /*0004*/ 	.word	0x00000082


	//----- nvinfo : EIATTR_SW2861232_WAR
	.align		4
.L_326:
        /*0008*/ 	.byte	0x01, 0x35
	.zero		2


	//----- nvinfo : EIATTR_PARAM_CBANK
	.align		4
        /*000c*/ 	.byte	0x04, 0x0a
        /*000e*/ 	.short	(.L_328 - .L_327)
	.align		4
.L_327:
        /*0010*/ 	.word	index@(.nv.constant0._ZN5flash25flash_bwd_dot_do_o_kernelILb1E23Flash_bwd_kernel_traitsILi32ELi128ELi128ELi8ELi4ELi4ELi4ELb1ELb0EN7cutlass10bfloat16_tE19Flash_kernel_traitsILi32ELi128ELi128ELi8ES3_EEEEvNS_16Flash_bwd_paramsE)
        /*0014*/ 	.short	0x0160
        /*0016*/ 	.short	0x0280


	//----- nvinfo : EIATTR_CBANK_PARAM_SIZE
	.align		4
.L_328:
        /*0018*/ 	.byte	0x03, 0x19
        /*001a*/ 	.short	0x0280


	//----- nvinfo : EIATTR_KPARAM_INFO
	.align		4
        /*001c*/ 	.byte	0x04, 0x17
        /*001e*/ 	.short	(.L_330 - .L_329)
.L_329:
        /*0020*/ 	.word	0x00000000
        /*0024*/ 	.short	0x0000
        /*0026*/ 	.short	0x0000
        /*0028*/ 	.byte	0x00, 0xf0, 0x01, 0x0a


	//----- nvinfo : EIATTR_MAXREG_COUNT
	.align		4
.L_330:
        /*002c*/ 	.byte	0x03, 0x1b
        /*002e*/ 	.short	0x00ff


	//----- nvinfo : EIATTR_MERCURY_ISA_VERSION
	.align		4
        /*0030*/ 	.byte	0x03, 0x5f
        /*0032*/ 	.short	0x0000


	//----- nvinfo : EIATTR_COOP_GROUP_MASK_REGIDS
	.align		4
        /*0034*/ 	.byte	0x04, 0x29
        /*0036*/ 	.short	(.L_332 - .L_331)


	//   ....[0]....
.L_331:
        /*0038*/ 	.word	0xffffffff


	//   ....[1]....
        /*003c*/ 	.word	0xffffffff


	//   ....[2]....
        /*0040*/ 	.word	0xffffffff


	//   ....[3]....
        /*0044*/ 	.word	0xffffffff


	//----- nvinfo : EIATTR_COOP_GROUP_INSTR_OFFSETS
	.align		4
.L_332:
        /*0048*/ 	.byte	0x04, 0x28
        /*004a*/ 	.short	(.L_334 - .L_333)


	//   ....[0]....
.L_333:
        /*004c*/ 	.word	0x00000d90


	//   ....[1]....
        /*0050*/ 	.word	0x00000da0


	//   ....[2]....
        /*0054*/ 	.word	0x00000de0


	//   ....[3]....
        /*0058*/ 	.word	0x00000e00


	//----- nvinfo : EIATTR_EXIT_INSTR_OFFSETS
	.align		4
.L_334:
        /*005c*/ 	.byte	0x04, 0x1c
        /*005e*/ 	.short	(.L_336 - .L_335)


	//   ....[0]....
.L_335:
        /*0060*/ 	.word	0x00000120


	//   ....[1]....
        /*0064*/ 	.word	0x00000f80


	//----- nvinfo : EIATTR_CTAIDZ_USED
	.align		4
.L_336:
        /*0068*/ 	.byte	0x01, 0x04
	.zero		2


//--------------------- .nv.info._ZN5flash27flash_bwd_convert_dq_kernelI23Flash_bwd_kernel_traitsILi32ELi128ELi128ELi8ELi4ELi4ELi4ELb0ELb0EN7cutlass10bfloat16_tE19Flash_kernel_traitsILi32ELi128ELi128ELi8ES3_EEEEvNS_16Flash_bwd_paramsEi --------------------------
	.section	.nv.info._ZN5flash27flash_bwd_convert_dq_kernelI23Flash_bwd_kernel_traitsILi32ELi128ELi128ELi8ELi4ELi4ELi4ELb0ELb0EN7cutlass10bfloat16_tE19Flash_kernel_traitsILi32ELi128ELi128ELi8ES3_EEEEvNS_16Flash_bwd_paramsEi,"",@"SHT_CUDA_INFO"
	.sectionflags	@""
	.align	4


	//----- nvinfo : EIATTR_CUDA_API_VERSION
	.align		4
        /*0000*/ 	.byte	0x04, 0x37
        /*0002*/ 	.short	(.L_338 - .L_337)
.L_337:
        /*0004*/ 	.word	0x00000082


	//----- nvinfo : EIATTR_SW2861232_WAR
	.align		4
.L_338:
        /*0008*/ 	.byte	0x01, 0x35
	.zero		2


	//----- nvinfo : EIATTR_PARAM_CBANK
	.align		4
        /*000c*/ 	.byte	0x04, 0x0a
        /*000e*/ 	.short	(.L_340 - .L_339)
	.align		4
.L_339:
        /*0010*/ 	.word	index@(.nv.constant0._ZN5flash27flash_bwd_convert_dq_kernelI23Flash_bwd_kernel_traitsILi32ELi128ELi128ELi8ELi4ELi4ELi4ELb0ELb0EN7cutlass10bfloat16_tE19Flash_kernel_traitsILi32ELi128ELi128ELi8ES3_EEEEvNS_16Flash_bwd_paramsEi)
        /*0014*/ 	.short	0x0160
        /*0016*/ 	.short	0x0284


	//----- nvinfo : EIATTR_CBANK_PARAM_SIZE
	.align		4
.L_340:
        /*0018*/ 	.byte	0x03, 0x19
        /*001a*/ 	.short	0x0284


	//----- nvinfo : EIATTR_KPARAM_INFO
	.align		4
        /*001c*/ 	.byte	0x04, 0x17
        /*001e*/ 	.short	(.L_342 - .L_341)
.L_341:
        /*0020*/ 	.word	0x00000000
        /*0024*/ 	.short	0x0001
        /*0026*/ 	.short	0x0280
        /*0028*/ 	.byte	0x00, 0xf0, 0x11, 0x00


	//----- nvinfo : EIATTR_KPARAM_INFO
	.align		4
.L_342:
        /*002c*/ 	.byte	0x04, 0x17
        /*002e*/ 	.short	(.L_344 - .L_343)
.L_343:
        /*0030*/ 	.word	0x00000000
        /*0034*/ 	.short	0x0000
        /*0036*/ 	.short	0x0000
        /*0038*/ 	.byte	0x00, 0xf0, 0x01, 0x0a


	//----- nvinfo : EIATTR_MAXREG_COUNT
	.align		4
.L_344:
        /*003c*/ 	.byte	0x03, 0x1b
        /*003e*/ 	.short	0x00ff


	//----- nvinfo : EIATTR_NUM_BARRIERS
	.align		4
        /*0040*/ 	.byte	0x02, 0x4c
        /*0042*/ 	.byte	0x01
	.zero		1


	//----- nvinfo : EIATTR_MERCURY_ISA_VERSION
	.align		4
        /*0044*/ 	.byte	0x03, 0x5f
        /*0046*/ 	.short	0x0000


	//----- nvinfo : EIATTR_EXIT_INSTR_OFFSETS
	.align		4
        /*0048*/ 	.byte	0x04, 0x1c
        /*004a*/ 	.short	(.L_346 - .L_345)


	//   ....[0]....
.L_345:
        /*004c*/ 	.word	0x000000f0


	//   ....[1]....
        /*0050*/ 	.word	0x00001770


	//   ....[2]....
        /*0054*/ 	.word	0x00001830


	//----- nvinfo : EIATTR_CTAIDZ_USED
	.align		4
.L_346:
        /*0058*/ 	.byte	0x01, 0x04
	.zero		2


	//----- nvinfo : EIATTR_CRS_STACK_SIZE
	.align		4
        /*005c*/ 	.byte	0x04, 0x1e
        /*005e*/ 	.short	(.L_348 - .L_347)
.L_347:
        /*0060*/ 	.word	0x00000000
.L_348:


//--------------------- .nv.info._ZN5flash44flash_bwd_dq_dk_dv_loop_seqk_parallel_kernelI23Flash_bwd_kernel_traitsILi32ELi128ELi128ELi8ELi4ELi4ELi4ELb0ELb0EN7cutlass10bfloat16_tE19Flash_kernel_traitsILi32ELi128ELi128ELi8ES3_EELb1ELb1ELb0ELb0ELb0ELb0ELb0EEEvNS_16Flash_bwd_paramsE --------------------------
	.section	.nv.info._ZN5flash44flash_bwd_dq_dk_dv_loop_seqk_parallel_kernelI23Flash_bwd_kernel_traitsILi32ELi128ELi128ELi8ELi4ELi4ELi4ELb0ELb0EN7cutlass10bfloat16_tE19Flash_kernel_traitsILi32ELi128ELi128ELi8ES3_EELb1ELb1ELb0ELb0ELb0ELb0ELb0EEEvNS_16Flash_bwd_paramsE,"",@"SHT_CUDA_INFO"
	.sectionflags	@""
	.align	4


	//----- nvinfo : EIATTR_CUDA_API_VERSION
	.align		4
        /*0000*/ 	.byte	0x04, 0x37
        /*0002*/ 	.short	(.L_350 - .L_349)
.L_349:
        /*0004*/ 	.word	0x00000082


	//----- nvinfo : EIATTR_SW2861232_WAR
	.align		4
.L_350:
        /*0008*/ 	.byte	0x01, 0x35
	.zero		2


	//----- nvinfo : EIATTR_PARAM_CBANK
	.align		4
        /*000c*/ 	.byte	0x04, 0x0a
        /*000e*/ 	.short	(.L_352 - .L_351)
	.align		4
.L_351:
        /*0010*/ 	.word	index@(.nv.constant0._ZN5flash44flash_bwd_dq_dk_dv_loop_seqk_parallel_kernelI23Flash_bwd_kernel_traitsILi32ELi128ELi128ELi8ELi4ELi4ELi4ELb0ELb0EN7cutlass10bfloat16_tE19Flash_kernel_traitsILi32ELi128ELi128ELi8ES3_EELb1ELb1ELb0ELb0ELb0ELb0ELb0EEEvNS_16Flash_bwd_paramsE)
        /*0014*/ 	.short	0x0160
        /*0016*/ 	.short	0x0280


	//----- nvinfo : EIATTR_CBANK_PARAM_SIZE
	.align		4
.L_352:
        /*0018*/ 	.byte	0x03, 0x19
        /*001a*/ 	.short	0x0280


	//----- nvinfo : EIATTR_KPARAM_INFO
	.align		4
        /*001c*/ 	.byte	0x04, 0x17
        /*001e*/ 	.short	(.L_354 - .L_353)
.L_353:
        /*0020*/ 	.word	0x00000000
        /*0024*/ 	.short	0x0000
        /*0026*/ 	.short	0x0000
        /*0028*/ 	.byte	0x00, 0xf0, 0x01, 0x0a


	//----- nvinfo : EIATTR_MAXREG_COUNT
	.align		4
.L_354:
        /*002c*/ 	.byte	0x03, 0x1b
        /*002e*/ 	.short	0x00ff


	//----- nvinfo : EIATTR_NUM_BARRIERS
	.align		4
        /*0030*/ 	.byte	0x02, 0x4c
        /*0032*/ 	.byte	0x01
	.zero		1


	//----- nvinfo : EIATTR_MERCURY_ISA_VERSION
	.align		4
        /*0034*/ 	.byte	0x03, 0x5f
        /*0036*/ 	.short	0x0000


	//----- nvinfo : EIATTR_EXIT_INSTR_OFFSETS
	.align		4
        /*0038*/ 	.byte	0x04, 0x1c
        /*003a*/ 	.short	(.L_356 - .L_355)


	//   ....[0]....
.L_355:
        /*003c*/ 	.word	0x00000090


	//   ....[1]....
        /*0040*/ 	.word	0x0000a310


	//----- nvinfo : EIATTR_CTAIDZ_USED
	.align		4
.L_356:
        /*0044*/ 	.byte	0x01, 0x04
	.zero		2


	//----- nvinfo : EIATTR_CRS_STACK_SIZE
	.align		4
        /*0048*/ 	.byte	0x04, 0x1e
        /*004a*/ 	.short	(.L_358 - .L_357)
.L_357:
        /*004c*/ 	.word	0x00000000
.L_358:


//--------------------- .nv.info._ZN5flash44flash_bwd_dq_dk_dv_loop_seqk_parallel_kernelI23Flash_bwd_kernel_traitsILi32ELi128ELi128ELi8ELi4ELi4ELi4ELb0ELb0EN7cutlass10bfloat16_tE19Flash_kernel_traitsILi32ELi128ELi128ELi8ES3_EELb0ELb1ELb0ELb0ELb0ELb0ELb1EEEvNS_16Flash_bwd_paramsE --------------------------
	.section	.nv.info._ZN5flash44flash_bwd_dq_dk_dv_loop_seqk_parallel_kernelI23Flash_bwd_kernel_traitsILi32ELi128ELi128ELi8ELi4ELi4ELi4ELb0ELb0EN7cutlass10bfloat16_tE19Flash_kernel_traitsILi32ELi128ELi128ELi8ES3_EELb0ELb1ELb0ELb0ELb0ELb0ELb1EEEvNS_16Flash_bwd_paramsE,"",@"SHT_CUDA_INFO"
	.sectionflags	@""
	.align	4


	//----- nvinfo : EIATTR_CUDA_API_VERSION
	.align		4
        /*0000*/ 	.byte	0x04, 0x37
        /*0002*/ 	.short	(.L_360 - .L_359)
.L_359:
        /*0004*/ 	.word	0x00000082


	//----- nvinfo : EIATTR_SW2861232_WAR
	.align		4
.L_360:
        /*0008*/ 	.byte	0x01, 0x35
	.zero		2


	//----- nvinfo : EIATTR_PARAM_CBANK
	.align		4
        /*000c*/ 	.byte	0x04, 0x0a
        /*000e*/ 	.short	(.L_362 - .L_361)
	.align		4
.L_361:
        /*0010*/ 	.word	index@(.nv.constant0._ZN5flash44flash_bwd_dq_dk_dv_loop_seqk_parallel_kernelI23Flash_bwd_kernel_traitsILi32ELi128ELi128ELi8ELi4ELi4ELi4ELb0ELb0EN7cutlass10bfloat16_tE19Flash_kernel_traitsILi32ELi128ELi128ELi8ES3_EELb0ELb1ELb0ELb0ELb0ELb0ELb1EEEvNS_16Flash_bwd_paramsE)
        /*0014*/ 	.short	0x0160
        /*0016*/ 	.short	0x0280


	//----- nvinfo : EIATTR_CBANK_PARAM_SIZE
	.align		4
.L_362:
        /*0018*/ 	.byte	0x03, 0x19
        /*001a*/ 	.short	0x0280


	//----- nvinfo : EIATTR_KPARAM_INFO
	.align		4
        /*001c*/ 	.byte	0x04, 0x17
        /*001e*/ 	.short	(.L_364 - .L_363)
.L_363:
        /*0020*/ 	.word	0x00000000
        /*0024*/ 	.short	0x0000
        /*0026*/ 	.short	0x0000
        /*0028*/ 	.byte	0x00, 0xf0, 0x01, 0x0a


	//----- nvinfo : EIATTR_MAXREG_COUNT
	.align		4
.L_364:
        /*002c*/ 	.byte	0x03, 0x1b
        /*002e*/ 	.short	0x00ff


	//----- nvinfo : EIATTR_NUM_BARRIERS
	.align		4
        /*0030*/ 	.byte	0x02, 0x4c
        /*0032*/ 	.byte	0x01
	.zero		1


	//----- nvinfo : EIATTR_ANNOTATIONS
	.align		4
        /*0034*/ 	.byte	0x04, 0x55
        /*0036*/ 	.short	(.L_366 - .L_365)


	//   ....[0]....
.L_365:
        /* <DEDUP_REMOVED lines=57> */


	//----- nvinfo : EIATTR_MERCURY_ISA_VERSION
	.align		4
.L_366:
        /*03b0*/ 	.byte	0x03, 0x5f
        /*03b2*/ 	.short	0x0000


	//----- nvinfo : EIATTR_EXIT_INSTR_OFFSETS
	.align		4
        /*03b4*/ 	.byte	0x04, 0x1c
        /*03b6*/ 	.short	(.L_368 - .L_367)


	//   ....[0]....
.L_367:
        /*03b8*/ 	.word	0x000000a0


	//   ....[1]....
        /*03bc*/ 	.word	0x0000a2c0


	//----- nvinfo : EIATTR_CTAIDZ_USED
	.align		4
.L_368:
        /*03c0*/ 	.byte	0x01, 0x04
	.zero		2


	//----- nvinfo : EIATTR_CRS_STACK_SIZE
	.align		4
        /*03c4*/ 	.byte	0x04, 0x1e
        /*03c6*/ 	.short	(.L_370 - .L_369)
.L_369:
        /*03c8*/ 	.word	0x00000000
.L_370:


//--------------------- .nv.info._ZN5flash44flash_bwd_dq_dk_dv_loop_seqk_parallel_kernelI23Flash_bwd_kernel_traitsILi32ELi128ELi128ELi8ELi4ELi4ELi4ELb0ELb0EN7cutlass10bfloat16_tE19Flash_kernel_traitsILi32ELi128ELi128ELi8ES3_EELb1ELb1ELb0ELb0ELb1ELb1ELb0EEEvNS_16Flash_bwd_paramsE --------------------------
	.section	.nv.info._ZN5flash44flash_bwd_dq_dk_dv_loop_seqk_parallel_kernelI23Flash_bwd_kernel_traitsILi32ELi128ELi128ELi8ELi4ELi4ELi4ELb0ELb0EN7cutlass10bfloat16_tE19Flash_kernel_traitsILi32ELi128ELi128ELi8ES3_EELb1ELb1ELb0ELb0ELb1ELb1ELb0EEEvNS_16Flash_bwd_paramsE,"",@"SHT_CUDA_INFO"
	.sectionflags	@""
	.align	4


	//----- nvinfo : EIATTR_CUDA_API_VERSION
	.align		4
        /*0000*/ 	.byte	0x04, 0x37
        /*0002*/ 	.short	(.L_372 - .L_371)
.L_371:
        /*0004*/ 	.word	0x00000082


	//----- nvinfo : EIATTR_SW2861232_WAR
	.align		4
.L_372:
        /*0008*/ 	.byte	0x01, 0x35
	.zero		2


	//----- nvinfo : EIATTR_PARAM_CBANK
	.align		4
        /*000c*/ 	.byte	0x04, 0x0a
        /*000e*/ 	.short	(.L_374 - .L_373)
	.align		4
.L_373:
        /*0010*/ 	.word	index@(.nv.constant0._ZN5flash44flash_bwd_dq_dk_dv_loop_seqk_parallel_kernelI23Flash_bwd_kernel_traitsILi32ELi128ELi128ELi8ELi4ELi4ELi4ELb0ELb0EN7cutlass10bfloat16_tE19Flash_kernel_traitsILi32ELi128ELi128ELi8ES3_EELb1ELb1ELb0ELb0ELb1ELb1ELb0EEEvNS_16Flash_bwd_paramsE)
        /*0014*/ 	.short	0x0160
        /*0016*/ 	.short	0x0280


	//----- nvinfo : EIATTR_CBANK_PARAM_SIZE
	.align		4
.L_374:
        /*0018*/ 	.byte	0x03, 0x19
        /*001a*/ 	.short	0x0280


	//----- nvinfo : EIATTR_KPARAM_INFO
	.align		4
        /*001c*/ 	.byte	0x04, 0x17
        /*001e*/ 	.short	(.L_376 - .L_375)
.L_375:
        /*0020*/ 	.word	0x00000000
        /*0024*/ 	.short	0x0000
        /*0026*/ 	.short	0x0000
        /*0028*/ 	.byte	0x00, 0xf0, 0x01, 0x0a


	//----- nvinfo : EIATTR_MAXREG_COUNT
	.align		4
.L_376:
        /*002c*/ 	.byte	0x03, 0x1b
        /*002e*/ 	.short	0x00ff


	//----- nvinfo : EIATTR_NUM_BARRIERS
	.align		4
        /*0030*/ 	.byte	0x02, 0x4c
        /*0032*/ 	.byte	0x01
	.zero		1


	//----- nvinfo : EIATTR_MERCURY_ISA_VERSION
	.align		4
        /*0034*/ 	.byte	0x03, 0x5f
        /*0036*/ 	.short	0x0000


	//----- nvinfo : EIATTR_EXIT_INSTR_OFFSETS
	.align		4
        /*0038*/ 	.byte	0x04, 0x1c
        /*003a*/ 	.short	(.L_378 - .L_377)


	//   ....[0]....
.L_377:
        /*003c*/ 	.word	0x00000090


	//   ....[1]....
        /*0040*/ 	.word	0x000083a0


	//----- nvinfo : EIATTR_CTAIDZ_USED
	.align		4
.L_378:
        /*0044*/ 	.byte	0x01, 0x04
	.zero		2


//--------------------- .nv.info._ZN5flash44flash_bwd_dq_dk_dv_loop_seqk_parallel_kernelI23Flash_bwd_kernel_traitsILi32ELi128ELi128ELi8ELi4ELi4ELi4ELb0ELb0EN7cutlass10bfloat16_tE19Flash_kernel_traitsILi32ELi128ELi128ELi8ES3_EELb0ELb1ELb0ELb0ELb1ELb1ELb1EEEvNS_16Flash_bwd_paramsE --------------------------
	.section	.nv.info._ZN5flash44flash_bwd_dq_dk_dv_loop_seqk_parallel_kernelI23Flash_bwd_kernel_traitsILi32ELi128ELi128ELi8ELi4ELi4ELi4ELb0ELb0EN7cutlass10bfloat16_tE19Flash_kernel_traitsILi32ELi128ELi128ELi8ES3_EELb0ELb1ELb0ELb0ELb1ELb1ELb1EEEvNS_16Flash_bwd_paramsE,"",@"SHT_CUDA_INFO"
	.sectionflags	@""
	.align	4


	//----- nvinfo : EIATTR_CUDA_API_VERSION
	.align		4
        /*0000*/ 	.byte	0x04, 0x37
        /*0002*/ 	.short	(.L_380 - .L_379)
.L_379:
        /*0004*/ 	.word	0x00000082


	//----- nvinfo : EIATTR_SW2861232_WAR
	.align		4
.L_380:
        /*0008*/ 	.byte	0x01, 0x35
	.zero		2


	//----- nvinfo : EIATTR_PARAM_CBANK
	.align		4
        /*000c*/ 	.byte	0x04, 0x0a
        /*000e*/ 	.short	(.L_382 - .L_381)
	.align		4
.L_381:
        /*0010*/ 	.word	index@(.nv.constant0._ZN5flash44flash_bwd_dq_dk_dv_loop_seqk_parallel_kernelI23Flash_bwd_kernel_traitsILi32ELi128ELi128ELi8ELi4ELi4ELi4ELb0ELb0EN7cutlass10bfloat16_tE19Flash_kernel_traitsILi32ELi128ELi128ELi8ES3_EELb0ELb1ELb0ELb0ELb1ELb1ELb1EEEvNS_16Flash_bwd_paramsE)
        /*0014*/ 	.short	0x0160
        /*0016*/ 	.short	0x0280


	//----- nvinfo : EIATTR_CBANK_PARAM_SIZE
	.align		4
.L_382:
        /*0018*/ 	.byte	0x03, 0x19
        /*001a*/ 	.short	0x0280


	//----- nvinfo : EIATTR_KPARAM_INFO
	.align		4
        /*001c*/ 	.byte	0x04, 0x17
        /*001e*/ 	.short	(.L_384 - .L_383)
.L_383:
        /*0020*/ 	.word	0x00000000
        /*0024*/ 	.short	0x0000
        /*0026*/ 	.short	0x0000
        /*0028*/ 	.byte	0x00, 0xf0, 0x01, 0x0a


	//----- nvinfo : EIATTR_MAXREG_COUNT
	.align		4
.L_384:
        /*002c*/ 	.byte	0x03, 0x1b
        /*002e*/ 	.short	0x00ff


	//----- nvinfo : EIATTR_NUM_BARRIERS
	.align		4
        /*0030*/ 	.byte	0x02, 0x4c
        /*0032*/ 	.byte	0x01
	.zero		1


	//----- nvinfo : EIATTR_ANNOTATIONS
	.align		4
        /*0034*/ 	.byte	0x04, 0x55
        /*0036*/ 	.short	(.L_386 - .L_385)


	//   ....[0]....
.L_385:
        /* <DEDUP_REMOVED lines=39> */


	//----- nvinfo : EIATTR_MERCURY_ISA_VERSION
	.align		4
.L_386:
        /*0298*/ 	.byte	0x03, 0x5f
        /*029a*/ 	.short	0x0000


	//----- nvinfo : EIATTR_EXIT_INSTR_OFFSETS
	.align		4
        /*029c*/ 	.byte	0x04, 0x1c
        /*029e*/ 	.short	(.L_388 - .L_387)


	//   ....[0]....
.L_387:
        /*02a0*/ 	.word	0x000000a0


	//   ....[1]....
        /*02a4*/ 	.word	0x00008360


	//----- nvinfo : EIATTR_CTAIDZ_USED
	.align		4
.L_388:
        /*02a8*/ 	.byte	0x01, 0x04
	.zero		2


//--------------------- .nv.info._ZN5flash44flash_bwd_dq_dk_dv_loop_seqk_parallel_kernelI23Flash_bwd_kernel_traitsILi32ELi128ELi128ELi8ELi4ELi4ELi4ELb0ELb0EN7cutlass10bfloat16_tE19Flash_kernel_traitsILi32ELi128ELi128ELi8ES3_EELb1ELb1ELb0ELb0ELb0ELb1ELb0EEEvNS_16Flash_bwd_paramsE --------------------------
	.section	.nv.info._ZN5flash44flash_bwd_dq_dk_dv_loop_seqk_parallel_kernelI23Flash_bwd_kernel_traitsILi32ELi128ELi128ELi8ELi4ELi4ELi4ELb0ELb0EN7cutlass10bfloat16_tE19Flash_kernel_traitsILi32ELi128ELi128ELi8ES3_EELb1ELb1ELb0ELb0ELb0ELb1ELb0EEEvNS_16Flash_bwd_paramsE,"",@"SHT_CUDA_INFO"
	.sectionflags	@""
	.align	4


	//----- nvinfo : EIATTR_CUDA_API_VERSION
	.align		4
        /*0000*/ 	.byte	0x04, 0x37
        /*0002*/ 	.short	(.L_390 - .L_389)
.L_389:
        /*0004*/ 	.word	0x00000082


	//----- nvinfo : EIATTR_SW2861232_WAR
	.align		4
.L_390:
        /*0008*/ 	.byte	0x01, 0x35
	.zero		2


	//----- nvinfo : EIATTR_PARAM_CBANK
	.align		4
        /*000c*/ 	.byte	0x04, 0x0a
        /*000e*/ 	.short	(.L_392 - .L_391)
	.align		4
.L_391:
        /*0010*/ 	.word	index@(.nv.constant0._ZN5flash44flash_bwd_dq_dk_dv_loop_seqk_parallel_kernelI23Flash_bwd_kernel_traitsILi32ELi128ELi128ELi8ELi4ELi4ELi4ELb0ELb0EN7cutlass10bfloat16_tE19Flash_kernel_traitsILi32ELi128ELi128ELi8ES3_EELb1ELb1ELb0ELb0ELb0ELb1ELb0EEEvNS_16Flash_bwd_paramsE)
        /*0014*/ 	.short	0x0160
        /*0016*/ 	.short	0x0280


	//----- nvinfo : EIATTR_CBANK_PARAM_SIZE
	.align		4
.L_392:
        /*0018*/ 	.byte	0x03, 0x19
        /*001a*/ 	.short	0x0280


	//----- nvinfo : EIATTR_KPARAM_INFO
	.align		4
        /*001c*/ 	.byte	0x04, 0x17
        /*001e*/ 	.short	(.L_394 - .L_393)
.L_393:
        /*0020*/ 	.word	0x00000000
        /*0024*/ 	.short	0x0000
        /*0026*/ 	.short	0x0000
        /*0028*/ 	.byte	0x00, 0xf0, 0x01, 0x0a


	//----- nvinfo : EIATTR_MAXREG_COUNT
	.align		4
.L_394:
        /*002c*/ 	.byte	0x03, 0x1b
        /*002e*/ 	.short	0x00ff


	//----- nvinfo : EIATTR_NUM_BARRIERS
	.align		4
        /*0030*/ 	.byte	0x02, 0x4c
        /*0032*/ 	.byte	0x01
	.zero		1


	//----- nvinfo : EIATTR_MERCURY_ISA_VERSION
	.align		4
        /*0034*/ 	.byte	0x03, 0x5f
        /*0036*/ 	.short	0x0000


	//----- nvinfo : EIATTR_EXIT_INSTR_OFFSETS
	.align		4
        /*0038*/ 	.byte	0x04, 0x1c
        /*003a*/ 	.short	(.L_396 - .L_395)


	//   ....[0]....
.L_395:
        /*003c*/ 	.word	0x00000090


	//   ....[1]....
        /*0040*/ 	.word	0x00009db0


	//----- nvinfo : EIATTR_CTAIDZ_USED
	.align		4
.L_396:
        /*0044*/ 	.byte	0x01, 0x04
	.zero		2


	//----- nvinfo : EIATTR_CRS_STACK_SIZE
	.align		4
        /*0048*/ 	.byte	0x04, 0x1e
        /*004a*/ 	.short	(.L_398 - .L_397)
.L_397:
        /*004c*/ 	.word	0x00000000
.L_398:


//--------------------- .nv.info._ZN5flash44flash_bwd_dq_dk_dv_loop_seqk_parallel_kernelI23Flash_bwd_kernel_traitsILi32ELi128ELi128ELi8ELi4ELi4ELi4ELb0ELb0EN7cutlass10bfloat16_tE19Flash_kernel_traitsILi32ELi128ELi128ELi8ES3_EELb0ELb1ELb0ELb0ELb0ELb1ELb1EEEvNS_16Flash_bwd_paramsE --------------------------
	.section	.nv.info._ZN5flash44flash_bwd_dq_dk_dv_loop_seqk_parallel_kernelI23Flash_bwd_kernel_traitsILi32ELi128ELi128ELi8ELi4ELi4ELi4ELb0ELb0EN7cutlass10bfloat16_tE19Flash_kernel_traitsILi32ELi128ELi128ELi8ES3_EELb0ELb1ELb0ELb0ELb0ELb1ELb1EEEvNS_16Flash_bwd_paramsE,"",@"SHT_CUDA_INFO"
	.sectionflags	@""
	.align	4


	//----- nvinfo : EIATTR_CUDA_API_VERSION
	.align		4
        /*0000*/ 	.byte	0x04, 0x37
        /*0002*/ 	.short	(.L_400 - .L_399)
.L_399:
        /*0004*/ 	.word	0x00000082


	//----- nvinfo : EIATTR_SW2861232_WAR
	.align		4
.L_400:
        /*0008*/ 	.byte	0x01, 0x35
	.zero		2


	//----- nvinfo : EIATTR_PARAM_CBANK
	.align		4
        /*000c*/ 	.byte	0x04, 0x0a
        /*000e*/ 	.short	(.L_402 - .L_401)
	.align		4
.L_401:
        /*0010*/ 	.word	index@(.nv.constant0._ZN5flash44flash_bwd_dq_dk_dv_loop_seqk_parallel_kernelI23Flash_bwd_kernel_traitsILi32ELi128ELi128ELi8ELi4ELi4ELi4ELb0ELb0EN7cutlass10bfloat16_tE19Flash_kernel_traitsILi32ELi128ELi128ELi8ES3_EELb0ELb1ELb0ELb0ELb0ELb1ELb1EEEvNS_16Flash_bwd_paramsE)
        /*0014*/ 	.short	0x0160
        /*0016*/ 	.short	0x0280


	//----- nvinfo : EIATTR_CBANK_PARAM_SIZE
	.align		4
.L_402:
        /*0018*/ 	.byte	0x03, 0x19
        /*001a*/ 	.short	0x0280


	//----- nvinfo : EIATTR_KPARAM_INFO
	.align		4
        /*001c*/ 	.byte	0x04, 0x17
        /*001e*/ 	.short	(.L_404 - .L_403)
.L_403:
        /*0020*/ 	.word	0x00000000
        /*0024*/ 	.short	0x0000
        /*0026*/ 	.short	0x0000
        /*0028*/ 	.byte	0x00, 0xf0, 0x01, 0x0a


	//----- nvinfo : EIATTR_MAXREG_COUNT
	.align		4
.L_404:
        /*002c*/ 	.byte	0x03, 0x1b
        /*002e*/ 	.short	0x00ff


	//----- nvinfo : EIATTR_NUM_BARRIERS
	.align		4
        /*0030*/ 	.byte	0x02, 0x4c
        /*0032*/ 	.byte	0x01
	.zero		1


	//----- nvinfo : EIATTR_ANNOTATIONS
	.align		4
        /*0034*/ 	.byte	0x04, 0x55
        /*0036*/ 	.short	(.L_406 - .L_405)


	//   ....[0]....
.L_405:
        /* <DEDUP_REMOVED lines=50> */


	//----- nvinfo : EIATTR_MERCURY_ISA_VERSION
	.align		4
.L_406:
        /*0340*/ 	.byte	0x03, 0x5f
        /*0342*/ 	.short	0x0000


	//----- nvinfo : EIATTR_EXIT_INSTR_OFFSETS
	.align		4
        /*0344*/ 	.byte	0x04, 0x1c
        /*0346*/ 	.short	(.L_408 - .L_407)


	//   ....[0]....
.L_407:
        /*0348*/ 	.word	0x000000a0


	//   ....[1]....
        /*034c*/ 	.word	0x00009c80


	//----- nvinfo : EIATTR_CTAIDZ_USED
	.align		4
.L_408:
        /*0350*/ 	.byte	0x01, 0x04
	.zero		2


	//----- nvinfo : EIATTR_CRS_STACK_SIZE
	.align		4
        /*0354*/ 	.byte	0x04, 0x1e
        /*0356*/ 	.short	(.L_410 - .L_409)
.L_409:
        /*0358*/ 	.word	0x00000000
.L_410:


//--------------------- .nv.info._ZN5flash44flash_bwd_dq_dk_dv_loop_seqk_parallel_kernelI23Flash_bwd_kernel_traitsILi32ELi128ELi128ELi8ELi4ELi4ELi4ELb0ELb0EN7cutlass10bfloat16_tE19Flash_kernel_traitsILi32ELi128ELi128ELi8ES3_EELb1ELb1ELb0ELb1ELb0ELb0ELb0EEEvNS_16Flash_bwd_paramsE --------------------------
	.section	.nv.info._ZN5flash44flash_bwd_dq_dk_dv_loop_seqk_parallel_kernelI23Flash_bwd_kernel_traitsILi32ELi128ELi128ELi8ELi4ELi4ELi4ELb0ELb0EN7cutlass10bfloat16_tE19Flash_kernel_traitsILi32ELi128ELi128ELi8ES3_EELb1ELb1ELb0ELb1ELb0ELb0ELb0EEEvNS_16Flash_bwd_paramsE,"",@"SHT_CUDA_INFO"
	.sectionflags	@""
	.align	4


	//----- nvinfo : EIATTR_CUDA_API_VERSION
	.align		4
        /*0000*/ 	.byte	0x04, 0x37
        /*0002*/ 	.short	(.L_412 - .L_411)
.L_411:
        /*0004*/ 	.word	0x00000082


	//----- nvinfo : EIATTR_SW2861232_WAR
	.align		4
.L_412:
        /*0008*/ 	.byte	0x01, 0x35
	.zero		2


	//----- nvinfo : EIATTR_PARAM_CBANK
	.align		4
        /*000c*/ 	.byte	0x04, 0x0a
        /*000e*/ 	.short	(.L_414 - .L_413)
	.align		4
.L_413:
        /*0010*/ 	.word	index@(.nv.constant0._ZN5flash44flash_bwd_dq_dk_dv_loop_seqk_parallel_kernelI23Flash_bwd_kernel_traitsILi32ELi128ELi128ELi8ELi4ELi4ELi4ELb0ELb0EN7cutlass10bfloat16_tE19Flash_kernel_traitsILi32ELi128ELi128ELi8ES3_EELb1ELb1ELb0ELb1ELb0ELb0ELb0EEEvNS_16Flash_bwd_paramsE)
        /*0014*/ 	.short	0x0160
        /*0016*/ 	.short	0x0280


	//----- nvinfo : EIATTR_CBANK_PARAM_SIZE
	.align		4
.L_414:
        /*0018*/ 	.byte	0x03, 0x19
        /*001a*/ 	.short	0x0280


	//----- nvinfo : EIATTR_KPARAM_INFO
	.align		4
        /*001c*/ 	.byte	0x04, 0x17
        /*001e*/ 	.short	(.L_416 - .L_415)
.L_415:
        /*0020*/ 	.word	0x00000000
        /*0024*/ 	.short	0x0000
        /*0026*/ 	.short	0x0000
        /*0028*/ 	.byte	0x00, 0xf0, 0x01, 0x0a


	//----- nvinfo : EIATTR_MAXREG_COUNT
	.align		4
.L_416:
        /*002c*/ 	.byte	0x03, 0x1b
        /*002e*/ 	.short	0x00ff


	//----- nvinfo : EIATTR_NUM_BARRIERS
	.align		4
        /*0030*/ 	.byte	0x02, 0x4c
        /*0032*/ 	.byte	0x01
	.zero		1


	//----- nvinfo : EIATTR_ANNOTATIONS
	.align		4
        /*0034*/ 	.byte	0x04, 0x55
        /*0036*/ 	.short	(.L_418 - .L_417)


	//   ....[0]....
.L_417:
        /* <DEDUP_REMOVED lines=12> */


	//----- nvinfo : EIATTR_MERCURY_ISA_VERSION
	.align		4
.L_418:
        /*00e8*/ 	.byte	0x03, 0x5f
        /*00ea*/ 	.short	0x0000


	//----- nvinfo : EIATTR_EXIT_INSTR_OFFSETS
	.align		4
        /*00ec*/ 	.byte	0x04, 0x1c
        /*00ee*/ 	.short	(.L_420 - .L_419)


	//   ....[0]....
.L_419:
        /*00f0*/ 	.word	0x000000a0


	//   ....[1]....
        /*00f4*/ 	.word	0x0000ab00


	//----- nvinfo : EIATTR_CTAIDZ_USED
	.align		4
.L_420:
        /*00f8*/ 	.byte	0x01, 0x04
	.zero		2


	//----- nvinfo : EIATTR_CRS_STACK_SIZE
	.align		4
        /*00fc*/ 	.byte	0x04, 0x1e
        /*00fe*/ 	.short	(.L_422 - .L_421)
.L_421:
        /*0100*/ 	.word	0x00000000
.L_422:


//--------------------- .nv.info._ZN5flash44flash_bwd_dq_dk_dv_loop_seqk_parallel_kernelI23Flash_bwd_kernel_traitsILi32ELi128ELi128ELi8ELi4ELi4ELi4ELb0ELb0EN7cutlass10bfloat16_tE19Flash_kernel_traitsILi32ELi128ELi128ELi8ES3_EELb0ELb1ELb0ELb1ELb0ELb0ELb1EEEvNS_16Flash_bwd_paramsE --------------------------
	.section	.nv.info._ZN5flash44flash_bwd_dq_dk_dv_loop_seqk_parallel_kernelI23Flash_bwd_kernel_traitsILi32ELi128ELi128ELi8ELi4ELi4ELi4ELb0ELb0EN7cutlass10bfloat16_tE19Flash_kernel_traitsILi32ELi128ELi128ELi8ES3_EELb0ELb1ELb0ELb1ELb0ELb0ELb1EEEvNS_16Flash_bwd_paramsE,"",@"SHT_CUDA_INFO"
	.sectionflags	@""
	.align	4


	//----- nvinfo : EIATTR_CUDA_API_VERSION
	.align		4
        /*0000*/ 	.byte	0x04, 0x37
        /*0002*/ 	.short	(.L_424 - .L_423)
.L_423:
        /*0004*/ 	.word	0x00000082


	//----- nvinfo : EIATTR_SW2861232_WAR
	.align		4
.L_424:
        /*0008*/ 	.byte	0x01, 0x35
	.zero		2


	//----- nvinfo : EIATTR_PARAM_CBANK
	.align		4
        /*000c*/ 	.byte	0x04, 0x0a
        /*000e*/ 	.short	(.L_426 - .L_425)
	.align		4
.L_425:
        /*0010*/ 	.word	index@(.nv.constant0._ZN5flash44flash_bwd_dq_dk_dv_loop_seqk_parallel_kernelI23Flash_bwd_kernel_traitsILi32ELi128ELi128ELi8ELi4ELi4ELi4ELb0ELb0EN7cutlass10bfloat16_tE19Flash_kernel_traitsILi32ELi128ELi128ELi8ES3_EELb0ELb1ELb0ELb1ELb0ELb0ELb1EEEvNS_16Flash_bwd_paramsE)
        /*0014*/ 	.short	0x0160
        /*0016*/ 	.short	0x0280


	//----- nvinfo : EIATTR_CBANK_PARAM_SIZE
	.align		4
.L_426:
        /*0018*/ 	.byte	0x03, 0x19
        /*001a*/ 	.short	0x0280


	//----- nvinfo : EIATTR_KPARAM_INFO
	.align		4
        /*001c*/ 	.byte	0x04, 0x17
        /*001e*/ 	.short	(.L_428 - .L_427)
.L_427:
        /*0020*/ 	.word	0x00000000
        /*0024*/ 	.short	0x0000
        /*0026*/ 	.short	0x0000
        /*0028*/ 	.byte	0x00, 0xf0, 0x01, 0x0a


	//----- nvinfo : EIATTR_MAXREG_COUNT
	.align		4
.L_428:
        /*002c*/ 	.byte	0x03, 0x1b
        /*002e*/ 	.short	0x00ff


	//----- nvinfo : EIATTR_NUM_BARRIERS
	.align		4
        /*0030*/ 	.byte	0x02, 0x4c
        /*0032*/ 	.byte	0x01
	.zero		1


	//----- nvinfo : EIATTR_ANNOTATIONS
	.align		4
        /*0034*/ 	.byte	0x04, 0x55
        /*0036*/ 	.short	(.L_430 - .L_429)


	//   ....[0]....
.L_429:
        /* <DEDUP_REMOVED lines=89> */


	//----- nvinfo : EIATTR_MERCURY_ISA_VERSION
	.align		4
.L_430:
        /*05b8*/ 	.byte	0x03, 0x5f
        /*05ba*/ 	.short	0x0000


	//----- nvinfo : EIATTR_EXIT_INSTR_OFFSETS
	.align		4
        /*05bc*/ 	.byte	0x04, 0x1c
        /*05be*/ 	.short	(.L_432 - .L_431)


	//   ....[0]....
.L_431:
        /*05c0*/ 	.word	0x000000a0


	//   ....[1]....
        /*05c4*/ 	.word	0x0000a960


	//----- nvinfo : EIATTR_CTAIDZ_USED
	.align		4
.L_432:
        /*05c8*/ 	.byte	0x01, 0x04
	.zero		2


	//----- nvinfo : EIATTR_CRS_STACK_SIZE
	.align		4
        /*05cc*/ 	.byte	0x04, 0x1e
        /*05ce*/ 	.short	(.L_434 - .L_433)
.L_433:
        /*05d0*/ 	.word	0x00000000
.L_434:


//--------------------- .nv.info._ZN5flash25flash_bwd_dot_do_o_kernelILb0E23Flash_bwd_kernel_traitsILi32ELi128ELi128ELi8ELi4ELi4ELi4ELb0ELb0EN7cutlass10bfloat16_tE19Flash_kernel_traitsILi32ELi128ELi128ELi8ES3_EEEEvNS_16Flash_bwd_paramsE --------------------------
	.section	.nv.info._ZN5flash25flash_bwd_dot_do_o_kernelILb0E23Flash_bwd_kernel_traitsILi32ELi128ELi128ELi8ELi4ELi4ELi4ELb0ELb0EN7cutlass10bfloat16_tE19Flash_kernel_traitsILi32ELi128ELi128ELi8ES3_EEEEvNS_16Flash_bwd_paramsE,"",@"SHT_CUDA_INFO"
	.sectionflags	@""
	.align	4


	//----- nvinfo : EIATTR_CUDA_API_VERSION
	.align		4
        /*0000*/ 	.byte	0x04, 0x37
        /*0002*/ 	.short	(.L_436 - .L_435)
.L_435:
        /*0004*/ 	.word	0x00000082


	//----- nvinfo : EIATTR_SW2861232_WAR
	.align		4
.L_436:
        /*0008*/ 	.byte	0x01, 0x35
	.zero		2


	//----- nvinfo : EIATTR_PARAM_CBANK
	.align		4
        /*000c*/ 	.byte	0x04, 0x0a
        /*000e*/ 	.short	(.L_438 - .L_437)
	.align		4
.L_437:
        /*0010*/ 	.word	index@(.nv.constant0._ZN5flash25flash_bwd_dot_do_o_kernelILb0E23Flash_bwd_kernel_traitsILi32ELi128ELi128ELi8ELi4ELi4ELi4ELb0ELb0EN7cutlass10bfloat16_tE19Flash_kernel_traitsILi32ELi128ELi128ELi8ES3_EEEEvNS_16Flash_bwd_paramsE)
        /*0014*/ 	.short	0x0160
        /*0016*/ 	.short	0x0280


	//----- nvinfo : EIATTR_CBANK_PARAM_SIZE
	.align		4
.L_438:
        /*0018*/ 	.byte	0x03, 0x19
        /*001a*/ 	.short	0x0280


	//----- nvinfo : EIATTR_KPARAM_INFO
	.align		4
        /*001c*/ 	.byte	0x04, 0x17
        /*001e*/ 	.short	(.L_440 - .L_439)
.L_439:
        /*0020*/ 	.word	0x00000000
        /*0024*/ 	.short	0x0000
        /*0026*/ 	.short	0x0000
        /*0028*/ 	.byte	0x00, 0xf0, 0x01, 0x0a


	//----- nvinfo : EIATTR_MAXREG_COUNT
	.align		4
.L_440:
        /*002c*/ 	.byte	0x03, 0x1b
        /*002e*/ 	.short	0x00ff


	//----- nvinfo : EIATTR_MERCURY_ISA_VERSION
	.align		4
        /*0030*/ 	.byte	0x03, 0x5f
        /*0032*/ 	.short	0x0000


	//----- nvinfo : EIATTR_COOP_GROUP_MASK_REGIDS
	.align		4
        /*0034*/ 	.byte	0x04, 0x29
        /*0036*/ 	.short	(.L_442 - .L_441)


	//   ....[0]....
.L_441:
        /*0038*/ 	.word	0xffffffff


	//   ....[1]....
        /*003c*/ 	.word	0xffffffff


	//   ....[2]....
        /*0040*/ 	.word	0xffffffff


	//   ....[3]....
        /*0044*/ 	.word	0xffffffff


	//----- nvinfo : EIATTR_COOP_GROUP_INSTR_OFFSETS
	.align		4
.L_442:
        /*0048*/ 	.byte	0x04, 0x28
        /*004a*/ 	.short	(.L_444 - .L_443)


	//   ....[0]....
.L_443:
        /*004c*/ 	.word	0x00000ad0


	//   ....[1]....
        /*0050*/ 	.word	0x00000b00


	//   ....[2]....
        /*0054*/ 	.word	0x00000b20


	//   ....[3]....
        /*0058*/ 	.word	0x00000b50


	//----- nvinfo : EIATTR_EXIT_INSTR_OFFSETS
	.align		4
.L_444:
        /*005c*/ 	.byte	0x04, 0x1c
        /*005e*/ 	.short	(.L_446 - .L_445)


	//   ....[0]....
.L_445:
        /*0060*/ 	.word	0x00000120


	//   ....[1]....
        /*0064*/ 	.word	0x00000bf0


	//   ....[2]....
        /*0068*/ 	.word	0x00000c20


	//----- nvinfo : EIATTR_CTAIDZ_USED
	.align		4
.L_446:
        /*006c*/ 	.byte	0x01, 0x04
	.zero		2


//--------------------- .nv.info._ZN5flash25flash_bwd_dot_do_o_kernelILb1E23Flash_bwd_kernel_traitsILi32ELi128ELi128ELi8ELi4ELi4ELi4ELb0ELb0EN7cutlass10bfloat16_tE19Flash_kernel_traitsILi32ELi128ELi128ELi8ES3_EEEEvNS_16Flash_bwd_paramsE --------------------------
	.section	.nv.info._ZN5flash25flash_bwd_dot_do_o_kernelILb1E23Flash_bwd_kernel_traitsILi32ELi128ELi128ELi8ELi4ELi4ELi4ELb0ELb0EN7cutlass10bfloat16_tE19Flash_kernel_traitsILi32ELi128ELi128ELi8ES3_EEEEvNS_16Flash_bwd_paramsE,"",@"SHT_CUDA_INFO"
	.sectionflags	@""
	.align	4


	//----- nvinfo : EIATTR_CUDA_API_VERSION
	.align		4
        /*0000*/ 	.byte	0x04, 0x37
        /*0002*/ 	.short	(.L_448 - .L_447)
.L_447:
        /*0004*/ 	.word	0x00000082


	//----- nvinfo : EIATTR_SW2861232_WAR
	.align		4
.L_448:
        /*0008*/ 	.byte	0x01, 0x35
	.zero		2


	//----- nvinfo : EIATTR_PARAM_CBANK
	.align		4
        /*000c*/ 	.byte	0x04, 0x0a
        /*000e*/ 	.short	(.L_450 - .L_449)
	.align		4
.L_449:
        /*0010*/ 	.word	index@(.nv.constant0._ZN5flash25flash_bwd_dot_do_o_kernelILb1E23Flash_bwd_kernel_traitsILi32ELi128ELi128ELi8ELi4ELi4ELi4ELb0ELb0EN7cutlass10bfloat16_tE19Flash_kernel_traitsILi32ELi128ELi128ELi8ES3_EEEEvNS_16Flash_bwd_paramsE)
        /*0014*/ 	.short	0x0160
        /*0016*/ 	.short	0x0280


	//----- nvinfo : EIATTR_CBANK_PARAM_SIZE
	.align		4
.L_450:
        /*0018*/ 	.byte	0x03, 0x19
        /*001a*/ 	.short	0x0280


	//----- nvinfo : EIATTR_KPARAM_INFO
	.align		4
        /*001c*/ 	.byte	0x04, 0x17
        /*001e*/ 	.short	(.L_452 - .L_451)
.L_451:
        /*0020*/ 	.word	0x00000000
        /*0024*/ 	.short	0x0000
        /*0026*/ 	.short	0x0000
        /*0028*/ 	.byte	0x00, 0xf0, 0x01, 0x0a


	//----- nvinfo : EIATTR_MAXREG_COUNT
	.align		4
.L_452:
        /*002c*/ 	.byte	0x03, 0x1b
        /*002e*/ 	.short	0x00ff


	//----- nvinfo : EIATTR_MERCURY_ISA_VERSION
	.align		4
        /*0030*/ 	.byte	0x03, 0x5f
        /*0032*/ 	.short	0x0000


	//----- nvinfo : EIATTR_COOP_GROUP_MASK_REGIDS
	.align		4
        /*0034*/ 	.byte	0x04, 0x29
        /*0036*/ 	.short	(.L_454 - .L_453)


	//   ....[0]....
.L_453:
        /*0038*/ 	.word	0xffffffff


	//   ....[1]....
        /*003c*/ 	.word	0xffffffff


	//   ....[2]....
        /*0040*/ 	.word	0xffffffff


	//   ....[3]....
        /*0044*/ 	.word	0xffffffff


	//----- nvinfo : EIATTR_COOP_GROUP_INSTR_OFFSETS
	.align		4
.L_454:
        /*0048*/ 	.byte	0x04, 0x28
        /*004a*/ 	.short	(.L_456 - .L_455)


	//   ....[0]....
.L_455:
        /*004c*/ 	.word	0x00000d90


	//   ....[1]....
        /*0050*/ 	.word	0x00000da0


	//   ....[2]....
        /*0054*/ 	.word	0x00000de0


	//   ....[3]....
        /*0058*/ 	.word	0x00000e00


	//----- nvinfo : EIATTR_EXIT_INSTR_OFFSETS
	.align		4
.L_456:
        /*005c*/ 	.byte	0x04, 0x1c
        /*005e*/ 	.short	(.L_458 - .L_457)


	//   ....[0]....
.L_457:
        /*0060*/ 	.word	0x00000120


	//   ....[1]....
        /*0064*/ 	.word	0x00000f80


	//----- nvinfo : EIATTR_CTAIDZ_USED
	.align		4
.L_458:
        /*0068*/ 	.byte	0x01, 0x04
	.zero		2


//--------------------- .nv.callgraph             --------------------------
	.section	.nv.callgraph,"",@"SHT_CUDA_CALLGRAPH"
	.align	4
	.sectionentsize	8
	.align		4
        /*0000*/ 	.word	0x00000000
	.align		4
        /*0004*/ 	.word	0xffffffff
	.align		4
        /*0008*/ 	.word	0x00000000
	.align		4
        /*000c*/ 	.word	0xfffffffe
	.align		4
        /*0010*/ 	.word	0x00000000
	.align		4
        /*0014*/ 	.word	0xfffffffd
	.align		4
        /*0018*/ 	.word	0x00000000
	.align		4
        /*001c*/ 	.word	0xfffffffc


//--------------------- .nv.rel.action            --------------------------
	.section	.nv.rel.action,"",@"SHT_CUDA_RELOCINFO"
	.align	8
	.sectionentsize	8
        /*0000*/ 	.byte	0x73, 0x00, 0x00, 0x00, 0x00, 0x00, 0x00, 0x00, 0x00, 0x00, 0x00, 0x11, 0x25, 0x00, 0x05, 0x36


//--------------------- .nv.constant4             --------------------------
	.section	.nv.constant4,"a",@progbits
	.align	8
	.align		8
.nv.constant4:
        /*0000*/ 	.dword	_ZN72_INTERNAL_2fda2f0d_36_flash_bwd_hdim32_bf16_causal_sm80_cu_93b96ec2_33064cuda3std3__45__cpo5beginE
	.align		8
        /*0008*/ 	.dword	_ZN72_INTERNAL_2fda2f0d_36_flash_bwd_hdim32_bf16_causal_sm80_cu_93b96ec2_33064cuda3std3__45__cpo3endE
	.align		8
        /*0010*/ 	.dword	_ZN72_INTERNAL_2fda2f0d_36_flash_bwd_hdim32_bf16_causal_sm80_cu_93b96ec2_33064cuda3std3__45__cpo6cbeginE
	.align		8
        /*0018*/ 	.dword	_ZN72_INTERNAL_2fda2f0d_36_flash_bwd_hdim32_bf16_causal_sm80_cu_93b96ec2_33064cuda3std3__45__cpo4cendE
	.align		8
        /*0020*/ 	.dword	_ZN72_INTERNAL_2fda2f0d_36_flash_bwd_hdim32_bf16_causal_sm80_cu_93b96ec2_33064cuda3std3__474_GLOBAL__N__2fda2f0d_36_flash_bwd_hdim32_bf16_causal_sm80_cu_93b96ec2_33066ignoreE
	.align		8
        /*0028*/ 	.dword	_ZN72_INTERNAL_2fda2f0d_36_flash_bwd_hdim32_bf16_causal_sm80_cu_93b96ec2_33064cuda3std3__419piecewise_constructE
	.align		8
        /*0030*/ 	.dword	_ZN72_INTERNAL_2fda2f0d_36_flash_bwd_hdim32_bf16_causal_sm80_cu_93b96ec2_33064cuda3std3__48in_placeE
	.align		8
        /*0038*/ 	.dword	_ZN72_INTERNAL_2fda2f0d_36_flash_bwd_hdim32_bf16_causal_sm80_cu_93b96ec2_33064cuda3std6ranges3__45__cpo4swapE
	.align		8
        /*0040*/ 	.dword	_ZN72_INTERNAL_2fda2f0d_36_flash_bwd_hdim32_bf16_causal_sm80_cu_93b96ec2_33064cuda3std6ranges3__45__cpo9iter_moveE
	.align		8
        /*0048*/ 	.dword	_ZN72_INTERNAL_2fda2f0d_36_flash_bwd_hdim32_bf16_causal_sm80_cu_93b96ec2_33064cute7productE
	.align		8
        /*0050*/ 	.dword	_ZN72_INTERNAL_2fda2f0d_36_flash_bwd_hdim32_bf16_causal_sm80_cu_93b96ec2_33064cute1_E


//--------------------- .nv.constant0._ZN5flash44flash_bwd_dq_dk_dv_loop_seqk_parallel_kernelI23Flash_bwd_kernel_traitsILi32ELi128ELi128ELi8ELi4ELi4ELi4ELb1ELb0EN7cutlass10bfloat16_tE19Flash_kernel_traitsILi32ELi128ELi128ELi8ES3_EELb0ELb1ELb0ELb0ELb0ELb0ELb0EEEvNS_16Flash_bwd_paramsE --------------------------
	.section	.nv.constant0._ZN5flash44flash_bwd_dq_dk_dv_loop_seqk_parallel_kernelI23Flash_bwd_kernel_traitsILi32ELi128ELi128ELi8ELi4ELi4ELi4ELb1ELb0EN7cutlass10bfloat16_tE19Flash_kernel_traitsILi32ELi128ELi128ELi8ES3_EELb0ELb1ELb0ELb0ELb0ELb0ELb0EEEvNS_16Flash_bwd_paramsE,"a",@progbits
	.sectionflags	@""
	.align	4
.nv.constant0._ZN5flash44flash_bwd_dq_dk_dv_loop_seqk_parallel_kernelI23Flash_bwd_kernel_traitsILi32ELi128ELi128ELi8ELi4ELi4ELi4ELb1ELb0EN7cutlass10bfloat16_tE19Flash_kernel_traitsILi32ELi128ELi128ELi8ES3_EELb0ELb1ELb0ELb0ELb0ELb0ELb0EEEvNS_16Flash_bwd_paramsE:
	.zero		992


//--------------------- .nv.constant0._ZN5flash44flash_bwd_dq_dk_dv_loop_seqk_parallel_kernelI23Flash_bwd_kernel_traitsILi32ELi128ELi128ELi8ELi4ELi4ELi4ELb1ELb0EN7cutlass10bfloat16_tE19Flash_kernel_traitsILi32ELi128ELi128ELi8ES3_EELb0ELb1ELb0ELb0ELb1ELb1ELb0EEEvNS_16Flash_bwd_paramsE --------------------------
	.section	.nv.constant0._ZN5flash44flash_bwd_dq_dk_dv_loop_seqk_parallel_kernelI23Flash_bwd_kernel_traitsILi32ELi128ELi128ELi8ELi4ELi4ELi4ELb1ELb0EN7cutlass10bfloat16_tE19Flash_kernel_traitsILi32ELi128ELi128ELi8ES3_EELb0ELb1ELb0ELb0ELb1ELb1ELb0EEEvNS_16Flash_bwd_paramsE,"a",@progbits
	.sectionflags	@""
	.align	4
.nv.constant0._ZN5flash44flash_bwd_dq_dk_dv_loop_seqk_parallel_kernelI23Flash_bwd_kernel_traitsILi32ELi128ELi128ELi8ELi4ELi4ELi4ELb1ELb0EN7cutlass10bfloat16_tE19Flash_kernel_traitsILi32ELi128ELi128ELi8ES3_EELb0ELb1ELb0ELb0ELb1ELb1ELb0EEEvNS_16Flash_bwd_paramsE:
	.zero		992


//--------------------- .nv.constant0._ZN5flash44flash_bwd_dq_dk_dv_loop_seqk_parallel_kernelI23Flash_bwd_kernel_traitsILi32ELi128ELi128ELi8ELi4ELi4ELi4ELb1ELb0EN7cutlass10bfloat16_tE19Flash_kernel_traitsILi32ELi128ELi128ELi8ES3_EELb0ELb1ELb0ELb0ELb0ELb1ELb0EEEvNS_16Flash_bwd_paramsE --------------------------
	.section	.nv.constant0._ZN5flash44flash_bwd_dq_dk_dv_loop_seqk_parallel_kernelI23Flash_bwd_kernel_traitsILi32ELi128ELi128ELi8ELi4ELi4ELi4ELb1ELb0EN7cutlass10bfloat16_tE19Flash_kernel_traitsILi32ELi128ELi128ELi8ES3_EELb0ELb1ELb0ELb0ELb0ELb1ELb0EEEvNS_16Flash_bwd_paramsE,"a",@progbits
	.sectionflags	@""
	.align	4
.nv.constant0._ZN5flash44flash_bwd_dq_dk_dv_loop_seqk_parallel_kernelI23Flash_bwd_kernel_traitsILi32ELi128ELi128ELi8ELi4ELi4ELi4ELb1ELb0EN7cutlass10bfloat16_tE19Flash_kernel_traitsILi32ELi128ELi128ELi8ES3_EELb0ELb1ELb0ELb0ELb0ELb1ELb0EEEvNS_16Flash_bwd_paramsE:
	.zero		992


//--------------------- .nv.constant0._ZN5flash44flash_bwd_dq_dk_dv_loop_seqk_parallel_kernelI23Flash_bwd_kernel_traitsILi32ELi128ELi128ELi8ELi4ELi4ELi4ELb1ELb0EN7cutlass10bfloat16_tE19Flash_kernel_traitsILi32ELi128ELi128ELi8ES3_EELb0ELb1ELb0ELb1ELb0ELb0ELb0EEEvNS_16Flash_bwd_paramsE --------------------------
	.section	.nv.constant0._ZN5flash44flash_bwd_dq_dk_dv_loop_seqk_parallel_kernelI23Flash_bwd_kernel_traitsILi32ELi128ELi128ELi8ELi4ELi4ELi4ELb1ELb0EN7cutlass10bfloat16_tE19Flash_kernel_traitsILi32ELi128ELi128ELi8ES3_EELb0ELb1ELb0ELb1ELb0ELb0ELb0EEEvNS_16Flash_bwd_paramsE,"a",@progbits
	.sectionflags	@""
	.align	4
.nv.constant0._ZN5flash44flash_bwd_dq_dk_dv_loop_seqk_parallel_kernelI23Flash_bwd_kernel_traitsILi32ELi128ELi128ELi8ELi4ELi4ELi4ELb1ELb0EN7cutlass10bfloat16_tE19Flash_kernel_traitsILi32ELi128ELi128ELi8ES3_EELb0ELb1ELb0ELb1ELb0ELb0ELb0EEEvNS_16Flash_bwd_paramsE:
	.zero		992


//--------------------- .nv.constant0._ZN5flash27flash_bwd_convert_dq_kernelI23Flash_bwd_kernel_traitsILi32ELi128ELi128ELi8ELi4ELi4ELi4ELb1ELb0EN7cutlass10bfloat16_tE19Flash_kernel_traitsILi32ELi128ELi128ELi8ES3_EEEEvNS_16Flash_bwd_paramsEi --------------------------
	.section	.nv.constant0._ZN5flash27flash_bwd_convert_dq_kernelI23Flash_bwd_kernel_traitsILi32ELi128ELi128ELi8ELi4ELi4ELi4ELb1ELb0EN7cutlass10bfloat16_tE19Flash_kernel_traitsILi32ELi128ELi128ELi8ES3_EEEEvNS_16Flash_bwd_paramsEi,"a",@progbits
	.sectionflags	@""
	.align	4
.nv.constant0._ZN5flash27flash_bwd_convert_dq_kernelI23Flash_bwd_kernel_traitsILi32ELi128ELi128ELi8ELi4ELi4ELi4ELb1ELb0EN7cutlass10bfloat16_tE19Flash_kernel_traitsILi32ELi128ELi128ELi8ES3_EEEEvNS_16Flash_bwd_paramsEi:
	.zero		996


//--------------------- .nv.constant0._ZN5flash44flash_bwd_dq_dk_dv_loop_seqk_parallel_kernelI23Flash_bwd_kernel_traitsILi32ELi128ELi128ELi8ELi4ELi4ELi4ELb1ELb0EN7cutlass10bfloat16_tE19Flash_kernel_traitsILi32ELi128ELi128ELi8ES3_EELb1ELb1ELb0ELb0ELb0ELb0ELb0EEEvNS_16Flash_bwd_paramsE --------------------------
	.section	.nv.constant0._ZN5flash44flash_bwd_dq_dk_dv_loop_seqk_parallel_kernelI23Flash_bwd_kernel_traitsILi32ELi128ELi128ELi8ELi4ELi4ELi4ELb1ELb0EN7cutlass10bfloat16_tE19Flash_kernel_traitsILi32ELi128ELi128ELi8ES3_EELb1ELb1ELb0ELb0ELb0ELb0ELb0EEEvNS_16Flash_bwd_paramsE,"a",@progbits
	.sectionflags	@""
	.align	4
.nv.constant0._ZN5flash44flash_bwd_dq_dk_dv_loop_seqk_parallel_kernelI23Flash_bwd_kernel_traitsILi32ELi128ELi128ELi8ELi4ELi4ELi4ELb1ELb0EN7cutlass10bfloat16_tE19Flash_kernel_traitsILi32ELi128ELi128ELi8ES3_EELb1ELb1ELb0ELb0ELb0ELb0ELb0EEEvNS_16Flash_bwd_paramsE:
	.zero		992


//--------------------- .nv.constant0._ZN5flash44flash_bwd_dq_dk_dv_loop_seqk_parallel_kernelI23Flash_bwd_kernel_traitsILi32ELi128ELi128ELi8ELi4ELi4ELi4ELb1ELb0EN7cutlass10bfloat16_tE19Flash_kernel_traitsILi32ELi128ELi128ELi8ES3_EELb0ELb1ELb0ELb0ELb0ELb0ELb1EEEvNS_16Flash_bwd_paramsE --------------------------
	.section	.nv.constant0._ZN5flash44flash_bwd_dq_dk_dv_loop_seqk_parallel_kernelI23Flash_bwd_kernel_traitsILi32ELi128ELi128ELi8ELi4ELi4ELi4ELb1ELb0EN7cutlass10bfloat16_tE19Flash_kernel_traitsILi32ELi128ELi128ELi8ES3_EELb0ELb1ELb0ELb0ELb0ELb0ELb1EEEvNS_16Flash_bwd_paramsE,"a",@progbits
	.sectionflags	@""
	.align	4
.nv.constant0._ZN5flash44flash_bwd_dq_dk_dv_loop_seqk_parallel_kernelI23Flash_bwd_kernel_traitsILi32ELi128ELi128ELi8ELi4ELi4ELi4ELb1ELb0EN7cutlass10bfloat16_tE19Flash_kernel_traitsILi32ELi128ELi128ELi8ES3_EELb0ELb1ELb0ELb0ELb0ELb0ELb1EEEvNS_16Flash_bwd_paramsE:
	.zero		992


//--------------------- .nv.constant0._ZN5flash44flash_bwd_dq_dk_dv_loop_seqk_parallel_kernelI23Flash_bwd_kernel_traitsILi32ELi128ELi128ELi8ELi4ELi4ELi4ELb1ELb0EN7cutlass10bfloat16_tE19Flash_kernel_traitsILi32ELi128ELi128ELi8ES3_EELb1ELb1ELb0ELb0ELb1ELb1ELb0EEEvNS_16Flash_bwd_paramsE --------------------------
	.section	.nv.constant0._ZN5flash44flash_bwd_dq_dk_dv_loop_seqk_parallel_kernelI23Flash_bwd_kernel_traitsILi32ELi128ELi128ELi8ELi4ELi4ELi4ELb1ELb0EN7cutlass10bfloat16_tE19Flash_kernel_traitsILi32ELi128ELi128ELi8ES3_EELb1ELb1ELb0ELb0ELb1ELb1ELb0EEEvNS_16Flash_bwd_paramsE,"a",@progbits
	.sectionflags	@""
	.align	4
.nv.constant0._ZN5flash44flash_bwd_dq_dk_dv_loop_seqk_parallel_kernelI23Flash_bwd_kernel_traitsILi32ELi128ELi128ELi8ELi4ELi4ELi4ELb1ELb0EN7cutlass10bfloat16_tE19Flash_kernel_traitsILi32ELi128ELi128ELi8ES3_EELb1ELb1ELb0ELb0ELb1ELb1ELb0EEEvNS_16Flash_bwd_paramsE:
	.zero		992


//--------------------- .nv.constant0._ZN5flash44flash_bwd_dq_dk_dv_loop_seqk_parallel_kernelI23Flash_bwd_kernel_traitsILi32ELi128ELi128ELi8ELi4ELi4ELi4ELb1ELb0EN7cutlass10bfloat16_tE19Flash_kernel_traitsILi32ELi128ELi128ELi8ES3_EELb0ELb1ELb0ELb0ELb1ELb1ELb1EEEvNS_16Flash_bwd_paramsE --------------------------
	.section	.nv.constant0._ZN5flash44flash_bwd_dq_dk_dv_loop_seqk_parallel_kernelI23Flash_bwd_kernel_traitsILi32ELi128ELi128ELi8ELi4ELi4ELi4ELb1ELb0EN7cutlass10bfloat16_tE19Flash_kernel_traitsILi32ELi128ELi128ELi8ES3_EELb0ELb1ELb0ELb0ELb1ELb1ELb1EEEvNS_16Flash_bwd_paramsE,"a",@progbits
	.sectionflags	@""
	.align	4
.nv.constant0._ZN5flash44flash_bwd_dq_dk_dv_loop_seqk_parallel_kernelI23Flash_bwd_kernel_traitsILi32ELi128ELi128ELi8ELi4ELi4ELi4ELb1ELb0EN7cutlass10bfloat16_tE19Flash_kernel_traitsILi32ELi128ELi128ELi8ES3_EELb0ELb1ELb0ELb0ELb1ELb1ELb1EEEvNS_16Flash_bwd_paramsE:
	.zero		992


//--------------------- .nv.constant0._ZN5flash44flash_bwd_dq_dk_dv_loop_seqk_parallel_kernelI23Flash_bwd_kernel_traitsILi32ELi128ELi128ELi8ELi4ELi4ELi4ELb1ELb0EN7cutlass10bfloat16_tE19Flash_kernel_traitsILi32ELi128ELi128ELi8ES3_EELb1ELb1ELb0ELb0ELb0ELb1ELb0EEEvNS_16Flash_bwd_paramsE --------------------------
	.section	.nv.constant0._ZN5flash44flash_bwd_dq_dk_dv_loop_seqk_parallel_kernelI23Flash_bwd_kernel_traitsILi32ELi128ELi128ELi8ELi4ELi4ELi4ELb1ELb0EN7cutlass10bfloat16_tE19Flash_kernel_traitsILi32ELi128ELi128ELi8ES3_EELb1ELb1ELb0ELb0ELb0ELb1ELb0EEEvNS_16Flash_bwd_paramsE,"a",@progbits
	.sectionflags	@""
	.align	4
.nv.constant0._ZN5flash44flash_bwd_dq_dk_dv_loop_seqk_parallel_kernelI23Flash_bwd_kernel_traitsILi32ELi128ELi128ELi8ELi4ELi4ELi4ELb1ELb0EN7cutlass10bfloat16_tE19Flash_kernel_traitsILi32ELi128ELi128ELi8ES3_EELb1ELb1ELb0ELb0ELb0ELb1ELb0EEEvNS_16Flash_bwd_paramsE:
	.zero		992


//--------------------- .nv.constant0._ZN5flash44flash_bwd_dq_dk_dv_loop_seqk_parallel_kernelI23Flash_bwd_kernel_traitsILi32ELi128ELi128ELi8ELi4ELi4ELi4ELb1ELb0EN7cutlass10bfloat16_tE19Flash_kernel_traitsILi32ELi128ELi128ELi8ES3_EELb0ELb1ELb0ELb0ELb0ELb1ELb1EEEvNS_16Flash_bwd_paramsE --------------------------
	.section	.nv.constant0._ZN5flash44flash_bwd_dq_dk_dv_loop_seqk_parallel_kernelI23Flash_bwd_kernel_traitsILi32ELi128ELi128ELi8ELi4ELi4ELi4ELb1ELb0EN7cutlass10bfloat16_tE19Flash_kernel_traitsILi32ELi128ELi128ELi8ES3_EELb0ELb1ELb0ELb0ELb0ELb1ELb1EEEvNS_16Flash_bwd_paramsE,"a",@progbits
	.sectionflags	@""
	.align	4
.nv.constant0._ZN5flash44flash_bwd_dq_dk_dv_loop_seqk_parallel_kernelI23Flash_bwd_kernel_traitsILi32ELi128ELi128ELi8ELi4ELi4ELi4ELb1ELb0EN7cutlass10bfloat16_tE19Flash_kernel_traitsILi32ELi128ELi128ELi8ES3_EELb0ELb1ELb0ELb0ELb0ELb1ELb1EEEvNS_16Flash_bwd_paramsE:
	.zero		992


//--------------------- .nv.constant0._ZN5flash44flash_bwd_dq_dk_dv_loop_seqk_parallel_kernelI23Flash_bwd_kernel_traitsILi32ELi128ELi128ELi8ELi4ELi4ELi4ELb1ELb0EN7cutlass10bfloat16_tE19Flash_kernel_traitsILi32ELi128ELi128ELi8ES3_EELb1ELb1ELb0ELb1ELb0ELb0ELb0EEEvNS_16Flash_bwd_paramsE --------------------------
	.section	.nv.constant0._ZN5flash44flash_bwd_dq_dk_dv_loop_seqk_parallel_kernelI23Flash_bwd_kernel_traitsILi32ELi128ELi128ELi8ELi4ELi4ELi4ELb1ELb0EN7cutlass10bfloat16_tE19Flash_kernel_traitsILi32ELi128ELi128ELi8ES3_EELb1ELb1ELb0ELb1ELb0ELb0ELb0EEEvNS_16Flash_bwd_paramsE,"a",@progbits
	.sectionflags	@""
	.align	4
.nv.constant0._ZN5flash44flash_bwd_dq_dk_dv_loop_seqk_parallel_kernelI23Flash_bwd_kernel_traitsILi32ELi128ELi128ELi8ELi4ELi4ELi4ELb1ELb0EN7cutlass10bfloat16_tE19Flash_kernel_traitsILi32ELi128ELi128ELi8ES3_EELb1ELb1ELb0ELb1ELb0ELb0ELb0EEEvNS_16Flash_bwd_paramsE:
	.zero		992


//--------------------- .nv.constant0._ZN5flash44flash_bwd_dq_dk_dv_loop_seqk_parallel_kernelI23Flash_bwd_kernel_traitsILi32ELi128ELi128ELi8ELi4ELi4ELi4ELb1ELb0EN7cutlass10bfloat16_tE19Flash_kernel_traitsILi32ELi128ELi128ELi8ES3_EELb0ELb1ELb0ELb1ELb0ELb0ELb1EEEvNS_16Flash_bwd_paramsE --------------------------
	.section	.nv.constant0._ZN5flash44flash_bwd_dq_dk_dv_loop_seqk_parallel_kernelI23Flash_bwd_kernel_traitsILi32ELi128ELi128ELi8ELi4ELi4ELi4ELb1ELb0EN7cutlass10bfloat16_tE19Flash_kernel_traitsILi32ELi128ELi128ELi8ES3_EELb0ELb1ELb0ELb1ELb0ELb0ELb1EEEvNS_16Flash_bwd_paramsE,"a",@progbits
	.sectionflags	@""
	.align	4
.nv.constant0._ZN5flash44flash_bwd_dq_dk_dv_loop_seqk_parallel_kernelI23Flash_bwd_kernel_traitsILi32ELi128ELi128ELi8ELi4ELi4ELi4ELb1ELb0EN7cutlass10bfloat16_tE19Flash_kernel_traitsILi32ELi128ELi128ELi8ES3_EELb0ELb1ELb0ELb1ELb0ELb0ELb1EEEvNS_16Flash_bwd_paramsE:
	.zero		992


//--------------------- .nv.constant0._ZN5flash25flash_bwd_dot_do_o_kernelILb0E23Flash_bwd_kernel_traitsILi32ELi128ELi128ELi8ELi4ELi4ELi4ELb1ELb0EN7cutlass10bfloat16_tE19Flash_kernel_traitsILi32ELi128ELi128ELi8ES3_EEEEvNS_16Flash_bwd_paramsE --------------------------
	.section	.nv.constant0._ZN5flash25flash_bwd_dot_do_o_kernelILb0E23Flash_bwd_kernel_traitsILi32ELi128ELi128ELi8ELi4ELi4ELi4ELb1ELb0EN7cutlass10bfloat16_tE19Flash_kernel_traitsILi32ELi128ELi128ELi8ES3_EEEEvNS_16Flash_bwd_paramsE,"a",@progbits
	.sectionflags	@""
	.align	4
.nv.constant0._ZN5flash25flash_bwd_dot_do_o_kernelILb0E23Flash_bwd_kernel_traitsILi32ELi128ELi128ELi8ELi4ELi4ELi4ELb1ELb0EN7cutlass10bfloat16_tE19Flash_kernel_traitsILi32ELi128ELi128ELi8ES3_EEEEvNS_16Flash_bwd_paramsE:
	.zero		992


//--------------------- .nv.constant0._ZN5flash25flash_bwd_dot_do_o_kernelILb1E23Flash_bwd_kernel_traitsILi32ELi128ELi128ELi8ELi4ELi4ELi4ELb1ELb0EN7cutlass10bfloat16_tE19Flash_kernel_traitsILi32ELi128ELi128ELi8ES3_EEEEvNS_16Flash_bwd_paramsE --------------------------
	.section	.nv.constant0._ZN5flash25flash_bwd_dot_do_o_kernelILb1E23Flash_bwd_kernel_traitsILi32ELi128ELi128ELi8ELi4ELi4ELi4ELb1ELb0EN7cutlass10bfloat16_tE19Flash_kernel_traitsILi32ELi128ELi128ELi8ES3_EEEEvNS_16Flash_bwd_paramsE,"a",@progbits
	.sectionflags	@""
	.align	4
.nv.constant0._ZN5flash25flash_bwd_dot_do_o_kernelILb1E23Flash_bwd_kernel_traitsILi32ELi128ELi128ELi8ELi4ELi4ELi4ELb1ELb0EN7cutlass10bfloat16_tE19Flash_kernel_traitsILi32ELi128ELi128ELi8ES3_EEEEvNS_16Flash_bwd_paramsE:
	.zero		992


//--------------------- .nv.constant0._ZN5flash27flash_bwd_convert_dq_kernelI23Flash_bwd_kernel_traitsILi32ELi128ELi128ELi8ELi4ELi4ELi4ELb0ELb0EN7cutlass10bfloat16_tE19Flash_kernel_traitsILi32ELi128ELi128ELi8ES3_EEEEvNS_16Flash_bwd_paramsEi --------------------------
	.section	.nv.constant0._ZN5flash27flash_bwd_convert_dq_kernelI23Flash_bwd_kernel_traitsILi32ELi128ELi128ELi8ELi4ELi4ELi4ELb0ELb0EN7cutlass10bfloat16_tE19Flash_kernel_traitsILi32ELi128ELi128ELi8ES3_EEEEvNS_16Flash_bwd_paramsEi,"a",@progbits
	.sectionflags	@""
	.align	4
.nv.constant0._ZN5flash27flash_bwd_convert_dq_kernelI23Flash_bwd_kernel_traitsILi32ELi128ELi128ELi8ELi4ELi4ELi4ELb0ELb0EN7cutlass10bfloat16_tE19Flash_kernel_traitsILi32ELi128ELi128ELi8ES3_EEEEvNS_16Flash_bwd_paramsEi:
	.zero		996


//--------------------- .nv.constant0._ZN5flash44flash_bwd_dq_dk_dv_loop_seqk_parallel_kernelI23Flash_bwd_kernel_traitsILi32ELi128ELi128ELi8ELi4ELi4ELi4ELb0ELb0EN7cutlass10bfloat16_tE19Flash_kernel_traitsILi32ELi128ELi128ELi8ES3_EELb1ELb1ELb0ELb0ELb0ELb0ELb0EEEvNS_16Flash_bwd_paramsE --------------------------
	.section	.nv.constant0._ZN5flash44flash_bwd_dq_dk_dv_loop_seqk_parallel_kernelI23Flash_bwd_kernel_traitsILi32ELi128ELi128ELi8ELi4ELi4ELi4ELb0ELb0EN7cutlass10bfloat16_tE19Flash_kernel_traitsILi32ELi128ELi128ELi8ES3_EELb1ELb1ELb0ELb0ELb0ELb0ELb0EEEvNS_16Flash_bwd_paramsE,"a",@progbits
	.sectionflags	@""
	.align	4
.nv.constant0._ZN5flash44flash_bwd_dq_dk_dv_loop_seqk_parallel_kernelI23Flash_bwd_kernel_traitsILi32ELi128ELi128ELi8ELi4ELi4ELi4ELb0ELb0EN7cutlass10bfloat16_tE19Flash_kernel_traitsILi32ELi128ELi128ELi8ES3_EELb1ELb1ELb0ELb0ELb0ELb0ELb0EEEvNS_16Flash_bwd_paramsE:
	.zero		992


//--------------------- .nv.constant0._ZN5flash44flash_bwd_dq_dk_dv_loop_seqk_parallel_kernelI23Flash_bwd_kernel_traitsILi32ELi128ELi128ELi8ELi4ELi4ELi4ELb0ELb0EN7cutlass10bfloat16_tE19Flash_kernel_traitsILi32ELi128ELi128ELi8ES3_EELb0ELb1ELb0ELb0ELb0ELb0ELb1EEEvNS_16Flash_bwd_paramsE --------------------------
	.section	.nv.constant0._ZN5flash44flash_bwd_dq_dk_dv_loop_seqk_parallel_kernelI23Flash_bwd_kernel_traitsILi32ELi128ELi128ELi8ELi4ELi4ELi4ELb0ELb0EN7cutlass10bfloat16_tE19Flash_kernel_traitsILi32ELi128ELi128ELi8ES3_EELb0ELb1ELb0ELb0ELb0ELb0ELb1EEEvNS_16Flash_bwd_paramsE,"a",@progbits
	.sectionflags	@""
	.align	4
.nv.constant0._ZN5flash44flash_bwd_dq_dk_dv_loop_seqk_parallel_kernelI23Flash_bwd_kernel_traitsILi32ELi128ELi128ELi8ELi4ELi4ELi4ELb0ELb0EN7cutlass10bfloat16_tE19Flash_kernel_traitsILi32ELi128ELi128ELi8ES3_EELb0ELb1ELb0ELb0ELb0ELb0ELb1EEEvNS_16Flash_bwd_paramsE:
	.zero		992


//--------------------- .nv.constant0._ZN5flash44flash_bwd_dq_dk_dv_loop_seqk_parallel_kernelI23Flash_bwd_kernel_traitsILi32ELi128ELi128ELi8ELi4ELi4ELi4ELb0ELb0EN7cutlass10bfloat16_tE19Flash_kernel_traitsILi32ELi128ELi128ELi8ES3_EELb1ELb1ELb0ELb0ELb1ELb1ELb0EEEvNS_16Flash_bwd_paramsE --------------------------
	.section	.nv.constant0._ZN5flash44flash_bwd_dq_dk_dv_loop_seqk_parallel_kernelI23Flash_bwd_kernel_traitsILi32ELi128ELi128ELi8ELi4ELi4ELi4ELb0ELb0EN7cutlass10bfloat16_tE19Flash_kernel_traitsILi32ELi128ELi128ELi8ES3_EELb1ELb1ELb0ELb0ELb1ELb1ELb0EEEvNS_16Flash_bwd_paramsE,"a",@progbits
	.sectionflags	@""
	.align	4
.nv.constant0._ZN5flash44flash_bwd_dq_dk_dv_loop_seqk_parallel_kernelI23Flash_bwd_kernel_traitsILi32ELi128ELi128ELi8ELi4ELi4ELi4ELb0ELb0EN7cutlass10bfloat16_tE19Flash_kernel_traitsILi32ELi128ELi128ELi8ES3_EELb1ELb1ELb0ELb0ELb1ELb1ELb0EEEvNS_16Flash_bwd_paramsE:
	.zero		992


//--------------------- .nv.constant0._ZN5flash44flash_bwd_dq_dk_dv_loop_seqk_parallel_kernelI23Flash_bwd_kernel_traitsILi32ELi128ELi128ELi8ELi4ELi4ELi4ELb0ELb0EN7cutlass10bfloat16_tE19Flash_kernel_traitsILi32ELi128ELi128ELi8ES3_EELb0ELb1ELb0ELb0ELb1ELb1ELb1EEEvNS_16Flash_bwd_paramsE --------------------------
	.section	.nv.constant0._ZN5flash44flash_bwd_dq_dk_dv_loop_seqk_parallel_kernelI23Flash_bwd_kernel_traitsILi32ELi128ELi128ELi8ELi4ELi4ELi4ELb0ELb0EN7cutlass10bfloat16_tE19Flash_kernel_traitsILi32ELi128ELi128ELi8ES3_EELb0ELb1ELb0ELb0ELb1ELb1ELb1EEEvNS_16Flash_bwd_paramsE,"a",@progbits
	.sectionflags	@""
	.align	4
.nv.constant0._ZN5flash44flash_bwd_dq_dk_dv_loop_seqk_parallel_kernelI23Flash_bwd_kernel_traitsILi32ELi128ELi128ELi8ELi4ELi4ELi4ELb0ELb0EN7cutlass10bfloat16_tE19Flash_kernel_traitsILi32ELi128ELi128ELi8ES3_EELb0ELb1ELb0ELb0ELb1ELb1ELb1EEEvNS_16Flash_bwd_paramsE:
	.zero		992


//--------------------- .nv.constant0._ZN5flash44flash_bwd_dq_dk_dv_loop_seqk_parallel_kernelI23Flash_bwd_kernel_traitsILi32ELi128ELi128ELi8ELi4ELi4ELi4ELb0ELb0EN7cutlass10bfloat16_tE19Flash_kernel_traitsILi32ELi128ELi128ELi8ES3_EELb1ELb1ELb0ELb0ELb0ELb1ELb0EEEvNS_16Flash_bwd_paramsE --------------------------
	.section	.nv.constant0._ZN5flash44flash_bwd_dq_dk_dv_loop_seqk_parallel_kernelI23Flash_bwd_kernel_traitsILi32ELi128ELi128ELi8ELi4ELi4ELi4ELb0ELb0EN7cutlass10bfloat16_tE19Flash_kernel_traitsILi32ELi128ELi128ELi8ES3_EELb1ELb1ELb0ELb0ELb0ELb1ELb0EEEvNS_16Flash_bwd_paramsE,"a",@progbits
	.sectionflags	@""
	.align	4
.nv.constant0._ZN5flash44flash_bwd_dq_dk_dv_loop_seqk_parallel_kernelI23Flash_bwd_kernel_traitsILi32ELi128ELi128ELi8ELi4ELi4ELi4ELb0ELb0EN7cutlass10bfloat16_tE19Flash_kernel_traitsILi32ELi128ELi128ELi8ES3_EELb1ELb1ELb0ELb0ELb0ELb1ELb0EEEvNS_16Flash_bwd_paramsE:
	.zero		992


//--------------------- .nv.constant0._ZN5flash44flash_bwd_dq_dk_dv_loop_seqk_parallel_kernelI23Flash_bwd_kernel_traitsILi32ELi128ELi128ELi8ELi4ELi4ELi4ELb0ELb0EN7cutlass10bfloat16_tE19Flash_kernel_traitsILi32ELi128ELi128ELi8ES3_EELb0ELb1ELb0ELb0ELb0ELb1ELb1EEEvNS_16Flash_bwd_paramsE --------------------------
	.section	.nv.constant0._ZN5flash44flash_bwd_dq_dk_dv_loop_seqk_parallel_kernelI23Flash_bwd_kernel_traitsILi32ELi128ELi128ELi8ELi4ELi4ELi4ELb0ELb0EN7cutlass10bfloat16_tE19Flash_kernel_traitsILi32ELi128ELi128ELi8ES3_EELb0ELb1ELb0ELb0ELb0ELb1ELb1EEEvNS_16Flash_bwd_paramsE,"a",@progbits
	.sectionflags	@""
	.align	4
.nv.constant0._ZN5flash44flash_bwd_dq_dk_dv_loop_seqk_parallel_kernelI23Flash_bwd_kernel_traitsILi32ELi128ELi128ELi8ELi4ELi4ELi4ELb0ELb0EN7cutlass10bfloat16_tE19Flash_kernel_traitsILi32ELi128ELi128ELi8ES3_EELb0ELb1ELb0ELb0ELb0ELb1ELb1EEEvNS_16Flash_bwd_paramsE:
	.zero		992


//--------------------- .nv.constant0._ZN5flash44flash_bwd_dq_dk_dv_loop_seqk_parallel_kernelI23Flash_bwd_kernel_traitsILi32ELi128ELi128ELi8ELi4ELi4ELi4ELb0ELb0EN7cutlass10bfloat16_tE19Flash_kernel_traitsILi32ELi128ELi128ELi8ES3_EELb1ELb1ELb0ELb1ELb0ELb0ELb0EEEvNS_16Flash_bwd_paramsE --------------------------
	.section	.nv.constant0._ZN5flash44flash_bwd_dq_dk_dv_loop_seqk_parallel_kernelI23Flash_bwd_kernel_traitsILi32ELi128ELi128ELi8ELi4ELi4ELi4ELb0ELb0EN7cutlass10bfloat16_tE19Flash_kernel_traitsILi32ELi128ELi128ELi8ES3_EELb1ELb1ELb0ELb1ELb0ELb0ELb0EEEvNS_16Flash_bwd_paramsE,"a",@progbits
	.sectionflags	@""
	.align	4
.nv.constant0._ZN5flash44flash_bwd_dq_dk_dv_loop_seqk_parallel_kernelI23Flash_bwd_kernel_traitsILi32ELi128ELi128ELi8ELi4ELi4ELi4ELb0ELb0EN7cutlass10bfloat16_tE19Flash_kernel_traitsILi32ELi128ELi128ELi8ES3_EELb1ELb1ELb0ELb1ELb0ELb0ELb0EEEvNS_16Flash_bwd_paramsE:
	.zero		992


//--------------------- .nv.constant0._ZN5flash44flash_bwd_dq_dk_dv_loop_seqk_parallel_kernelI23Flash_bwd_kernel_traitsILi32ELi128ELi128ELi8ELi4ELi4ELi4ELb0ELb0EN7cutlass10bfloat16_tE19Flash_kernel_traitsILi32ELi128ELi128ELi8ES3_EELb0ELb1ELb0ELb1ELb0ELb0ELb1EEEvNS_16Flash_bwd_paramsE --------------------------
	.section	.nv.constant0._ZN5flash44flash_bwd_dq_dk_dv_loop_seqk_parallel_kernelI23Flash_bwd_kernel_traitsILi32ELi128ELi128ELi8ELi4ELi4ELi4ELb0ELb0EN7cutlass10bfloat16_tE19Flash_kernel_traitsILi32ELi128ELi128ELi8ES3_EELb0ELb1ELb0ELb1ELb0ELb0ELb1EEEvNS_16Flash_bwd_paramsE,"a",@progbits
	.sectionflags	@""
	.align	4
.nv.constant0._ZN5flash44flash_bwd_dq_dk_dv_loop_seqk_parallel_kernelI23Flash_bwd_kernel_traitsILi32ELi128ELi128ELi8ELi4ELi4ELi4ELb0ELb0EN7cutlass10bfloat16_tE19Flash_kernel_traitsILi32ELi128ELi128ELi8ES3_EELb0ELb1ELb0ELb1ELb0ELb0ELb1EEEvNS_16Flash_bwd_paramsE:
	.zero		992


//--------------------- .nv.constant0._ZN5flash25flash_bwd_dot_do_o_kernelILb0E23Flash_bwd_kernel_traitsILi32ELi128ELi128ELi8ELi4ELi4ELi4ELb0ELb0EN7cutlass10bfloat16_tE19Flash_kernel_traitsILi32ELi128ELi128ELi8ES3_EEEEvNS_16Flash_bwd_paramsE --------------------------
	.section	.nv.constant0._ZN5flash25flash_bwd_dot_do_o_kernelILb0E23Flash_bwd_kernel_traitsILi32ELi128ELi128ELi8ELi4ELi4ELi4ELb0ELb0EN7cutlass10bfloat16_tE19Flash_kernel_traitsILi32ELi128ELi128ELi8ES3_EEEEvNS_16Flash_bwd_paramsE,"a",@progbits
	.sectionflags	@""
	.align	4
.nv.constant0._ZN5flash25flash_bwd_dot_do_o_kernelILb0E23Flash_bwd_kernel_traitsILi32ELi128ELi128ELi8ELi4ELi4ELi4ELb0ELb0EN7cutlass10bfloat16_tE19Flash_kernel_traitsILi32ELi128ELi128ELi8ES3_EEEEvNS_16Flash_bwd_paramsE:
	.zero		992


//--------------------- .nv.constant0._ZN5flash25flash_bwd_dot_do_o_kernelILb1E23Flash_bwd_kernel_traitsILi32ELi128ELi128ELi8ELi4ELi4ELi4ELb0ELb0EN7cutlass10bfloat16_tE19Flash_kernel_traitsILi32ELi128ELi128ELi8ES3_EEEEvNS_16Flash_bwd_paramsE --------------------------
	.section	.nv.constant0._ZN5flash25flash_bwd_dot_do_o_kernelILb1E23Flash_bwd_kernel_traitsILi32ELi128ELi128ELi8ELi4ELi4ELi4ELb0ELb0EN7cutlass10bfloat16_tE19Flash_kernel_traitsILi32ELi128ELi128ELi8ES3_EEEEvNS_16Flash_bwd_paramsE,"a",@progbits
	.sectionflags	@""
	.align	4
.nv.constant0._ZN5flash25flash_bwd_dot_do_o_kernelILb1E23Flash_bwd_kernel_traitsILi32ELi128ELi128ELi8ELi4ELi4ELi4ELb0ELb0EN7cutlass10bfloat16_tE19Flash_kernel_traitsILi32ELi128ELi128ELi8ES3_EEEEvNS_16Flash_bwd_paramsE:
	.zero		992


//--------------------- .text._ZN5flash44flash_bwd_dq_dk_dv_loop_seqk_parallel_kernelI23Flash_bwd_kernel_traitsILi32ELi128ELi128ELi8ELi4ELi4ELi4ELb1ELb0EN7cutlass10bfloat16_tE19Flash_kernel_traitsILi32ELi128ELi128ELi8ES3_EELb0ELb1ELb0ELb0ELb0ELb0ELb0EEEvNS_16Flash_bwd_paramsE --------------------------
	.section	.text._ZN5flash44flash_bwd_dq_dk_dv_loop_seqk_parallel_kernelI23Flash_bwd_kernel_traitsILi32ELi128ELi128ELi8ELi4ELi4ELi4ELb1ELb0EN7cutlass10bfloat16_tE19Flash_kernel_traitsILi32ELi128ELi128ELi8ES3_EELb0ELb1ELb0ELb0ELb0ELb0ELb0EEEvNS_16Flash_bwd_paramsE,"ax",@progbits
	.sectioninfo	@"SHI_REGISTERS=255"
	.align	128
        .global         _ZN5flash44flash_bwd_dq_dk_dv_loop_seqk_parallel_kernelI23Flash_bwd_kernel_traitsILi32ELi128ELi128ELi8ELi4ELi4ELi4ELb1ELb0EN7cutlass10bfloat16_tE19Flash_kernel_traitsILi32ELi128ELi128ELi8ES3_EELb0ELb1ELb0ELb0ELb0ELb0ELb0EEEvNS_16Flash_bwd_paramsE
        .type           _ZN5flash44flash_bwd_dq_dk_dv_loop_seqk_parallel_kernelI23Flash_bwd_kernel_traitsILi32ELi128ELi128ELi8ELi4ELi4ELi4ELb1ELb0EN7cutlass10bfloat16_tE19Flash_kernel_traitsILi32ELi128ELi128ELi8ES3_EELb0ELb1ELb0ELb0ELb0ELb0ELb0EEEvNS_16Flash_bwd_paramsE,@function
        .size           _ZN5flash44flash_bwd_dq_dk_dv_loop_seqk_parallel_kernelI23Flash_bwd_kernel_traitsILi32ELi128ELi128ELi8ELi4ELi4ELi4ELb1ELb0EN7cutlass10bfloat16_tE19Flash_kernel_traitsILi32ELi128ELi128ELi8ES3_EELb0ELb1ELb0ELb0ELb0ELb0ELb0EEEvNS_16Flash_bwd_paramsE,(.L_x_684 - _ZN5flash44flash_bwd_dq_dk_dv_loop_seqk_parallel_kernelI23Flash_bwd_kernel_traitsILi32ELi128ELi128ELi8ELi4ELi4ELi4ELb1ELb0EN7cutlass10bfloat16_tE19Flash_kernel_traitsILi32ELi128ELi128ELi8ES3_EELb0ELb1ELb0ELb0ELb0ELb0ELb0EEEvNS_16Flash_bwd_paramsE)
        .other          _ZN5flash44flash_bwd_dq_dk_dv_loop_seqk_parallel_kernelI23Flash_bwd_kernel_traitsILi32ELi128ELi128ELi8ELi4ELi4ELi4ELb1ELb0EN7cutlass10bfloat16_tE19Flash_kernel_traitsILi32ELi128ELi128ELi8ES3_EELb0ELb1ELb0ELb0ELb0ELb0ELb0EEEvNS_16Flash_bwd_paramsE,@"STO_CUDA_ENTRY STV_DEFAULT"
_ZN5flash44flash_bwd_dq_dk_dv_loop_seqk_parallel_kernelI23Flash_bwd_kernel_traitsILi32ELi128ELi128ELi8ELi4ELi4ELi4ELb1ELb0EN7cutlass10bfloat16_tE19Flash_kernel_traitsILi32ELi128ELi128ELi8ES3_EELb0ELb1ELb0ELb0ELb0ELb0ELb0EEEvNS_16Flash_bwd_paramsE:
.text._ZN5flash44flash_bwd_dq_dk_dv_loop_seqk_parallel_kernelI23Flash_bwd_kernel_traitsILi32ELi128ELi128ELi8ELi4ELi4ELi4ELb1ELb0EN7cutlass10bfloat16_tE19Flash_kernel_traitsILi32ELi128ELi128ELi8ES3_EELb0ELb1ELb0ELb0ELb0ELb0ELb0EEEvNS_16Flash_bwd_paramsE:
[----:B------:R-:W-:Y:S02]  /*0000*/  MOV R1, c[0x0][0x28] ;  /* 0x00000a0000017a02 */ /* 0x000fe40000000f00 */
[----:B------:R-:W1:Y:S01]  /*0010*/  S2UR UR11, SR_CTAID.X ;  /* 0x00000000000b79c3 */ /* 0x000e620000002500 */
[----:B------:R-:W-:Y:S01]  /*0020*/  ULDC UR4, c[0x0][0x218] ;  /* 0x0000860000047ab9 */ /* 0x000fe20000000800 */
[----:B------:R-:W-:Y:S01]  /*0030*/  IADD3 R1, R1, -0x50, RZ ;  /* 0xffffffb001017810 */ /* 0x000fe20007ffe0ff */
[----:B------:R-:W-:-:S04]  /*0040*/  UIADD3 UR5, UR4, 0x7f, URZ ;  /* 0x0000007f04057890 */ /* 0x000fc8000fffe03f */
[----:B------:R-:W-:-:S04]  /*0050*/  USHF.R.S32.HI UR4, URZ, 0x1f, UR5 ;  /* 0x0000001f3f047899 */ /* 0x000fc80008011405 */
[----:B------:R-:W-:-:S04]  /*0060*/  ULEA.HI UR4, UR4, UR5, URZ, 0x7 ;  /* 0x0000000504047291 */ /* 0x000fc8000f8f383f */
[----:B------:R-:W-:-:S04]  /*0070*/  USHF.R.S32.HI UR4, URZ, 0x7, UR4 ;  /* 0x000000073f047899 */ /* 0x000fc80008011404 */
[----:B-1----:R-:W-:-:S06]  /*0080*/  UISETP.GE.AND UP0, UPT, UR11, UR4, UPT ;  /* 0x000000040b00728c */ /* 0x002fcc000bf06270 */
[----:B------:R-:W-:-:S13]  /*0090*/  PLOP3.LUT P0, PT, PT, PT, UP0, 0x80, 0x0 ;  /* 0x000000000000781c */ /* 0x000fda0003f0f008 */
[----:B------:R-:W-:Y:S05]  /*00a0*/  @P0 EXIT ;  /* 0x000000000000094d */ /* 0x000fea0003800000 */
[----:B------:R-:W1:Y:S01]  /*00b0*/  S2R R19, SR_TID.X ;  /* 0x0000000000137919 */ /* 0x000e620000002100 */
[----:B------:R-:W-:Y:S01]  /*00c0*/  UMOV UR9, 0x80 ;  /* 0x0000008000097882 */ /* 0x000fe20000000000 */
[----:B------:R-:W2:Y:S01]  /*00d0*/  S2UR UR56, SR_CTAID.Z ;  /* 0x00000000003879c3 */ /* 0x000ea20000002700 */
[----:B------:R-:W-:Y:S01]  /*00e0*/  ULDC UR8, c[0x0][0x210] ;  /* 0x0000840000087ab9 */ /* 0x000fe20000000800 */
[----:B------:R-:W-:Y:S01]  /*00f0*/  IMAD.MOV.U32 R177, RZ, RZ, -0x10 ;  /* 0xfffffff0ffb17424 */ /* 0x000fe200078e00ff */
[----:B------:R-:W-:Y:S01]  /*0100*/  ULDC UR4, c[0x0][0x234] ;  /* 0x00008d0000047ab9 */ /* 0x000fe20000000800 */
[----:B------:R-:W-:Y:S01]  /*0110*/  IMAD.MOV.U32 R153, RZ, RZ, 0x20 ;  /* 0x00000020ff997424 */ /* 0x000fe200078e00ff */
[----:B------:R-:W-:Y:S01]  /*0120*/  UIMAD UR4, UR9, UR8, UR4 ;  /* 0x00000008090472a4 */ /* 0x000fe2000f8e0204 */
[----:B------:R-:W-:Y:S01]  /*0130*/  IMAD.MOV.U32 R148, RZ, RZ, 0x40 ;  /* 0x00000040ff947424 */ /* 0x000fe200078e00ff */
[----:B------:R-:W-:Y:S01]  /*0140*/  ULDC UR5, c[0x0][0x22c] ;  /* 0x00008b0000057ab9 */ /* 0x000fe20000000800 */
[----:B------:R-:W3:Y:S01]  /*0150*/  S2UR UR49, SR_CTAID.Y ;  /* 0x00000000003179c3 */ /* 0x000ee20000002600 */
[----:B------:R-:W-:-:S02]  /*0160*/  ULDC UR54, c[0x0][0x1c0] ;  /* 0x0000700000367ab9 */ /* 0x000fc40000000800 */
[----:B------:R-:W-:Y:S02]  /*0170*/  ULDC UR14, c[0x0][0x1c0] ;  /* 0x00007000000e7ab9 */ /* 0x000fe40000000800 */
[----:B------:R-:W-:Y:S02]  /*0180*/  ULDC UR15, c[0x0][0x1c8] ;  /* 0x00007200000f7ab9 */ /* 0x000fe40000000800 */
[----:B------:R-:W-:Y:S02]  /*0190*/  UIMAD.WIDE UR54, UR5, UR54, URZ ;  /* 0x00000036053672a5 */ /* 0x000fe4000f8e023f */
[----:B------:R-:W-:Y:S02]  /*01a0*/  UIMAD UR14, UR5, UR14, URZ ;  /* 0x0000000e050e72a4 */ /* 0x000fe4000f8e023f */
[----:B------:R-:W-:Y:S02]  /*01b0*/  ULDC.U8 UR12, c[0x0][0x328] ;  /* 0x0000ca00000c7ab9 */ /* 0x000fe40000000000 */
[----:B------:R-:W-:Y:S01]  /*01c0*/  UISETP.NE.AND UP5, UPT, UR12, URZ, UPT ;  /* 0x0000003f0c00728c */ /* 0x000fe2000bfa5270 */
[----:B-1----:R-:W-:Y:S01]  /*01d0*/  SHF.R.S32.HI R8, RZ, 0x1f, R19 ;  /* 0x0000001fff087819 */ /* 0x002fe20000011413 */
[----:B------:R-:W-:-:S02]  /*01e0*/  ULDC UR16, c[0x0][0x214] ;  /* 0x0000850000107ab9 */ /* 0x000fc40000000800 */
[----:B--2---:R-:W-:Y:S01]  /*01f0*/  UIMAD UR19, UR56, UR5, URZ ;  /* 0x00000005381372a4 */ /* 0x004fe2000f8e023f */
[CC--:B------:R-:W-:Y:S01]  /*0200*/  LEA.HI R5, R8.reuse, R19.reuse, RZ, 0x5 ;  /* 0x0000001308057211 */ /* 0x0c0fe200078f28ff */
[----:B------:R-:W-:Y:S01]  /*0210*/  ULOP3.LUT UR5, UR56, UR15, URZ, 0x3c, !UPT ;  /* 0x0000000f38057292 */ /* 0x000fe2000f8e3c3f */
[CC--:B------:R-:W-:Y:S01]  /*0220*/  LEA.HI R9, R8.reuse, R19.reuse, RZ, 0x4 ;  /* 0x0000001308097211 */ /* 0x0c0fe200078f20ff */
[----:B------:R-:W-:Y:S01]  /*0230*/  USHF.R.S32.HI UR8, URZ, 0x1f, UR56 ;  /* 0x0000001f3f087899 */ /* 0x000fe20008011438 */
[----:B------:R-:W-:Y:S01]  /*0240*/  LOP3.LUT R0, R5, 0xffffffe0, RZ, 0xc0, !PT ;  /* 0xffffffe005007812 */ /* 0x000fe200078ec0ff */
[----:B------:R-:W-:Y:S01]  /*0250*/  ULDC UR10, c[0x0][0x1c0] ;  /* 0x00007000000a7ab9 */ /* 0x000fe20000000800 */
[----:B------:R-:W-:Y:S01]  /*0260*/  SHF.R.S32.HI R2, RZ, 0x4, R9 ;  /* 0x00000004ff027819 */ /* 0x000fe20000011409 */
[----:B---3--:R-:W-:Y:S01]  /*0270*/  USHF.L.U32 UR9, UR49, 0x7, URZ ;  /* 0x0000000731097899 */ /* 0x008fe2000800063f */
[CC--:B------:R-:W-:Y:S01]  /*0280*/  LEA.HI R6, R8.reuse, R19.reuse, RZ, 0x2 ;  /* 0x0000001308067211 */ /* 0x0c0fe200078f10ff */
[----:B------:R-:W-:Y:S01]  /*0290*/  IMAD.IADD R0, R19, 0x1, -R0 ;  /* 0x0000000113007824 */ /* 0x000fe200078e0a00 */
[----:B------:R-:W-:Y:S01]  /*02a0*/  LEA.HI R4, R9, R2, RZ, 0x1 ;  /* 0x0000000209047211 */ /* 0x000fe200078f08ff */
[----:B------:R-:W-:Y:S01]  /*02b0*/  ULDC UR18, c[0x0][0x224] ;  /* 0x0000890000127ab9 */ /* 0x000fe20000000800 */
[----:B------:R-:W-:Y:S01]  /*02c0*/  SHF.R.S32.HI R7, RZ, 0x2, R6 ;  /* 0x00000002ff077819 */ /* 0x000fe20000011406 */
[----:B------:R-:W-:Y:S01]  /*02d0*/  ULDC UR20, c[0x0][0x224] ;  /* 0x0000890000147ab9 */ /* 0x000fe20000000800 */
[----:B------:R-:W-:Y:S01]  /*02e0*/  SHF.R.S32.HI R3, RZ, 0x1f, R0 ;  /* 0x0000001fff037819 */ /* 0x000fe20000011400 */
[----:B------:R-:W-:Y:S01]  /*02f0*/  ULDC.U8 UR13, c[0x0][0x3d0] ;  /* 0x0000f400000d7ab9 */ /* 0x000fe20000000000 */
[----:B------:R-:W-:Y:S01]  /*0300*/  LEA.HI R20, R8, R19, RZ, 0x3 ;  /* 0x0000001308147211 */ /* 0x000fe200078f18ff */
[----:B------:R-:W-:Y:S01]  /*0310*/  UISETP.NE.AND UP6, UPT, UR13, URZ, UPT ;  /* 0x0000003f0d00728c */ /* 0x000fe2000bfc5270 */
[----:B------:R-:W-:Y:S01]  /*0320*/  LEA.HI R18, R3, R0, RZ, 0x2 ;  /* 0x0000000003127211 */ /* 0x000fe200078f10ff */
[----:B------:R-:W-:Y:S01]  /*0330*/  UIMAD.WIDE.U32 UR12, UR49, UR20, URZ ;  /* 0x00000014310c72a5 */ /* 0x000fe2000f8e003f */
[----:B------:R-:W-:Y:S01]  /*0340*/  LOP3.LUT R0, R4, 0xfffffffe, RZ, 0xc0, !PT ;  /* 0xfffffffe04007812 */ /* 0x000fe200078ec0ff */
[----:B------:R-:W-:Y:S01]  /*0350*/  ULDC UR17, c[0x0][0x1c0] ;  /* 0x0000700000117ab9 */ /* 0x000fe20000000800 */
[----:B------:R-:W-:Y:S01]  /*0360*/  SHF.R.S32.HI R3, RZ, 0x1f, R6 ;  /* 0x0000001fff037819 */ /* 0x000fe20000011406 */
[----:B------:R-:W-:-:S02]  /*0370*/  ULDC.64 UR6, c[0x0][0x118] ;  /* 0x0000460000067ab9 */ /* 0x000fc40000000a00 */
[----:B------:R-:W-:Y:S01]  /*0380*/  IMAD.IADD R15, R2, 0x1, -R0 ;  /* 0x00000001020f7824 */ /* 0x000fe200078e0a00 */
[--C-:B------:R-:W-:Y:S01]  /*0390*/  SHF.R.S32.HI R2, RZ, 0x5, R5.reuse ;  /* 0x00000005ff027819 */ /* 0x100fe20000011405 */
[----:B------:R-:W-:Y:S01]  /*03a0*/  UIMAD.WIDE.U32 UR60, UR54, UR12, URZ ;  /* 0x0000000c363c72a5 */ /* 0x000fe2000f8e003f */
[----:B------:R-:W-:Y:S01]  /*03b0*/  SHF.R.S32.HI R0, RZ, 0x1f, R5 ;  /* 0x0000001fff007819 */ /* 0x000fe20000011405 */
[----:B------:R-:W-:Y:S01]  /*03c0*/  USHF.L.U32 UR31, UR14, 0x3, URZ ;  /* 0x000000030e1f7899 */ /* 0x000fe2000800063f */
[-C--:B------:R-:W-:Y:S01]  /*03d0*/  LEA.HI R5, R6, R7.reuse, RZ, 0x1 ;  /* 0x0000000706057211 */ /* 0x080fe200078f08ff */
[----:B------:R-:W-:Y:S01]  /*03e0*/  USHF.L.U32 UR30, UR14, 0x4, URZ ;  /* 0x000000040e1e7899 */ /* 0x000fe2000800063f */
[----:B------:R-:W-:Y:S01]  /*03f0*/  LEA.HI R0, R0, R2, RZ, 0x2 ;  /* 0x0000000200007211 */ /* 0x000fe200078f10ff */
[----:B------:R-:W-:Y:S01]  /*0400*/  UIMAD UR29, UR14, 0x18, URZ ;  /* 0x000000180e1d78a4 */ /* 0x000fe2000f8e023f */
[----:B------:R-:W-:Y:S01]  /*0410*/  LEA.HI R3, R3, R7, RZ, 0x3 ;  /* 0x0000000703037211 */ /* 0x000fe200078f18ff */
[----:B------:R-:W-:Y:S01]  /*0420*/  USHF.L.U32 UR28, UR14, 0x5, URZ ;  /* 0x000000050e1c7899 */ /* 0x000fe2000800063f */
[----:B------:R-:W-:Y:S01]  /*0430*/  LOP3.LUT R5, R5, 0x7fffffe, RZ, 0xc0, !PT ;  /* 0x07fffffe05057812 */ /* 0x000fe200078ec0ff */
[----:B------:R-:W-:Y:S01]  /*0440*/  UIMAD UR27, UR14, 0x28, URZ ;  /* 0x000000280e1b78a4 */ /* 0x000fe2000f8e023f */
[----:B------:R-:W-:Y:S01]  /*0450*/  LOP3.LUT R0, R0, 0xfffffffc, RZ, 0xc0, !PT ;  /* 0xfffffffc00007812 */ /* 0x000fe200078ec0ff */
[----:B------:R-:W-:Y:S01]  /*0460*/  UIMAD UR26, UR14, 0x30, URZ ;  /* 0x000000300e1a78a4 */ /* 0x000fe2000f8e023f */
[----:B------:R-:W-:Y:S01]  /*0470*/  LOP3.LUT R4, R3, 0xfffffff8, RZ, 0xc0, !PT ;  /* 0xfffffff803047812 */ /* 0x000fe200078ec0ff */
[C---:B------:R-:W-:Y:S01]  /*0480*/  IMAD.IADD R3, R7.reuse, 0x1, -R5 ;  /* 0x0000000107037824 */ /* 0x040fe200078e0a05 */
[----:B------:R-:W-:Y:S01]  /*0490*/  LEA.HI R5, R8, R19, RZ, 0x7 ;  /* 0x0000001308057211 */ /* 0x000fe200078f38ff */
[----:B------:R-:W-:Y:S01]  /*04a0*/  IMAD.IADD R158, R2, 0x1, -R0 ;  /* 0x00000001029e7824 */ /* 0x000fe200078e0a00 */
[----:B------:R-:W-:Y:S01]  /*04b0*/  LOP3.LUT R0, R20, 0xfffffff8, RZ, 0xc0, !PT ;  /* 0xfffffff814007812 */ /* 0x000fe200078ec0ff */
[----:B------:R-:W-:Y:S01]  /*04c0*/  IMAD R12, R2, 0x8, R3 ;  /* 0x00000008020c7824 */ /* 0x000fe200078e0203 */
[----:B------:R-:W-:Y:S01]  /*04d0*/  SHF.R.S32.HI R3, RZ, 0x3, R20 ;  /* 0x00000003ff037819 */ /* 0x000fe20000011414 */
[----:B------:R-:W-:Y:S01]  /*04e0*/  IMAD.IADD R4, R7, 0x1, -R4 ;  /* 0x0000000107047824 */ /* 0x000fe200078e0a04 */
[----:B------:R-:W-:Y:S01]  /*04f0*/  LOP3.LUT R2, R6, 0xfffffffc, RZ, 0xc0, !PT ;  /* 0xfffffffc06027812 */ /* 0x000fe200078ec0ff */
[----:B------:R-:W-:Y:S01]  /*0500*/  IMAD.IADD R7, R19, 0x1, -R0 ;  /* 0x0000000113077824 */ /* 0x000fe200078e0a00 */
[----:B------:R-:W-:Y:S01]  /*0510*/  SHF.R.S32.HI R11, RZ, 0x7, R5 ;  /* 0x00000007ff0b7819 */ /* 0x000fe20000011405 */
[----:B------:R-:W-:Y:S01]  /*0520*/  IMAD.SHL.U32 R0, R3, 0x40, RZ ;  /* 0x0000004003007824 */ /* 0x000fe200078e00ff */
[----:B------:R-:W-:Y:S01]  /*0530*/  LOP3.LUT P5, RZ, R4, 0x2, RZ, 0xc0, !PT ;  /* 0x0000000204ff7812 */ /* 0x000fe200078ac0ff */
[----:B------:R-:W-:Y:S01]  /*0540*/  IMAD.IADD R10, R19, 0x1, -R2 ;  /* 0x00000001130a7824 */ /* 0x000fe200078e0a02 */
[----:B------:R-:W-:Y:S01]  /*0550*/  LEA.HI R8, R7, R7, RZ, 0x1 ;  /* 0x0000000707087211 */ /* 0x000fe200078f08ff */
[----:B------:R-:W-:Y:S01]  /*0560*/  UIMAD UR25, UR14, 0x38, URZ ;  /* 0x000000380e1978a4 */ /* 0x000fe2000f8e023f */
[----:B------:R-:W-:Y:S01]  /*0570*/  LOP3.LUT R0, R0, 0xc0, RZ, 0xc0, !PT ;  /* 0x000000c000007812 */ /* 0x000fe200078ec0ff */
[----:B------:R-:W-:Y:S01]  /*0580*/  IMAD.SHL.U32 R218, R10, 0x8, RZ ;  /* 0x000000080ada7824 */ /* 0x000fe200078e00ff */
[----:B------:R-:W-:Y:S01]  /*0590*/  LOP3.LUT R2, R9, 0xfffffff0, RZ, 0xc0, !PT ;  /* 0xfffffff009027812 */ /* 0x000fe200078ec0ff */
[----:B------:R-:W-:Y:S01]  /*05a0*/  USHF.L.U32 UR24, UR14, 0x6, URZ ;  /* 0x000000060e187899 */ /* 0x000fe2000800063f */
[----:B------:R-:W-:Y:S01]  /*05b0*/  LOP3.LUT R3, R8, 0x3fffffe, RZ, 0xc0, !PT ;  /* 0x03fffffe08037812 */ /* 0x000fe200078ec0ff */
[----:B------:R-:W-:Y:S01]  /*05c0*/  UIMAD UR23, UR14, 0x48, URZ ;  /* 0x000000480e1778a4 */ /* 0x000fe2000f8e023f */
[----:B------:R-:W-:Y:S01]  /*05d0*/  SHF.R.U32.HI R6, RZ, 0x3, R0 ;  /* 0x00000003ff067819 */ /* 0x000fe20000011600 */
[----:B------:R-:W-:Y:S01]  /*05e0*/  UIMAD UR22, UR14, 0x50, URZ ;  /* 0x000000500e1678a4 */ /* 0x000fe2000f8e023f */
[----:B------:R-:W-:Y:S01]  /*05f0*/  LOP3.LUT R5, R0, 0x18, R218, 0xf8, !PT ;  /* 0x0000001800057812 */ /* 0x000fe200078ef8da */
[----:B------:R-:W-:Y:S01]  /*0600*/  IMAD.IADD R0, R19, 0x1, -R2 ;  /* 0x0000000113007824 */ /* 0x000fe200078e0a02 */
[----:B------:R-:W-:Y:S01]  /*0610*/  LOP3.LUT P4, RZ, R4, 0x4, RZ, 0xc0, !PT ;  /* 0x0000000404ff7812 */ /* 0x000fe2000788c0ff */
[----:B------:R-:W-:Y:S01]  /*0620*/  IMAD.IADD R3, R7, 0x1, -R3 ;  /* 0x0000000107037824 */ /* 0x000fe200078e0a03 */
[----:B------:R-:W-:Y:S01]  /*0630*/  LOP3.LUT R5, R5, R6, RZ, 0x3c, !PT ;  /* 0x0000000605057212 */ /* 0x000fe200078e3cff */
[----:B------:R-:W-:Y:S01]  /*0640*/  IMAD R2, R11, 0x8, R15 ;  /* 0x000000080b027824 */ /* 0x000fe200078e020f */
[----:B------:R-:W-:Y:S01]  /*0650*/  SHF.R.S32.HI R9, RZ, 0x1f, R0 ;  /* 0x0000001fff097819 */ /* 0x000fe20000011400 */
[----:B------:R-:W-:Y:S01]  /*0660*/  IMAD.U32 R6, RZ, RZ, UR4 ;  /* 0x00000004ff067e24 */ /* 0x000fe2000f8e00ff */
[----:B------:R-:W-:Y:S01]  /*0670*/  UIMAD UR4, UR49, UR10, UR56 ;  /* 0x0000000a310472a4 */ /* 0x000fe2000f8e0238 */
[----:B------:R-:W-:Y:S01]  /*0680*/  IMAD R146, R2, 0x8, R3 ;  /* 0x0000000802927824 */ /* 0x000fe200078e0203 */
[-C--:B------:R-:W-:Y:S01]  /*0690*/  LEA.HI R2, R0, R0.reuse, RZ, 0x1 ;  /* 0x0000000000027211 */ /* 0x080fe200078f08ff */
[----:B------:R-:W-:Y:S01]  /*06a0*/  IMAD.U32 R3, R12, 0x20, R5 ;  /* 0x000000200c037824 */ /* 0x000fe200078e0005 */
[----:B------:R-:W-:Y:S01]  /*06b0*/  LEA.HI R9, R9, R0, RZ, 0x3 ;  /* 0x0000000009097211 */ /* 0x000fe200078f18ff */
[----:B------:R1:W-:Y:S01]  /*06c0*/  STL [R1+0x48], R6 ;  /* 0x0000480601007387 */ /* 0x0003e20000100800 */
[----:B------:R-:W-:Y:S01]  /*06d0*/  UIMAD UR4, UR4, UR18, URZ ;  /* 0x00000012040472a4 */ /* 0x000fe2000f8e023f */
[----:B------:R-:W-:Y:S01]  /*06e0*/  SEL R178, R153, 0xffffffe0, !P5 ;  /* 0xffffffe099b27807 */ /* 0x000fe20006800000 */
[----:B------:R-:W-:Y:S01]  /*06f0*/  UIMAD UR21, UR14, 0x58, URZ ;  /* 0x000000580e1578a4 */ /* 0x000fe2000f8e023f */
[----:B------:R2:W-:Y:S01]  /*0700*/  STL [R1+0x4], R3 ;  /* 0x0000040301007387 */ /* 0x0005e20000100800 */
[----:B------:R-:W-:Y:S01]  /*0710*/  LOP3.LUT R5, R9, 0xfffffff8, RZ, 0xc0, !PT ;  /* 0xfffffff809057812 */ /* 0x000fe200078ec0ff */
[----:B------:R-:W-:-:S02]  /*0720*/  UIMAD UR18, UR14, 0x70, URZ ;  /* 0x000000700e1278a4 */ /* 0x000fc4000f8e023f */
[----:B------:R-:W-:Y:S02]  /*0730*/  UMOV UR59, 0xffffe000 ;  /* 0xffffe000003b7882 */ /* 0x000fe40000000000 */
[----:B------:R-:W-:Y:S01]  /*0740*/  IMAD.IADD R16, R0, 0x1, -R5 ;  /* 0x0000000100107824 */ /* 0x000fe200078e0a05 */
[----:B-1----:R-:W-:Y:S02]  /*0750*/  LOP3.LUT R6, R2, 0x7fffffe, RZ, 0xc0, !PT ;  /* 0x07fffffe02067812 */ /* 0x002fe400078ec0ff */
[----:B--2---:R-:W-:-:S03]  /*0760*/  SHF.R.S32.HI R3, RZ, 0x1, R2 ;  /* 0x00000001ff037819 */ /* 0x004fc60000011402 */
[----:B------:R-:W-:Y:S01]  /*0770*/  IMAD.IADD R14, R0, 0x1, -R6 ;  /* 0x00000001000e7824 */ /* 0x000fe200078e0a06 */
[----:B------:R-:W-:-:S04]  /*0780*/  SHF.R.S32.HI R2, RZ, 0x1f, R2 ;  /* 0x0000001fff027819 */ /* 0x000fc80000011402 */
[----:B------:R-:W-:Y:S02]  /*0790*/  LEA.HI R0, R2, R3, RZ, 0x2 ;  /* 0x0000000302007211 */ /* 0x000fe400078f10ff */
[----:B------:R-:W-:Y:S02]  /*07a0*/  LOP3.LUT R2, R4, 0x1, RZ, 0xc0, !PT ;  /* 0x0000000104027812 */ /* 0x000fe400078ec0ff */
[----:B------:R-:W-:Y:S02]  /*07b0*/  LOP3.LUT R0, R0, 0xfffffffc, RZ, 0xc0, !PT ;  /* 0xfffffffc00007812 */ /* 0x000fe400078ec0ff */
[----:B------:R-:W-:Y:S01]  /*07c0*/  ISETP.NE.U32.AND P6, PT, R2, 0x1, PT ;  /* 0x000000010200780c */ /* 0x000fe20003fc5070 */
[----:B------:R-:W-:Y:S02]  /*07d0*/  IMAD.SHL.U32 R2, R7, 0x40, RZ ;  /* 0x0000004007027824 */ /* 0x000fe400078e00ff */
[----:B------:R-:W-:Y:S01]  /*07e0*/  IMAD.IADD R13, R3, 0x1, -R0 ;  /* 0x00000001030d7824 */ /* 0x000fe200078e0a00 */
[----:B------:R-:W-:Y:S01]  /*07f0*/  SEL R177, R177, 0x10, !P6 ;  /* 0x00000010b1b17807 */ /* 0x000fe20007000000 */
[----:B------:R-:W-:-:S02]  /*0800*/  IMAD.U32 R0, RZ, RZ, UR19 ;  /* 0x00000013ff007e24 */ /* 0x000fc4000f8e00ff */
[----:B------:R-:W-:Y:S02]  /*0810*/  IMAD.U32 R3, RZ, RZ, UR14 ;  /* 0x0000000eff037e24 */ /* 0x000fe4000f8e00ff */
[----:B------:R-:W-:Y:S01]  /*0820*/  IMAD.SHL.U32 R7, R10, 0x2, RZ ;  /* 0x000000020a077824 */ /* 0x000fe200078e00ff */
[----:B------:R1:W-:Y:S01]  /*0830*/  STL [R1+0x1c], R0 ;  /* 0x00001c0001007387 */ /* 0x0003e20000100800 */
[C---:B------:R-:W-:Y:S02]  /*0840*/  LEA.HI R10, R4.reuse, R4, RZ, 0x1 ;  /* 0x00000004040a7211 */ /* 0x040fe400078f08ff */
[----:B------:R-:W-:Y:S01]  /*0850*/  IMAD R17, R11, 0x2000, R7 ;  /* 0x000020000b117824 */ /* 0x000fe200078e0207 */
[----:B------:R2:W-:Y:S01]  /*0860*/  STL [R1+0x24], R3 ;  /* 0x0000240301007387 */ /* 0x0005e20000100800 */
[----:B-1----:R-:W-:Y:S01]  /*0870*/  IMAD.U32 R0, RZ, RZ, UR5 ;  /* 0x00000005ff007e24 */ /* 0x002fe2000f8e00ff */
[----:B------:R-:W-:Y:S02]  /*0880*/  USHF.R.S32.HI UR5, URZ, 0x1f, UR20 ;  /* 0x0000001f3f057899 */ /* 0x000fe40008011414 */
[----:B------:R-:W-:Y:S01]  /*0890*/  UIMAD UR20, UR14, 0x60, URZ ;  /* 0x000000600e1478a4 */ /* 0x000fe2000f8e023f */
[----:B--2---:R-:W-:Y:S01]  /*08a0*/  IMAD.SHL.U32 R3, R4, 0x40, RZ ;  /* 0x0000004004037824 */ /* 0x004fe200078e00ff */
[----:B------:R1:W-:Y:S01]  /*08b0*/  STL [R1+0x44], R0 ;  /* 0x0000440001007387 */ /* 0x0003e20000100800 */
[----:B------:R-:W-:-:S03]  /*08c0*/  UIMAD UR5, UR5, UR49, URZ ;  /* 0x00000031050572a4 */ /* 0x000fc6000f8e023f */
[----:B------:R-:W-:-:S04]  /*08d0*/  LOP3.LUT R3, R3, 0x1c0, RZ, 0xc0, !PT ;  /* 0x000001c003037812 */ /* 0x000fc800078ec0ff */
[----:B------:R-:W-:Y:S02]  /*08e0*/  LEA.HI R3, R3, R3, RZ, 0x1d ;  /* 0x0000000303037211 */ /* 0x000fe400078fe8ff */
[----:B-1----:R-:W-:Y:S02]  /*08f0*/  SHF.R.S32.HI R0, RZ, 0x1, R8 ;  /* 0x00000001ff007819 */ /* 0x002fe40000011408 */
[----:B------:R-:W-:Y:S02]  /*0900*/  LOP3.LUT R8, R2, 0x1c0, RZ, 0xc0, !PT ;  /* 0x000001c002087812 */ /* 0x000fe400078ec0ff */
[----:B------:R-:W-:Y:S01]  /*0910*/  LOP3.LUT R2, R10, 0x3fffffe, RZ, 0xc0, !PT ;  /* 0x03fffffe0a027812 */ /* 0x000fe200078ec0ff */
[C---:B------:R-:W-:Y:S01]  /*0920*/  IMAD.SHL.U32 R6, R0.reuse, 0x40, RZ ;  /* 0x0000004000067824 */ /* 0x040fe200078e00ff */
[----:B------:R-:W-:Y:S01]  /*0930*/  LOP3.LUT P0, RZ, R0, 0x2, RZ, 0xc0, !PT ;  /* 0x0000000200ff7812 */ /* 0x000fe2000780c0ff */
[----:B------:R-:W-:Y:S02]  /*0940*/  IMAD.SHL.U32 R0, R158, 0x10, RZ ;  /* 0x000000109e007824 */ /* 0x000fe400078e00ff */
[----:B------:R-:W-:Y:S01]  /*0950*/  IMAD.IADD R12, R4, 0x1, -R2 ;  /* 0x00000001040c7824 */ /* 0x000fe200078e0a02 */
[----:B------:R-:W-:Y:S01]  /*0960*/  SHF.R.S32.HI R4, RZ, 0x3, R9 ;  /* 0x00000003ff047819 */ /* 0x000fe20000011409 */
[----:B------:R-:W-:Y:S01]  /*0970*/  IMAD.SHL.U32 R2, R158, 0x400, RZ ;  /* 0x000004009e027824 */ /* 0x000fe200078e00ff */
[----:B------:R-:W-:Y:S01]  /*0980*/  LEA.HI.SX32 R18, R18, R0, 0x1e ;  /* 0x0000000012127211 */ /* 0x000fe200078ff2ff */
[----:B------:R-:W-:Y:S01]  /*0990*/  IMAD.U32 R9, RZ, RZ, UR13 ;  /* 0x0000000dff097e24 */ /* 0x000fe2000f8e00ff */
[----:B------:R-:W-:Y:S01]  /*09a0*/  LOP3.LUT R5, R8, 0x30, R0, 0xf8, !PT ;  /* 0x0000003008057812 */ /* 0x000fe200078ef800 */
[----:B------:R-:W-:Y:S01]  /*09b0*/  IMAD R14, R4, 0x8, R14 ;  /* 0x00000008040e7824 */ /* 0x000fe200078e020e */
[----:B------:R-:W-:Y:S01]  /*09c0*/  LOP3.LUT R0, R6, 0xc0, RZ, 0xc0, !PT ;  /* 0x000000c006007812 */ /* 0x000fe200078ec0ff */
[--C-:B------:R-:W-:Y:S01]  /*09d0*/  IMAD R147, R4, 0x200, R2.reuse ;  /* 0x0000020004937824 */ /* 0x100fe200078e0202 */
[----:B------:R-:W-:Y:S01]  /*09e0*/  IADD3 R17, R3, R17, R2 ;  /* 0x0000001103117210 */ /* 0x000fe20007ffe002 */
[----:B------:R-:W-:Y:S01]  /*09f0*/  STL [R1+0x10], R18 ;  /* 0x0000101201007387 */ /* 0x000fe20000100800 */
[----:B------:R-:W-:-:S02]  /*0a00*/  LOP3.LUT R4, R0, 0x8, R20, 0xf8, !PT ;  /* 0x0000000800047812 */ /* 0x000fc400078ef814 */
[----:B------:R-:W-:Y:S01]  /*0a10*/  SHF.R.U32.HI R2, RZ, 0x3, R0 ;  /* 0x00000003ff027819 */ /* 0x000fe20000011600 */
[----:B------:R-:W-:Y:S01]  /*0a20*/  IMAD.SHL.U32 R183, R17, 0x2, RZ ;  /* 0x0000000211b77824 */ /* 0x000fe200078e00ff */
[----:B------:R-:W-:Y:S01]  /*0a30*/  LOP3.LUT R3, R5, 0x8, R20, 0xf8, !PT ;  /* 0x0000000805037812 */ /* 0x000fe200078ef814 */
[----:B------:R-:W-:Y:S01]  /*0a40*/  IMAD.U32 R5, RZ, RZ, UR8 ;  /* 0x00000008ff057e24 */ /* 0x000fe2000f8e00ff */
[----:B------:R-:W-:Y:S01]  /*0a50*/  SHF.R.U32.HI R0, RZ, 0x3, R8 ;  /* 0x00000003ff007819 */ /* 0x000fe20000011608 */
[----:B------:R-:W-:Y:S01]  /*0a60*/  USHF.R.S32.HI UR8, URZ, 0x1f, UR49 ;  /* 0x0000001f3f087899 */ /* 0x000fe20008011431 */
[----:B------:R-:W-:Y:S01]  /*0a70*/  LOP3.LUT R4, R4, R2, RZ, 0x3c, !PT ;  /* 0x0000000204047212 */ /* 0x000fe200078e3cff */
[----:B------:R-:W-:Y:S01]  /*0a80*/  IMAD R2, R158, 0x200, R7 ;  /* 0x000002009e027824 */ /* 0x000fe200078e0207 */
[----:B------:R-:W-:Y:S01]  /*0a90*/  LOP3.LUT R5, R3, R0, RZ, 0x3c, !PT ;  /* 0x0000000003057212 */ /* 0x000fe200078e3cff */
[----:B------:R-:W-:Y:S01]  /*0aa0*/  IMAD.U32 R0, RZ, RZ, UR9 ;  /* 0x00000009ff007e24 */ /* 0x000fe2000f8e00ff */
[----:B------:R-:W-:Y:S01]  /*0ab0*/  USHF.R.S32.HI UR9, URZ, 0x1f, UR56 ;  /* 0x0000001f3f097899 */ /* 0x000fe20008011438 */
[----:B------:R-:W-:Y:S01]  /*0ac0*/  IMAD.U32 R3, RZ, RZ, UR8 ;  /* 0x00000008ff037e24 */ /* 0x000fe2000f8e00ff */
[----:B------:R-:W-:Y:S01]  /*0ad0*/  IADD3 R0, R18, -0x80, RZ ;  /* 0xffffff8012007810 */ /* 0x000fe20007ffe0ff */
[----:B------:R-:W-:Y:S01]  /*0ae0*/  IMAD R12, R12, 0x20, R2 ;  /* 0x000000200c0c7824 */ /* 0x000fe200078e0202 */
[----:B------:R-:W-:Y:S01]  /*0af0*/  @!UP5 UIMAD UR8, UR49, UR17, UR56 ;  /* 0x000000113108d2a4 */ /* 0x000fe2000f8e0238 */
[----:B------:R-:W-:Y:S01]  /*0b00*/  IMAD.U32 R146, R146, 0x20, R4 ;  /* 0x0000002092927824 */ /* 0x000fe200078e0004 */
[----:B------:R-:W-:Y:S01]  /*0b10*/  SHF.R.S32.HI R2, RZ, 0x1f, R0 ;  /* 0x0000001fff027819 */ /* 0x000fe20000011400 */
[----:B------:R-:W-:Y:S01]  /*0b20*/  IMAD.U32 R3, RZ, RZ, UR9 ;  /* 0x00000009ff037e24 */ /* 0x000fe2000f8e00ff */
[----:B------:R-:W-:Y:S01]  /*0b30*/  @UP5 UIMAD UR9, UR49, UR16, URZ ;  /* 0x00000010310952a4 */ /* 0x000fe2000f8e023f */
[----:B------:R-:W-:Y:S01]  /*0b40*/  IMAD.U32 R8, RZ, RZ, UR12 ;  /* 0x0000000cff087e24 */ /* 0x000fe2000f8e00ff */
[----:B------:R-:W-:Y:S01]  /*0b50*/  SHF.L.U64.HI R2, R0, 0x2, R2 ;  /* 0x0000000200027819 */ /* 0x000fe20000010202 */
[----:B------:R-:W-:Y:S01]  /*0b60*/  IMAD.U32 R0, RZ, RZ, UR5 ;  /* 0x00000005ff007e24 */ /* 0x000fe2000f8e00ff */
[----:B------:R-:W-:Y:S01]  /*0b70*/  UIMAD UR5, UR55, UR12, URZ ;  /* 0x0000000c370572a4 */ /* 0x000fe2000f8e023f */
[C---:B------:R-:W-:Y:S01]  /*0b80*/  IADD3 R176, R183.reuse, 0x40, RZ ;  /* 0x00000040b7b07810 */ /* 0x040fe20007ffe0ff */
[----:B------:R-:W-:Y:S01]  /*0b90*/  IMAD.U32 R3, RZ, RZ, UR9 ;  /* 0x00000009ff037e24 */ /* 0x000fe2000f8e00ff */
[----:B------:R-:W-:Y:S01]  /*0ba0*/  @!UP5 UIMAD UR8, UR8, UR16, URZ ;  /* 0x000000100808d2a4 */ /* 0x000fe2000f8e023f */
[C---:B------:R-:W-:Y:S01]  /*0bb0*/  @P4 IADD3 R176, R183.reuse, -0x40, RZ ;  /* 0xffffffc0b7b04810 */ /* 0x040fe20007ffe0ff */
[----:B------:R-:W-:Y:S01]  /*0bc0*/  IMAD.IADD R181, R183, 0x1, R177 ;  /* 0x00000001b7b57824 */ /* 0x000fe200078e02b1 */
[----:B------:R-:W-:Y:S01]  /*0bd0*/  SEL R145, R153, 0xffffffe0, !P0 ;  /* 0xffffffe099917807 */ /* 0x000fe20004000000 */
[----:B------:R1:W-:Y:S01]  /*0be0*/  STL [R1+0x40], R3 ;  /* 0x0000400301007387 */ /* 0x0003e20000100800 */
[----:B------:R-:W-:Y:S01]  /*0bf0*/  IMAD.IADD R182, R183, 0x1, R178 ;  /* 0x00000001b7b67824 */ /* 0x000fe200078e02b2 */
[----:B------:R-:W-:Y:S01]  /*0c00*/  UIMAD UR17, UR14, 0x78, URZ ;  /* 0x000000780e1178a4 */ /* 0x000fe2000f8e023f */
[----:B------:R-:W-:-:S02]  /*0c10*/  IMAD.IADD R177, R177, 0x1, R176 ;  /* 0x00000001b1b17824 */ /* 0x000fc400078e02b0 */
[----:B------:R-:W-:Y:S02]  /*0c20*/  IMAD R145, R146, 0x2, R145 ;  /* 0x0000000292917824 */ /* 0x000fe400078e0291 */
[----:B------:R-:W-:Y:S02]  /*0c30*/  IMAD.IADD R180, R181, 0x1, R178 ;  /* 0x00000001b5b47824 */ /* 0x000fe400078e02b2 */
[----:B------:R-:W-:Y:S02]  /*0c40*/  IMAD.IADD R179, R178, 0x1, R176 ;  /* 0x00000001b2b37824 */ /* 0x000fe400078e02b0 */
[----:B------:R-:W-:Y:S02]  /*0c50*/  IMAD.SHL.U32 R146, R146, 0x2, RZ ;  /* 0x0000000292927824 */ /* 0x000fe400078e00ff */
[----:B------:R-:W-:Y:S02]  /*0c60*/  IMAD.IADD R178, R178, 0x1, R177 ;  /* 0x00000001b2b27824 */ /* 0x000fe400078e02b1 */
[----:B-1----:R-:W-:Y:S01]  /*0c70*/  IMAD.U32 R3, RZ, RZ, UR4 ;  /* 0x00000004ff037e24 */ /* 0x002fe2000f8e00ff */
[----:B------:R-:W-:-:S02]  /*0c80*/  USHF.R.S32.HI UR4, URZ, 0x1f, UR19 ;  /* 0x0000001f3f047899 */ /* 0x000fc40008011413 */
[----:B------:R-:W-:Y:S02]  /*0c90*/  UIMAD UR19, UR14, 0x68, URZ ;  /* 0x000000680e1378a4 */ /* 0x000fe4000f8e023f */
[----:B------:R1:W-:Y:S04]  /*0ca0*/  STL [R1+0x3c], R3 ;  /* 0x00003c0301007387 */ /* 0x0003e80000100800 */
[----:B------:R2:W-:Y:S04]  /*0cb0*/  STL [R1+0xc], R2 ;  /* 0x00000c0201007387 */ /* 0x0005e80000100800 */
[----:B------:R3:W-:Y:S01]  /*0cc0*/  STL [R1+0x38], R0 ;  /* 0x0000380001007387 */ /* 0x0007e20000100800 */
[----:B-1----:R-:W-:Y:S01]  /*0cd0*/  IMAD.U32 R3, RZ, RZ, UR4 ;  /* 0x00000004ff037e24 */ /* 0x002fe2000f8e00ff */
[----:B------:R-:W-:Y:S01]  /*0ce0*/  USHF.L.U32 UR4, UR14, 0x7, URZ ;  /* 0x000000070e047899 */ /* 0x000fe2000800063f */
[----:B--2---:R-:W-:-:S03]  /*0cf0*/  IMAD.SHL.U32 R2, R19, 0x2, RZ ;  /* 0x0000000213027824 */ /* 0x004fc600078e00ff */
[----:B------:R1:W-:Y:S01]  /*0d00*/  STL [R1+0x34], R3 ;  /* 0x0000340301007387 */ /* 0x0003e20000100800 */
[----:B------:R-:W-:Y:S01]  /*0d10*/  UIADD3 UR16, -UR4, URZ, URZ ;  /* 0x0000003f04107290 */ /* 0x000fe2000fffe13f */
[----:B---3--:R-:W-:Y:S02]  /*0d20*/  SHF.R.S32.HI R0, RZ, 0x1, R10 ;  /* 0x00000001ff007819 */ /* 0x008fe4000001140a */
[----:B------:R-:W-:Y:S02]  /*0d30*/  LOP3.LUT R2, R2, 0x6, RZ, 0xc0, !PT ;  /* 0x0000000602027812 */ /* 0x000fe400078ec0ff */
[C---:B------:R-:W-:Y:S01]  /*0d40*/  LOP3.LUT P3, RZ, R0.reuse, 0x2, RZ, 0xc0, !PT ;  /* 0x0000000200ff7812 */ /* 0x040fe2000786c0ff */
[----:B------:R-:W-:Y:S02]  /*0d50*/  IMAD.SHL.U32 R0, R0, 0x40, RZ ;  /* 0x0000004000007824 */ /* 0x000fe400078e00ff */
[C---:B------:R-:W-:Y:S01]  /*0d60*/  IMAD R4, R11.reuse, 0x40, R2 ;  /* 0x000000400b047824 */ /* 0x040fe200078e0202 */
[----:B------:R-:W-:Y:S01]  /*0d70*/  R2P PR, R16, 0x6 ;  /* 0x0000000610007804 */ /* 0x000fe20000000000 */
[----:B------:R-:W-:Y:S01]  /*0d80*/  IMAD.SHL.U32 R2, R11, 0x8, RZ ;  /* 0x000000080b027824 */ /* 0x000fe200078e00ff */
[----:B------:R-:W-:-:S02]  /*0d90*/  LOP3.LUT R0, R0, 0xc0, RZ, 0xc0, !PT ;  /* 0x000000c000007812 */ /* 0x000fc400078ec0ff */
[----:B------:R-:W-:Y:S02]  /*0da0*/  LOP3.LUT P0, RZ, R13, 0x2, RZ, 0xc0, !PT ;  /* 0x000000020dff7812 */ /* 0x000fe4000780c0ff */
[----:B------:R-:W-:Y:S02]  /*0db0*/  LOP3.LUT R2, R2, 0x8, RZ, 0xc0, !PT ;  /* 0x0000000802027812 */ /* 0x000fe400078ec0ff */
[----:B------:R-:W-:Y:S02]  /*0dc0*/  SEL R148, R148, 0xffffffc0, !P2 ;  /* 0xffffffc094947807 */ /* 0x000fe40005000000 */
[----:B------:R-:W-:Y:S01]  /*0dd0*/  SEL R153, R153, 0xffffffe0, !P0 ;  /* 0xffffffe099997807 */ /* 0x000fe20004000000 */
[----:B-1----:R-:W-:Y:S01]  /*0de0*/  IMAD.U32 R3, RZ, RZ, UR5 ;  /* 0x00000005ff037e24 */ /* 0x002fe2000f8e00ff */
[----:B------:R-:W-:-:S04]  /*0df0*/  USHF.R.S32.HI UR5, URZ, 0x1f, UR4 ;  /* 0x0000001f3f057899 */ /* 0x000fc80008011404 */
[----:B------:R1:W-:Y:S04]  /*0e00*/  STL [R1+0x30], R3 ;  /* 0x0000300301007387 */ /* 0x0003e80000100800 */
[----:B------:R2:W-:Y:S01]  /*0e10*/  STL [R1+0x8], R4 ;  /* 0x0000080401007387 */ /* 0x0005e20000100800 */
[----:B-1----:R-:W-:Y:S02]  /*0e20*/  IMAD.U32 R3, RZ, RZ, UR4 ;  /* 0x00000004ff037e24 */ /* 0x002fe4000f8e00ff */
[----:B--2---:R-:W-:-:S03]  /*0e30*/  IMAD.SHL.U32 R4, R15, 0x10, RZ ;  /* 0x000000100f047824 */ /* 0x004fc600078e00ff */
[----:B------:R1:W-:Y:S02]  /*0e40*/  STL [R1+0x2c], R3 ;  /* 0x00002c0301007387 */ /* 0x0003e40000100800 */
[----:B------:R-:W-:Y:S02]  /*0e50*/  LOP3.LUT R7, R2, 0x10, R4, 0xf8, !PT ;  /* 0x0000001002077812 */ /* 0x000fe400078ef804 */
[----:B-1----:R-:W-:-:S04]  /*0e60*/  SHF.R.U32.HI R3, RZ, 0x3, R0 ;  /* 0x00000003ff037819 */ /* 0x002fc80000011600 */
[----:B------:R-:W-:Y:S01]  /*0e70*/  LOP3.LUT R8, R3, R0, R2, 0x1e, !PT ;  /* 0x0000000003087212 */ /* 0x000fe200078e1e02 */
[----:B------:R-:W-:Y:S02]  /*0e80*/  IMAD.SHL.U32 R0, R16, 0x40, RZ ;  /* 0x0000004010007824 */ /* 0x000fe400078e00ff */
[----:B------:R-:W-:Y:S02]  /*0e90*/  IMAD.SHL.U32 R2, R13, 0x40, RZ ;  /* 0x000000400d027824 */ /* 0x000fe400078e00ff */
[C---:B------:R-:W-:Y:S01]  /*0ea0*/  IMAD R3, R15.reuse, 0x200, R5 ;  /* 0x000002000f037824 */ /* 0x040fe200078e0205 */
[----:B------:R-:W-:Y:S01]  /*0eb0*/  LOP3.LUT R0, R0, 0x1c0, RZ, 0xc0, !PT ;  /* 0x000001c000007812 */ /* 0x000fe200078ec0ff */
[----:B------:R-:W-:Y:S01]  /*0ec0*/  IMAD.SHL.U32 R5, R15, 0x8, RZ ;  /* 0x000000080f057824 */ /* 0x000fe200078e00ff */
[----:B------:R-:W-:Y:S01]  /*0ed0*/  LOP3.LUT R2, R2, 0xc0, RZ, 0xc0, !PT ;  /* 0x000000c002027812 */ /* 0x000fe200078ec0ff */
[----:B------:R-:W-:Y:S01]  /*0ee0*/  IMAD.IADD R8, R8, 0x1, R12 ;  /* 0x0000000108087824 */ /* 0x000fe200078e020c */
[----:B------:R-:W-:-:S02]  /*0ef0*/  SHF.R.U32.HI R6, RZ, 0x3, R0 ;  /* 0x00000003ff067819 */ /* 0x000fc40000011600 */
[----:B------:R-:W-:Y:S02]  /*0f00*/  LOP3.LUT R5, R5, 0x8, RZ, 0xc0, !PT ;  /* 0x0000000805057812 */ /* 0x000fe400078ec0ff */
[--C-:B------:R-:W-:Y:S02]  /*0f10*/  SHF.R.U32.HI R4, RZ, 0x3, R2.reuse ;  /* 0x00000003ff047819 */ /* 0x100fe40000011602 */
[--C-:B------:R-:W-:Y:S01]  /*0f20*/  LOP3.LUT R6, R6, R0, R5.reuse, 0x1e, !PT ;  /* 0x0000000006067212 */ /* 0x100fe200078e1e05 */
[----:B------:R-:W-:Y:S01]  /*0f30*/  IMAD.SHL.U32 R0, R14, 0x20, RZ ;  /* 0x000000200e007824 */ /* 0x000fe200078e00ff */
[C---:B------:R-:W-:Y:S02]  /*0f40*/  LOP3.LUT R5, R4.reuse, R2, R5, 0x1e, !PT ;  /* 0x0000000204057212 */ /* 0x040fe400078e1e05 */
[----:B------:R-:W-:Y:S01]  /*0f50*/  LOP3.LUT R2, R4, R7, R2, 0x1e, !PT ;  /* 0x0000000704027212 */ /* 0x000fe200078e1e02 */
[----:B------:R-:W-:Y:S01]  /*0f60*/  IMAD R158, R158, 0x200, R0 ;  /* 0x000002009e9e7824 */ /* 0x000fe200078e0200 */
[----:B------:R-:W-:Y:S01]  /*0f70*/  LEA R4, R8, 0x6000, 0x1 ;  /* 0x0000600008047811 */ /* 0x000fe200078e08ff */
[----:B------:R-:W-:-:S02]  /*0f80*/  IMAD.IADD R147, R147, 0x1, R6 ;  /* 0x0000000193937824 */ /* 0x000fc400078e0206 */
[----:B------:R-:W-:Y:S02]  /*0f90*/  IMAD.IADD R152, R0, 0x1, R2 ;  /* 0x0000000100987824 */ /* 0x000fe400078e0202 */
[----:B------:R-:W-:Y:S01]  /*0fa0*/  IMAD.U32 R0, RZ, RZ, UR8 ;  /* 0x00000008ff007e24 */ /* 0x000fe2000f8e00ff */
[----:B------:R-:W-:Y:S01]  /*0fb0*/  LEA R147, R147, 0x8000, 0x1 ;  /* 0x0000800093937811 */ /* 0x000fe200078e08ff */
[----:B------:R-:W-:Y:S02]  /*0fc0*/  IMAD.IADD R158, R158, 0x1, R5 ;  /* 0x000000019e9e7824 */ /* 0x000fe400078e0205 */
[----:B------:R-:W-:Y:S01]  /*0fd0*/  IMAD.SHL.U32 R2, R3, 0x2, RZ ;  /* 0x0000000203027824 */ /* 0x000fe200078e00ff */
[----:B------:R1:W-:Y:S01]  /*0fe0*/  STL [R1+0x20], R0 ;  /* 0x0000200001007387 */ /* 0x0003e20000100800 */
[C---:B------:R-:W-:Y:S01]  /*0ff0*/  IADD3 R154, R147.reuse, 0x20, RZ ;  /* 0x00000020939a7810 */ /* 0x040fe20007ffe0ff */
[C---:B------:R-:W-:Y:S01]  /*1000*/  IMAD.IADD R149, R147.reuse, 0x1, R148 ;  /* 0x0000000193957824 */ /* 0x040fe200078e0294 */
[----:B------:R-:W-:-:S04]  /*1010*/  @P1 IADD3 R154, R147, -0x20, RZ ;  /* 0xffffffe0939a1810 */ /* 0x000fc80007ffe0ff */
[----:B------:R-:W-:Y:S01]  /*1020*/  IADD3 R157, R154, 0x2000, RZ ;  /* 0x000020009a9d7810 */ /* 0x000fe20007ffe0ff */
[----:B------:R-:W-:Y:S01]  /*1030*/  IMAD.IADD R148, R148, 0x1, R154 ;  /* 0x0000000194947824 */ /* 0x000fe200078e029a */
[C---:B------:R-:W-:Y:S02]  /*1040*/  IADD3 R156, R154.reuse, 0x4000, RZ ;  /* 0x000040009a9c7810 */ /* 0x040fe40007ffe0ff */
[----:B------:R-:W-:Y:S01]  /*1050*/  IADD3 R155, R154, 0x6000, RZ ;  /* 0x000060009a9b7810 */ /* 0x000fe20007ffe0ff */
[----:B-1----:R-:W-:-:S05]  /*1060*/  IMAD.U32 R0, RZ, RZ, UR5 ;  /* 0x00000005ff007e24 */ /* 0x002fca000f8e00ff */
[----:B------:R1:W-:Y:S04]  /*1070*/  STL [R1+0x28], R0 ;  /* 0x0000280001007387 */ /* 0x0003e80000100800 */
[----:B------:R2:W-:Y:S01]  /*1080*/  STL [R1+0x14], R4 ;  /* 0x0000140401007387 */ /* 0x0005e20000100800 */
[C---:B-1----:R-:W-:Y:S02]  /*1090*/  IADD3 R0, R4.reuse, 0x20, RZ ;  /* 0x0000002004007810 */ /* 0x042fe40007ffe0ff */
[----:B------:R-:W-:-:S05]  /*10a0*/  @P3 IADD3 R0, R4, -0x20, RZ ;  /* 0xffffffe004003810 */ /* 0x000fca0007ffe0ff */
[----:B------:R2:W-:Y:S02]  /*10b0*/  STL [R1+0x18], R0 ;  /* 0x0000180001007387 */ /* 0x0005e40000100800 */
.L_x_44:
[----:B------:R-:W-:Y:S02]  /*10c0*/  ULDC.64 UR8, c[0x0][0x250] ;  /* 0x0000940000087ab9 */ /* 0x000fe40000000a00 */
[----:B------:R-:W-:Y:S02]  /*10d0*/  UISETP.NE.U32.AND UP3, UPT, URZ, UR8, UPT ;  /* 0x000000083f00728c */ /* 0x000fe4000bf65070 */
[----:B------:R-:W-:Y:S02]  /*10e0*/  USHF.L.U32 UR10, UR49, 0x2, URZ ;  /* 0x00000002310a7899 */ /* 0x000fe4000800063f */
[----:B------:R-:W-:Y:S02]  /*10f0*/  UISETP.NE.AND.EX UP3, UPT, URZ, UR9, UPT, UP3 ;  /* 0x000000093f00728c */ /* 0x000fe4000bf65330 */
[----:B------:R-:W-:Y:S02]  /*1100*/  USHF.R.S32.HI UR58, URZ, 0x1f, UR49 ;  /* 0x0000001f3f3a7899 */ /* 0x000fe40008011431 */
[----:B------:R-:W-:-:S02]  /*1110*/  ULDC.U8 UR4, c[0x0][0x312] ;  /* 0x0000c48000047ab9 */ /* 0x000fc40000000000 */
[----:B------:R-:W-:Y:S01]  /*1120*/  USHF.L.U64.HI UR5, UR49, 0x2, UR58 ;  /* 0x0000000231057899 */ /* 0x000fe2000801023a */
[----:B------:R-:W-:Y:S01]  /*1130*/  PLOP3.LUT P0, PT, PT, PT, UP3, 0x80, 0x0 ;  /* 0x000000000000781c */ /* 0x000fe20003f0f038 */
[----:B------:R-:W-:Y:S02]  /*1140*/  UISETP.NE.AND UP4, UPT, UR4, URZ, UPT ;  /* 0x0000003f0400728c */ /* 0x000fe4000bf85270 */
[----:B------:R-:W-:Y:S02]  /*1150*/  ULDC.64 UR34, c[0x0][0x118] ;  /* 0x0000460000227ab9 */ /* 0x000fe40000000a00 */
[----:B------:R-:W-:-:S04]  /*1160*/  @UP3 UIADD3 UR8, UP0, UR10, UR8, URZ ;  /* 0x000000080a083290 */ /* 0x000fc8000ff1e03f */
[----:B------:R-:W-:Y:S02]  /*1170*/  @UP3 UIADD3.X UR9, UR5, UR9, URZ, UP0, !UPT ;  /* 0x0000000905093290 */ /* 0x000fe400087fe43f */
[----:B-12---:R-:W-:-:S04]  /*1180*/  IMAD.U32 R8, RZ, RZ, UR8 ;  /* 0x00000008ff087e24 */ /* 0x006fc8000f8e00ff */
[----:B------:R-:W-:Y:S01]  /*1190*/  IMAD.U32 R9, RZ, RZ, UR9 ;  /* 0x00000009ff097e24 */ /* 0x000fe2000f8e00ff */
[----:B------:R-:W-:Y:S02]  /*11a0*/  ULDC.64 UR8, c[0x0][0x240] ;  /* 0x0000900000087ab9 */ /* 0x000fe40000000a00 */
[----:B------:R-:W-:Y:S02]  /*11b0*/  UISETP.NE.U32.AND UP1, UPT, URZ, UR8, UPT ;  /* 0x000000083f00728c */ /* 0x000fe4000bf25070 */
[----:B------:R-:W-:Y:S01]  /*11c0*/  UIADD3 UR8, UP0, UR10, UR8, URZ ;  /* 0x000000080a087290 */ /* 0x000fe2000ff1e03f */
[----:B---3--:R-:W3:Y:S01]  /*11d0*/  @P0 LDG.E R8, [R8.64] ;  /* 0x0000002208080981 */ /* 0x008ee2000c1e1900 */
[----:B------:R-:W-:Y:S02]  /*11e0*/  UISETP.NE.AND.EX UP1, UPT, URZ, UR9, UPT, UP1 ;  /* 0x000000093f00728c */ /* 0x000fe4000bf25310 */
[----:B------:R-:W-:Y:S02]  /*11f0*/  UIADD3.X UR4, UR5, UR9, URZ, UP0, !UPT ;  /* 0x0000000905047290 */ /* 0x000fe400087fe43f */
[----:B------:R-:W-:Y:S01]  /*1200*/  IMAD.U32 R6, RZ, RZ, UR8 ;  /* 0x00000008ff067e24 */ /* 0x000fe2000f8e00ff */
[----:B------:R-:W-:Y:S01]  /*1210*/  ULDC.64 UR8, c[0x0][0x248] ;  /* 0x0000920000087ab9 */ /* 0x000fe20000000a00 */
[----:B------:R-:W-:Y:S01]  /*1220*/  PLOP3.LUT P2, PT, PT, PT, UP1, 0x80, 0x0 ;  /* 0x000000000000781c */ /* 0x000fe20003f4f018 */
[----:B------:R-:W-:Y:S01]  /*1230*/  UISETP.EQ.U32.AND UP2, UPT, URZ, UR8, UPT ;  /* 0x000000083f00728c */ /* 0x000fe2000bf42070 */
[----:B------:R-:W-:Y:S01]  /*1240*/  IMAD.U32 R7, RZ, RZ, UR4 ;  /* 0x00000004ff077e24 */ /* 0x000fe2000f8e00ff */
[----:B------:R-:W-:-:S02]  /*1250*/  UIADD3 UR8, UP0, UR10, UR8, URZ ;  /* 0x000000080a087290 */ /* 0x000fc4000ff1e03f */
[----:B------:R-:W-:Y:S02]  /*1260*/  UISETP.EQ.OR.EX UP2, UPT, URZ, UR9, !UP4, UP2 ;  /* 0x000000093f00728c */ /* 0x000fe4000e742720 */
[----:B------:R-:W-:Y:S02]  /*1270*/  UIADD3.X UR9, UR5, UR9, URZ, UP0, !UPT ;  /* 0x0000000905097290 */ /* 0x000fe400087fe43f */
[----:B--2---:R-:W-:Y:S02]  /*1280*/  MOV R4, UR8 ;  /* 0x0000000800047c02 */ /* 0x004fe40008000f00 */
[----:B------:R-:W-:Y:S02]  /*1290*/  PLOP3.LUT P1, PT, PT, PT, UP2, 0x80, 0x0 ;  /* 0x000000000000781c */ /* 0x000fe40003f2f028 */
[----:B------:R1:W2:Y:S01]  /*12a0*/  @P2 LDG.E R3, [R6.64] ;  /* 0x0000002206032981 */ /* 0x0002a2000c1e1900 */
[----:B------:R-:W-:-:S10]  /*12b0*/  MOV R5, UR9 ;  /* 0x0000000900057c02 */ /* 0x000fd40008000f00 */
[----:B----4-:R-:W4:Y:S04]  /*12c0*/  @!P1 LDG.E R0, [R4.64] ;  /* 0x0000002204009981 */ /* 0x010f28000c1e1900 */
[----:B-1---5:R-:W5:Y:S01]  /*12d0*/  @P2 LDG.E R6, [R6.64+0x4] ;  /* 0x0000042206062981 */ /* 0x022f62000c1e1900 */
[----:B------:R-:W-:Y:S02]  /*12e0*/  UMOV UR4, 0xffffffff ;  /* 0xffffffff00047882 */ /* 0x000fe40000000000 */
[----:B------:R-:W-:Y:S02]  /*12f0*/  UMOV UR32, URZ ;  /* 0x0000003f00207c82 */ /* 0x000fe40008000000 */
[----:B------:R-:W-:Y:S02]  /*1300*/  UMOV UR36, 0xffffffff ;  /* 0xffffffff00247882 */ /* 0x000fe40000000000 */
[----:B------:R-:W-:Y:S01]  /*1310*/  ULDC UR8, c[0x0][0x218] ;  /* 0x0000860000087ab9 */ /* 0x000fe20000000800 */
[----:B---3--:R1:W3:Y:S01]  /*1320*/  @P0 R2UR UR32, R8 ;  /* 0x00000000082003c2 */ /* 0x0082e200000e0000 */
[----:B------:R-:W-:-:S07]  /*1330*/  ISETP.NE.U32.AND P0, PT, RZ, c[0x0][0x248], PT ;  /* 0x00009200ff007a0c */ /* 0x000fce0003f05070 */
[----:B--2---:R-:W2:Y:S01]  /*1340*/  @P2 R2UR UR4, R3 ;  /* 0x00000000030423c2 */ /* 0x004ea200000e0000 */
[----:B------:R-:W-:-:S07]  /*1350*/  ISETP.NE.AND.EX P0, PT, RZ, c[0x0][0x24c], PT, P0 ;  /* 0x00009300ff007a0c */ /* 0x000fce0003f05300 */
[----:B-----5:R-:W2:Y:S08]  /*1360*/  @P2 R2UR UR14, R6 ;  /* 0x00000000060e23c2 */ /* 0x020eb000000e0000 */
[----:B----4-:R1:W4:Y:S01]  /*1370*/  @!P1 R2UR UR36, R0 ;  /* 0x00000000002493c2 */ /* 0x01032200000e0000 */
[----:B--2---:R-:W-:-:S07]  /*1380*/  @UP1 UIADD3 UR14, UR14, -UR4, URZ ;  /* 0x800000040e0e1290 */ /* 0x004fce000fffe03f */
[----:B------:R-:W-:Y:S01]  /*1390*/  @!UP1 ULDC UR14, c[0x0][0x214] ;  /* 0x00008500000e9ab9 */ /* 0x000fe20000000800 */
[----:B------:R-:W-:Y:S05]  /*13a0*/  @!P0 BRA `(.L_x_0) ;  /* 0x0000007000008947 */ /* 0x000fea0003800000 */
[----:B-1-34-:R-:W-:-:S13]  /*13b0*/  PLOP3.LUT P0, PT, PT, PT, UP4, 0x80, 0x0 ;  /* 0x000000000000781c */ /* 0x01afda0003f0f048 */
[----:B------:R-:W2:Y:S04]  /*13c0*/  @P0 LDG.E R0, [R4.64+0x4] ;  /* 0x0000042204000981 */ /* 0x000ea8000c1e1900 */
[----:B------:R-:W3:Y:S01]  /*13d0*/  @!P0 LDG.E R4, [R4.64] ;  /* 0x0000002204048981 */ /* 0x000ee2000c1e1900 */
[----:B--2---:R-:W1:Y:S02]  /*13e0*/  @P0 R2UR UR8, R0 ;  /* 0x00000000000803c2 */ /* 0x004e6400000e0000 */
[----:B-1----:R-:W-:-:S11]  /*13f0*/  @UP4 UIADD3 UR8, UR8, -UR36, URZ ;  /* 0x8000002408084290 */ /* 0x002fd6000fffe03f */
[----:B---3--:R1:W2:Y:S01]  /*1400*/  @!P0 R2UR UR8, R4 ;  /* 0x00000000040883c2 */ /* 0x0082a200000e0000 */
[----:B------:R-:W-:-:S07]  /*1410*/  DEPBAR.LE SB1, 0x0, {2} ;  /* 0x000090040000791a */ /* 0x000fce0000000000 */
.L_x_0:
[----:B-1-34-:R-:W-:Y:S02]  /*1420*/  ULDC.64 UR12, c[0x0][0x258] ;  /* 0x00009600000c7ab9 */ /* 0x01afe40000000a00 */
[----:B------:R-:W-:Y:S02]  /*1430*/  UISETP.NE.U32.AND UP2, UPT, URZ, UR12, UPT ;  /* 0x0000000c3f00728c */ /* 0x000fe4000bf45070 */
[----:B------:R-:W-:Y:S02]  /*1440*/  ULDC UR9, c[0x0][0x21c] ;  /* 0x0000870000097ab9 */ /* 0x000fe40000000800 */
[----:B------:R-:W-:-:S06]  /*1450*/  UISETP.NE.AND.EX UP2, UPT, URZ, UR13, UPT, UP2 ;  /* 0x0000000d3f00728c */ /* 0x000fcc000bf45320 */
[----:B------:R-:W-:-:S05]  /*1460*/  PLOP3.LUT P0, PT, PT, PT, UP2, 0x80, 0x0 ;  /* 0x000000000000781c */ /* 0x000fca0003f0f028 */
[----:B------:R-:W-:-:S04]  /*1470*/  @UP2 UIADD3 UR12, UP0, UR10, UR12, URZ ;  /* 0x0000000c0a0c2290 */ /* 0x000fc8000ff1e03f */
[----:B------:R-:W-:Y:S02]  /*1480*/  @UP2 UIADD3.X UR13, UR5, UR13, URZ, UP0, !UPT ;  /* 0x0000000d050d2290 */ /* 0x000fe400087fe43f */
[----:B------:R-:W-:-:S04]  /*1490*/  IMAD.U32 R4, RZ, RZ, UR12 ;  /* 0x0000000cff047e24 */ /* 0x000fc8000f8e00ff */
[----:B------:R-:W-:Y:S01]  /*14a0*/  IMAD.U32 R5, RZ, RZ, UR13 ;  /* 0x0000000dff057e24 */ /* 0x000fe2000f8e00ff */
[----:B------:R-:W-:Y:S02]  /*14b0*/  ULDC.64 UR12, c[0x0][0x268] ;  /* 0x00009a00000c7ab9 */ /* 0x000fe40000000a00 */
[----:B------:R-:W-:Y:S02]  /*14c0*/  @!UP2 UISETP.NE.U32.AND UP0, UPT, URZ, UR12, UPT ;  /* 0x0000000c3f00a28c */ /* 0x000fe4000bf05070 */
[----:B------:R-:W2:Y:S02]  /*14d0*/  @P0 LDG.E R0, [R4.64] ;  /* 0x0000002204000981 */ /* 0x000ea4000c1e1900 */
[----:B------:R-:W-:-:S04]  /*14e0*/  @!UP2 UISETP.NE.AND.EX UP0, UPT, URZ, UR13, UPT, UP0 ;  /* 0x0000000d3f00a28c */ /* 0x000fc8000bf05300 */
[----:B------:R-:W-:Y:S01]  /*14f0*/  @!UP2 USEL UR9, URZ, UR9, !UP0 ;  /* 0x000000093f09a287 */ /* 0x000fe2000c000000 */
[----:B--2---:R-:W1:Y:S02]  /*1500*/  @P0 R2UR UR5, R0 ;  /* 0x00000000000503c2 */ /* 0x004e6400000e0000 */
[----:B-1----:R-:W-:Y:S02]  /*1510*/  @UP2 UIADD3 UR5, UR5, -UR32, URZ ;  /* 0x8000002005052290 */ /* 0x002fe4000fffe03f */
[----:B------:R-:W-:Y:S02]  /*1520*/  @!UP2 UIADD3 UR5, UR9, UR8, -UR32 ;  /* 0x000000080905a290 */ /* 0x000fe4000fffe820 */
[----:B------:R-:W-:-:S04]  /*1530*/  USHF.L.U32 UR8, UR11, 0x7, URZ ;  /* 0x000000070b087899 */ /* 0x000fc8000800063f */
[----:B------:R-:W-:-:S06]  /*1540*/  UISETP.GT.AND UP0, UPT, UR5, UR8, UPT ;  /* 0x000000080500728c */ /* 0x000fcc000bf04270 */
[----:B------:R-:W-:-:S13]  /*1550*/  PLOP3.LUT P0, PT, PT, PT, UP0, 0x80, 0x0 ;  /* 0x000000000000781c */ /* 0x000fda0003f0f008 */
[----:B------:R-:W-:Y:S05]  /*1560*/  @!P0 BRA `(.L_x_1) ;  /* 0x0000703000008947 */ /* 0x000fea0003800000 */
[----:B------:R-:W-:Y:S02]  /*1570*/  ULDC.64 UR38, c[0x0][0x178] ;  /* 0x00005e0000267ab9 */ /* 0x000fe40000000a00 */
[----:B------:R-:W-:Y:S02]  /*1580*/  UIMAD UR9, UR58, UR38, URZ ;  /* 0x000000263a0972a4 */ /* 0x000fe4000f8e023f */
[----:B------:R-:W-:Y:S02]  /*1590*/  UISETP.NE.AND UP2, UPT, UR4, -0x1, UPT ;  /* 0xffffffff0400788c */ /* 0x000fe4000bf45270 */
[----:B------:R-:W-:Y:S02]  /*15a0*/  UIMAD UR9, UR49, UR39, UR9 ;  /* 0x00000027310972a4 */ /* 0x000fe4000f8e0209 */
[----:B------:R-:W-:Y:S02]  /*15b0*/  UIMAD.WIDE.U32 UR38, UR49, UR38, URZ ;  /* 0x00000026312672a5 */ /* 0x000fe4000f8e003f */
[----:B------:R-:W-:-:S02]  /*15c0*/  ULDC.64 UR40, c[0x0][0x190] ;  /* 0x0000640000287ab9 */ /* 0x000fc40000000a00 */
[----:B------:R-:W-:Y:S02]  /*15d0*/  UIADD3 UR53, UR39, UR9, URZ ;  /* 0x0000000927357290 */ /* 0x000fe4000fffe03f */
[----:B------:R-:W-:Y:S02]  /*15e0*/  UIMAD.WIDE.U32 UR12, UR4, UR40, URZ ;  /* 0x00000028040c72a5 */ /* 0x000fe4000f8e003f */
[----:B------:R-:W-:Y:S02]  /*15f0*/  UIMAD UR9, UR4, UR41, URZ ;  /* 0x00000029040972a4 */ /* 0x000fe4000f8e023f */
[----:B------:R-:W-:Y:S02]  /*1600*/  UISETP.NE.AND UP0, UPT, UR36, -0x1, UPT ;  /* 0xffffffff2400788c */ /* 0x000fe4000bf05270 */
[----:B------:R-:W-:Y:S02]  /*1610*/  @UP2 UIADD3 UR53, UR13, UR9, URZ ;  /* 0x000000090d352290 */ /* 0x000fe4000fffe03f */
[----:B------:R-:W-:-:S02]  /*1620*/  UIADD3 UR9, UR14, 0x7f, URZ ;  /* 0x0000007f0e097890 */ /* 0x000fc4000fffe03f */
[----:B------:R-:W-:Y:S01]  /*1630*/  USEL UR57, UR38, UR12, !UP2 ;  /* 0x0000000c26397287 */ /* 0x000fe2000d000000 */
[----:B------:R-:W-:Y:S01]  /*1640*/  PLOP3.LUT P1, PT, PT, PT, UP0, 0x80, 0x0 ;  /* 0x000000000000781c */ /* 0x000fe20003f2f008 */
[----:B------:R-:W-:Y:S02]  /*1650*/  USHF.R.S32.HI UR10, URZ, 0x1f, UR9 ;  /* 0x0000001f3f0a7899 */ /* 0x000fe40008011409 */
[----:B------:R-:W-:Y:S02]  /*1660*/  ULDC.64 UR38, c[0x0][0x198] ;  /* 0x0000660000267ab9 */ /* 0x000fe40000000a00 */
[----:B------:R-:W-:Y:S02]  /*1670*/  ULEA.HI UR10, UR10, UR9, URZ, 0x7 ;  /* 0x000000090a0a7291 */ /* 0x000fe4000f8f383f */
[----:B------:R-:W-:Y:S02]  /*1680*/  @UP0 UIADD3 UR9, UR32, UR36, URZ ;  /* 0x0000002420090290 */ /* 0x000fe4000fffe03f */
[----:B------:R-:W-:-:S02]  /*1690*/  USHF.R.S32.HI UR52, URZ, 0x7, UR10 ;  /* 0x000000073f347899 */ /* 0x000fc4000801140a */
[----:B------:R-:W-:-:S04]  /*16a0*/  @UP0 UIMAD.WIDE.U32 UR12, UR9, UR38, URZ ;  /* 0x00000026090c02a5 */ /* 0x000fc8000f8e003f */
[----:B------:R-:W-:-:S03]  /*16b0*/  @UP0 UIMAD UR43, UR9, UR39, UR13 ;  /* 0x00000027092b02a4 */ /* 0x000fc6000f8e020d */
[----:B------:R-:W-:Y:S02]  /*16c0*/  @UP0 UMOV UR42, UR12 ;  /* 0x0000000c002a0c82 */ /* 0x000fe40008000000 */
[----:B------:R-:W-:-:S04]  /*16d0*/  ULOP3.LUT UR12, UR10, 0xffffff80, URZ, 0xc0, !UPT ;  /* 0xffffff800a0c7892 */ /* 0x000fc8000f8ec03f */
[----:B------:R-:W-:-:S04]  /*16e0*/  UIADD3 UR12, UR12, -0x80, URZ ;  /* 0xffffff800c0c7890 */ /* 0x000fc8000fffe03f */
[----:B------:R-:W-:Y:S01]  /*16f0*/  USHF.R.S32.HI UR46, URZ, 0x1f, UR12 ;  /* 0x0000001f3f2e7899 */ /* 0x000fe2000801140c */
[----:B------:R-:W-:Y:S05]  /*1700*/  @P1 BRA `(.L_x_2) ;  /* 0x000000c000001947 */ /* 0x000fea0003800000 */
[----:B------:R-:W-:Y:S02]  /*1710*/  USHF.R.S32.HI UR9, URZ, 0x1f, UR32 ;  /* 0x0000001f3f097899 */ /* 0x000fe40008011420 */
[----:B------:R-:W-:Y:S02]  /*1720*/  ULDC.64 UR38, c[0x0][0x198] ;  /* 0x0000660000267ab9 */ /* 0x000fe40000000a00 */
[----:B------:R-:W-:Y:S02]  /*1730*/  UIMAD UR9, UR9, UR38, URZ ;  /* 0x00000026090972a4 */ /* 0x000fe4000f8e023f */
[----:B------:R-:W-:Y:S02]  /*1740*/  ULDC.64 UR40, c[0x0][0x180] ;  /* 0x0000600000287ab9 */ /* 0x000fe40000000a00 */
[----:B------:R-:W-:Y:S02]  /*1750*/  UIMAD UR10, UR32, UR39, UR9 ;  /* 0x00000027200a72a4 */ /* 0x000fe4000f8e0209 */
[----:B------:R-:W-:-:S02]  /*1760*/  UIMAD.WIDE.U32 UR38, UR32, UR38, URZ ;  /* 0x00000026202672a5 */ /* 0x000fc4000f8e003f */
[----:B------:R-:W-:Y:S02]  /*1770*/  UIMAD UR9, UR58, UR40, URZ ;  /* 0x000000283a0972a4 */ /* 0x000fe4000f8e023f */
[----:B------:R-:W-:Y:S02]  /*1780*/  UIADD3 UR39, UR39, UR10, URZ ;  /* 0x0000000a27277290 */ /* 0x000fe4000fffe03f */
[----:B------:R-:W-:Y:S02]  /*1790*/  UIMAD UR9, UR49, UR41, UR9 ;  /* 0x00000029310972a4 */ /* 0x000fe4000f8e0209 */
[----:B------:R-:W-:-:S04]  /*17a0*/  UIMAD.WIDE.U32 UR38, UR49, UR40, UR38 ;  /* 0x00000028312672a5 */ /* 0x000fc8000f8e0026 */
[----:B------:R-:W-:-:S03]  /*17b0*/  UIADD3 UR43, UR39, UR9, URZ ;  /* 0x00000009272b7290 */ /* 0x000fc6000fffe03f */
[----:B------:R-:W-:Y:S02]  /*17c0*/  UMOV UR42, UR38 ;  /* 0x00000026002a7c82 */ /* 0x000fe40008000000 */
.L_x_2:
[----:B------:R-:W-:Y:S02]  /*17d0*/  @UP0 UIADD3 UR9, UR32, UR36, URZ ;  /* 0x0000002420090290 */ /* 0x000fe4000fffe03f */
[----:B------:R-:W-:Y:S02]  /*17e0*/  ULDC.64 UR40, c[0x0][0x1a0] ;  /* 0x0000680000287ab9 */ /* 0x000fe40000000a00 */
[----:B------:R-:W-:-:S04]  /*17f0*/  @UP0 UIMAD.WIDE.U32 UR38, UR9, UR40, URZ ;  /* 0x00000028092602a5 */ /* 0x000fc8000f8e003f */
[----:B------:R-:W-:-:S03]  /*1800*/  @UP0 UIMAD UR51, UR9, UR41, UR39 ;  /* 0x00000029093302a4 */ /* 0x000fc6000f8e0227 */
[----:B------:R-:W-:Y:S01]  /*1810*/  @UP0 UMOV UR50, UR38 ;  /* 0x0000002600320c82 */ /* 0x000fe20008000000 */
        /* <DEDUP_REMOVED lines=13> */
.L_x_3:
[----:B------:R-:W2:Y:S01]  /*18f0*/  LDL R0, [R1+0x30] ;  /* 0x0000300001007983 */ /* 0x000ea20000100800 */
[----:B------:R-:W-:-:S03]  /*1900*/  ULDC.64 UR40, c[0x0][0x370] ;  /* 0x0000dc0000287ab9 */ /* 0x000fc60000000a00 */
[----:B------:R-:W3:Y:S04]  /*1910*/  LDL R5, [R1+0x38] ;  /* 0x0000380001057983 */ /* 0x000ee80000100800 */
[----:B------:R-:W4:Y:S04]  /*1920*/  LDL R4, [R1+0x44] ;  /* 0x0000440001047983 */ /* 0x000f280000100800 */
[----:B------:R-:W2:Y:S01]  /*1930*/  LDL R3, [R1+0x40] ;  /* 0x0000400001037983 */ /* 0x000ea20000100800 */
[----:B------:R-:W-:-:S04]  /*1940*/  @UP2 UIMAD.WIDE.U32 UR38, UR4, UR40, URZ ;  /* 0x00000028042622a5 */ /* 0x000fc8000f8e003f */
[----:B------:R-:W-:-:S03]  /*1950*/  @UP2 UIMAD UR47, UR4, UR41, UR39 ;  /* 0x00000029042f22a4 */ /* 0x000fc6000f8e0227 */
[----:B------:R-:W-:Y:S02]  /*1960*/  @UP2 UMOV UR44, UR38 ;  /* 0x00000026002c2c82 */ /* 0x000fe40008000000 */
[----:B------:R-:W-:Y:S02]  /*1970*/  ULDC.64 UR38, c[0x0][0x368] ;  /* 0x0000da0000267ab9 */ /* 0x000fe40000000a00 */
[----:B------:R-:W-:-:S04]  /*1980*/  @!UP2 UIMAD UR9, UR58, UR38, URZ ;  /* 0x000000263a09a2a4 */ /* 0x000fc8000f8e023f */
[----:B------:R-:W-:Y:S02]  /*1990*/  @!UP2 UIMAD UR9, UR49, UR39, UR9 ;  /* 0x000000273109a2a4 */ /* 0x000fe4000f8e0209 */
[----:B------:R-:W-:Y:S02]  /*19a0*/  @!UP2 UIMAD.WIDE.U32 UR38, UR49, UR38, URZ ;  /* 0x000000263126a2a5 */ /* 0x000fe4000f8e003f */
[----:B------:R-:W-:Y:S02]  /*19b0*/  ULDC UR13, c[0x0][0x224] ;  /* 0x00008900000d7ab9 */ /* 0x000fe40000000800 */
[----:B------:R-:W-:Y:S02]  /*19c0*/  @!UP2 UIADD3 UR47, UR39, UR9, URZ ;  /* 0x00000009272fa290 */ /* 0x000fe4000fffe03f */
[----:B------:R-:W-:Y:S02]  /*19d0*/  UIMAD.WIDE.U32 UR40, UR49, UR13, URZ ;  /* 0x0000000d312872a5 */ /* 0x000fe4000f8e003f */
[----:B------:R-:W-:-:S02]  /*19e0*/  @!UP2 UMOV UR44, UR38 ;  /* 0x00000026002cac82 */ /* 0x000fc40008000000 */
[----:B------:R-:W-:Y:S01]  /*19f0*/  UIMAD.WIDE.U32 UR38, UR54, UR4, URZ ;  /* 0x00000004362672a5 */ /* 0x000fe2000f8e003f */
[----:B------:R-:W-:-:S03]  /*1a00*/  IABS R6, c[0x0][0x1c8] ;  /* 0x0000720000067a13 */ /* 0x000fc60000000000 */
[----:B------:R-:W-:Y:S01]  /*1a10*/  USEL UR33, UR60, UR38, !UP2 ;  /* 0x000000263c217287 */ /* 0x000fe2000d000000 */
[----:B--2---:R1:W2:Y:S02]  /*1a20*/  R2UR UR10, R0 ;  /* 0x00000000000a73c2 */ /* 0x0042a400000e0000 */
[----:B-1----:R-:W5:Y:S06]  /*1a30*/  LDL R0, [R1+0x20] ;  /* 0x0000200001007983 */ /* 0x002f6c0000100800 */
[----:B---3--:R-:W1:Y:S02]  /*1a40*/  R2UR UR15, R5 ;  /* 0x00000000050f73c2 */ /* 0x008e6400000e0000 */
[----:B-1----:R-:W-:-:S04]  /*1a50*/  UIMAD UR9, UR58, UR13, UR15 ;  /* 0x0000000d3a0972a4 */ /* 0x002fc8000f8e020f */
[----:B------:R-:W-:-:S03]  /*1a60*/  UIADD3 UR9, UR41, UR9, URZ ;  /* 0x0000000929097290 */ /* 0x000fc6000fffe03f */
[----:B------:R-:W-:Y:S02]  /*1a70*/  ULDC.64 UR40, c[0x0][0x3d8] ;  /* 0x0000f60000287ab9 */ /* 0x000fe40000000a00 */
[----:B--2---:R-:W-:Y:S01]  /*1a80*/  UIMAD UR9, UR54, UR9, UR10 ;  /* 0x00000009360972a4 */ /* 0x004fe2000f8e020a */
[----:B------:R-:W1:Y:S03]  /*1a90*/  S2UR UR10, SR_CTAID.X ;  /* 0x00000000000a79c3 */ /* 0x000e660000002500 */
[----:B------:R-:W-:Y:S02]  /*1aa0*/  UIADD3 UR13, UR61, UR9, URZ ;  /* 0x000000093d0d7290 */ /* 0x000fe4000fffe03f */
[----:B------:R-:W-:-:S04]  /*1ab0*/  UIMAD UR9, UR55, UR4, URZ ;  /* 0x00000004370972a4 */ /* 0x000fc8000f8e023f */
[----:B------:R-:W-:Y:S02]  /*1ac0*/  @UP2 UIADD3 UR13, UR39, UR9, URZ ;  /* 0x00000009270d2290 */ /* 0x000fe4000fffe03f */
[----:B-1----:R-:W-:Y:S01]  /*1ad0*/  UIMAD.WIDE.U32 UR38, UR10, UR40, URZ ;  /* 0x000000280a2672a5 */ /* 0x002fe2000f8e003f */
[----:B----4-:R1:W2:Y:S02]  /*1ae0*/  R2UR UR40, R4 ;  /* 0x00000000042873c2 */ /* 0x0102a400000e0000 */
[----:B-1----:R-:W1:Y:S08]  /*1af0*/  I2F.RP R4, R6 ;  /* 0x0000000600047306 */ /* 0x002e700000209400 */
[----:B-1----:R-:W1:Y:S02]  /*1b00*/  MUFU.RCP R4, R4 ;  /* 0x0000000400047308 */ /* 0x002e640000001000 */
[----:B-1----:R-:W-:-:S06]  /*1b10*/  IADD3 R4, R4, 0xffffffe, RZ ;  /* 0x0ffffffe04047810 */ /* 0x002fcc0007ffe0ff */
[----:B------:R1:W3:Y:S01]  /*1b20*/  F2I.FTZ.U32.TRUNC.NTZ R5, R4 ;  /* 0x0000000400057305 */ /* 0x0002e2000021f000 */
[----:B------:R4:W2:Y:S01]  /*1b30*/  R2UR UR45, R3 ;  /* 0x00000000032d73c2 */ /* 0x0008a200000e0000 */
[----:B-1----:R-:W-:Y:S01]  /*1b40*/  IMAD.MOV.U32 R4, RZ, RZ, RZ ;  /* 0x000000ffff047224 */ /* 0x002fe200078e00ff */
[----:B----4-:R-:W-:Y:S01]  /*1b50*/  IABS R3, UR56 ;  /* 0x0000003800037c13 */ /* 0x010fe20008000000 */
[----:B------:R-:W-:Y:S02]  /*1b60*/  UIMAD UR41, UR10, UR41, UR39 ;  /* 0x000000290a2972a4 */ /* 0x000fe4000f8e0227 */
[----:B------:R-:W-:Y:S02]  /*1b70*/  USHF.L.U32 UR10, UR49, 0x7, URZ ;  /* 0x00000007310a7899 */ /* 0x000fe4000800063f */
[----:B------:R-:W-:Y:S02]  /*1b80*/  USEL UR15, UR38, URZ, UP6 ;  /* 0x0000003f260f7287 */ /* 0x000fe4000b000000 */
[----:B------:R-:W-:-:S02]  /*1b90*/  USHF.L.U64.HI UR9, UR49, 0x7, UR58 ;  /* 0x0000000731097899 */ /* 0x000fc4000801023a */
[----:B------:R-:W-:Y:S02]  /*1ba0*/  USEL UR38, UR10, URZ, UP1 ;  /* 0x0000003f0a267287 */ /* 0x000fe40008800000 */
[----:B------:R-:W-:Y:S02]  /*1bb0*/  USEL UR9, UR9, URZ, UP1 ;  /* 0x0000003f09097287 */ /* 0x000fe40008800000 */
[----:B------:R-:W-:-:S04]  /*1bc0*/  UIADD3 UR38, UP1, UR12, UR38, URZ ;  /* 0x000000260c267290 */ /* 0x000fc8000ff3e03f */
[----:B------:R-:W-:Y:S02]  /*1bd0*/  UIADD3.X UR10, UR46, UR9, URZ, UP1, !UPT ;  /* 0x000000092e0a7290 */ /* 0x000fe40008ffe43f */
[----:B------:R-:W-:Y:S01]  /*1be0*/  UIMAD UR9, UR55, UR38, URZ ;  /* 0x00000026370972a4 */ /* 0x000fe2000f8e023f */
[----:B------:R-:W-:-:S03]  /*1bf0*/  ISETP.NE.AND P2, PT, RZ, c[0x0][0x1c8], PT ;  /* 0x00007200ff007a0c */ /* 0x000fc60003f45270 */
[----:B------:R-:W-:Y:S02]  /*1c00*/  UIMAD UR10, UR54, UR10, UR9 ;  /* 0x0000000a360a72a4 */ /* 0x000fe4000f8e0209 */
[----:B--2---:R-:W-:Y:S02]  /*1c10*/  @UP5 USEL UR9, UR45, UR4, !UP2 ;  /* 0x000000042d095287 */ /* 0x004fe4000d000000 */
[----:B------:R-:W-:Y:S02]  /*1c20*/  UIMAD.WIDE.U32 UR38, UR54, UR38, URZ ;  /* 0x00000026362672a5 */ /* 0x000fe4000f8e003f */
[----:B------:R-:W-:Y:S02]  /*1c30*/  USEL UR41, UR41, URZ, UP6 ;  /* 0x0000003f29297287 */ /* 0x000fe4000b000000 */
[----:B------:R-:W-:Y:S01]  /*1c40*/  UIADD3 UR10, UR39, UR10, URZ ;  /* 0x0000000a270a7290 */ /* 0x000fe2000fffe03f */
[----:B-----5:R3:W1:Y:S02]  /*1c50*/  R2UR UR37, R0 ;  /* 0x00000000002573c2 */ /* 0x02066400000e0000 */
[----:B---3--:R-:W-:-:S04]  /*1c60*/  IMAD.MOV R0, RZ, RZ, -R5 ;  /* 0x000000ffff007224 */ /* 0x008fc800078e0a05 */
[----:B------:R-:W-:-:S04]  /*1c70*/  IMAD R0, R0, R6, RZ ;  /* 0x0000000600007224 */ /* 0x000fc800078e02ff */
[----:B------:R-:W-:-:S04]  /*1c80*/  IMAD.HI.U32 R4, R5, R0, R4 ;  /* 0x0000000005047227 */ /* 0x000fc800078e0004 */
[----:B------:R-:W-:-:S04]  /*1c90*/  IMAD.MOV.U32 R0, RZ, RZ, R3 ;  /* 0x000000ffff007224 */ /* 0x000fc800078e0003 */
[----:B------:R-:W-:-:S04]  /*1ca0*/  IMAD.HI.U32 R4, R4, R0, RZ ;  /* 0x0000000004047227 */ /* 0x000fc800078e00ff */
[----:B------:R-:W-:-:S04]  /*1cb0*/  IMAD.MOV R3, RZ, RZ, -R4 ;  /* 0x000000ffff037224 */ /* 0x000fc800078e0a04 */
[----:B------:R-:W-:-:S05]  /*1cc0*/  IMAD R0, R6, R3, R0 ;  /* 0x0000000306007224 */ /* 0x000fca00078e0200 */
[----:B------:R-:W-:-:S13]  /*1cd0*/  ISETP.GT.U32.AND P0, PT, R6, R0, PT ;  /* 0x000000000600720c */ /* 0x000fda0003f04070 */
[----:B------:R-:W-:Y:S01]  /*1ce0*/  @!P0 IMAD.IADD R0, R0, 0x1, -R6 ;  /* 0x0000000100008824 */ /* 0x000fe200078e0a06 */
[----:B------:R-:W-:-:S04]  /*1cf0*/  @!P0 IADD3 R4, R4, 0x1, RZ ;  /* 0x0000000104048810 */ /* 0x000fc80007ffe0ff */
[----:B------:R-:W-:Y:S02]  /*1d00*/  ISETP.GE.U32.AND P3, PT, R0, R6, PT ;  /* 0x000000060000720c */ /* 0x000fe40003f66070 */
[----:B------:R-:W-:Y:S01]  /*1d10*/  ISETP.LE.AND P0, PT, RZ, UR40, PT ;  /* 0x00000028ff007c0c */ /* 0x000fe2000bf03270 */
[----:B------:R-:W-:-:S10]  /*1d20*/  ULDC UR40, c[0x0][0x234] ;  /* 0x00008d0000287ab9 */ /* 0x000fd40000000800 */
[----:B------:R-:W-:-:S05]  /*1d30*/  @P3 IADD3 R4, R4, 0x1, RZ ;  /* 0x0000000104043810 */ /* 0x000fca0007ffe0ff */
[----:B------:R-:W-:Y:S01]  /*1d40*/  @!P0 IMAD.MOV R4, RZ, RZ, -R4 ;  /* 0x000000ffff048224 */ /* 0x000fe200078e0a04 */
[----:B------:R-:W-:Y:S01]  /*1d50*/  PLOP3.LUT P0, PT, PT, PT, UP5, 0x80, 0x0 ;  /* 0x000000000000781c */ /* 0x000fe20003f0f058 */
[----:B------:R-:W-:Y:S01]  /*1d60*/  @UP5 UIMAD UR9, UR56, UR40, UR9 ;  /* 0x00000028380952a4 */ /* 0x000fe2000f8e0209 */
[----:B------:R-:W-:-:S06]  /*1d70*/  @!P2 LOP3.LUT R4, RZ, c[0x0][0x1c8], RZ, 0x33, !PT ;  /* 0x00007200ff04aa12 */ /* 0x000fcc00078e33ff */
[----:B-1----:R-:W-:Y:S02]  /*1d80*/  @!UP5 UMOV UR9, UR37 ;  /* 0x000000250009dc82 */ /* 0x002fe40008000000 */
[----:B------:R-:W-:Y:S01]  /*1d90*/  USHF.R.S32.HI UR37, URZ, 0x1f, UR8 ;  /* 0x0000001f3f257899 */ /* 0x000fe20008011408 */
[----:B------:R-:W-:Y:S02]  /*1da0*/  SHF.R.S32.HI R14, RZ, 0x1f, R4 ;  /* 0x0000001fff0e7819 */ /* 0x000fe40000011404 */
[----:B------:R-:W-:Y:S05]  /*1db0*/  @!P0 BRA `(.L_x_4) ;  /* 0x0000007000008947 */ /* 0x000fea0003800000 */
[----:B------:R-:W2:Y:S01]  /*1dc0*/  LDL R7, [R1+0x48] ;  /* 0x0000480001077983 */ /* 0x000ea20000100800 */
[----:B------:R-:W-:Y:S02]  /*1dd0*/  ULDC UR45, c[0x0][0x224] ;  /* 0x00008900002d7ab9 */ /* 0x000fe40000000800 */
[----:B------:R-:W-:-:S04]  /*1de0*/  @!UP2 UIMAD UR4, UR49, UR45, URZ ;  /* 0x0000002d3104a2a4 */ /* 0x000fc8000f8e023f */
[----:B------:R-:W-:Y:S01]  /*1df0*/  ULEA UR4, UR49, UR4, 0x7 ;  /* 0x0000000431047291 */ /* 0x000fe2000f8e383f */
[----:B--2---:R-:W1:Y:S03]  /*1e00*/  R2UR UR40, R7 ;  /* 0x00000000072873c2 */ /* 0x004e6600000e0000 */
[----:B-1----:R-:W-:Y:S01]  /*1e10*/  UIMAD UR4, UR40, UR56, UR4 ;  /* 0x00000038280472a4 */ /* 0x002fe2000f8e0204 */
[----:B------:R-:W-:Y:S05]  /*1e20*/  BRA `(.L_x_5) ;  /* 0x0000003000007947 */ /* 0x000fea0003800000 */
.L_x_4:
[----:B------:R-:W2:Y:S02]  /*1e30*/  LDL R0, [R1+0x3c] ;  /* 0x00003c0001007983 */ /* 0x000ea40000100800 */
[----:B--2---:R1:W2:Y:S01]  /*1e40*/  R2UR UR4, R0 ;  /* 0x00000000000473c2 */ /* 0x0042a200000e0000 */
[----:B------:R-:W-:-:S07]  /*1e50*/  DEPBAR.LE SB1, 0x0, {2} ;  /* 0x000090040000791a */ /* 0x000fce0000000000 */
.L_x_5:
[----:B------:R-:W2:Y:S04]  /*1e60*/  LDL R6, [R1+0x1c] ;  /* 0x00001c0001067983 */ /* 0x000ea80000100800 */
[----:B------:R-:W3:Y:S04]  /*1e70*/  LDL R5, [R1+0x2c] ;  /* 0x00002c0001057983 */ /* 0x000ee80000100800 */
[----:B------:R-:W4:Y:S04]  /*1e80*/  LDL R3, [R1+0x28] ;  /* 0x0000280001037983 */ /* 0x000f280000100800 */
[----:B------:R-:W5:Y:S01]  /*1e90*/  LDL R0, [R1+0x34] ;  /* 0x0000340001007983 */ /* 0x000f620000100800 */
[----:B------:R-:W-:-:S03]  /*1ea0*/  IMAD.U32 R11, RZ, RZ, UR7 ;  /* 0x00000007ff0b7e24 */ /* 0x000fc6000f8e00ff */
[----:B------:R-:W4:Y:S04]  /*1eb0*/  LDL R12, [R1+0x24] ;  /* 0x00002400010c7983 */ /* 0x000f280000100800 */
[----:B------:R-:W1:Y:S01]  /*1ec0*/  S2R R13, SR_TID.X ;  /* 0x00000000000d7919 */ /* 0x000e620000002100 */
[----:B------:R-:W-:Y:S01]  /*1ed0*/  UIADD3 UR9, UR12, UR9, URZ ;  /* 0x000000090c097290 */ /* 0x000fe2000fffe03f */
[----:B------:R-:W-:Y:S01]  /*1ee0*/  IMAD.U32 R10, RZ, RZ, UR6 ;  /* 0x00000006ff0a7e24 */ /* 0x000fe2000f8e00ff */
[----:B------:R-:W-:Y:S02]  /*1ef0*/  SHF.R.S32.HI R219, RZ, 0x1f, R218 ;  /* 0x0000001fffdb7819 */ /* 0x000fe400000114da */
[----:B-1----:R-:W-:Y:S01]  /*1f00*/  SHF.R.S32.HI R16, RZ, 0x1f, R13 ;  /* 0x0000001fff107819 */ /* 0x002fe2000001140d */
[----:B------:R-:W-:Y:S01]  /*1f10*/  BSSY B1, `(.L_x_1) ;  /* 0x0000668000017945 */ /* 0x000fe20003800000 */
[----:B--2---:R-:W1:Y:S08]  /*1f20*/  R2UR UR48, R6 ;  /* 0x00000000063073c2 */ /* 0x004e7000000e0000 */
[----:B---3--:R-:W1:Y:S08]  /*1f30*/  R2UR UR40, R5 ;  /* 0x00000000052873c2 */ /* 0x008e7000000e0000 */
[----:B----4-:R-:W2:Y:S08]  /*1f40*/  R2UR UR45, R3 ;  /* 0x00000000032d73c2 */ /* 0x010eb000000e0000 */
[----:B-----5:R-:W2:Y:S01]  /*1f50*/  R2UR UR7, R0 ;  /* 0x00000000000773c2 */ /* 0x020ea200000e0000 */
[----:B-1----:R-:W-:-:S02]  /*1f60*/  UIADD3 UR38, UP4, UP3, UR38, UR40, UR48 ;  /* 0x0000002826267290 */ /* 0x002fc4000fb9e030 */
[----:B------:R-:W-:Y:S02]  /*1f70*/  USHF.R.S32.HI UR40, URZ, 0x1f, UR56 ;  /* 0x0000001f3f287899 */ /* 0x000fe40008011438 */
[----:B------:R-:W-:-:S03]  /*1f80*/  UIADD3 UR48, UP2, UP1, UR15, UR38, UR33 ;  /* 0x000000260f307290 */ /* 0x000fc6000f95e021 */
[----:B------:R-:W-:Y:S02]  /*1f90*/  ULDC.64 UR38, c[0x0][0x1a8] ;  /* 0x00006a0000267ab9 */ /* 0x000fe40000000a00 */
[----:B--2---:R-:W-:-:S04]  /*1fa0*/  UIADD3.X UR10, UR10, UR45, UR7, UP4, UP3 ;  /* 0x0000002d0a0a7290 */ /* 0x004fc8000a7e6407 */
[----:B------:R-:W-:Y:S02]  /*1fb0*/  UIADD3.X UR45, UR41, UR10, UR13, UP2, UP1 ;  /* 0x0000000a292d7290 */ /* 0x000fe400097e240d */
[----:B------:R-:W-:Y:S01]  /*1fc0*/  UIMAD UR10, UR40, UR38, URZ ;  /* 0x00000026280a72a4 */ /* 0x000fe2000f8e023f */
[----:B------:R-:W-:-:S03]  /*1fd0*/  LEA.HI R3, R16, R13, RZ, 0x2 ;  /* 0x0000000d10037211 */ /* 0x000fc600078f10ff */
[----:B------:R-:W-:-:S03]  /*1fe0*/  UIMAD UR41, UR56, UR39, UR10 ;  /* 0x00000027382972a4 */ /* 0x000fc6000f8e020a */
[----:B------:R-:W-:Y:S01]  /*1ff0*/  ULDC.64 UR38, c[0x0][0x378] ;  /* 0x0000de0000267ab9 */ /* 0x000fe20000000a00 */
[----:B------:R-:W-:Y:S01]  /*2000*/  SHF.R.S32.HI R3, RZ, 0x2, R3 ;  /* 0x00000002ff037819 */ /* 0x000fe20000011403 */
[----:B------:R-:W-:-:S03]  /*2010*/  UIMAD UR10, UR40, UR38, URZ ;  /* 0x00000026280a72a4 */ /* 0x000fc6000f8e023f */
[----:B------:R-:W-:Y:S01]  /*2020*/  SHF.R.S32.HI R15, RZ, 0x1f, R3 ;  /* 0x0000001fff0f7819 */ /* 0x000fe20000011403 */
[----:B------:R-:W-:Y:S01]  /*2030*/  UIMAD UR40, UR56, UR39, UR10 ;  /* 0x00000027382872a4 */ /* 0x000fe2000f8e020a */
[----:B------:R-:W-:Y:S02]  /*2040*/  IADD3 R0, P0, R3, UR12, RZ ;  /* 0x0000000c03007c10 */ /* 0x000fe4000ff1e0ff */
[----:B------:R-:W-:Y:S02]  /*2050*/  ULDC.64 UR38, c[0x0][0x370] ;  /* 0x0000dc0000267ab9 */ /* 0x000fe40000000a00 */
[----:B------:R-:W-:Y:S01]  /*2060*/  UIMAD UR10, UR46, UR38, URZ ;  /* 0x000000262e0a72a4 */ /* 0x000fe2000f8e023f */
[----:B------:R-:W-:Y:S01]  /*2070*/  IADD3.X R5, R15, UR46, RZ, P0, !PT ;  /* 0x0000002e0f057c10 */ /* 0x000fe200087fe4ff */
[----:B------:R-:W-:Y:S02]  /*2080*/  UMOV UR13, 0x4 ;  /* 0x00000004000d7882 */ /* 0x000fe40000000000 */
[----:B------:R-:W-:-:S02]  /*2090*/  ULDC.64 UR6, c[0x0][0x200] ;  /* 0x0000800000067ab9 */ /* 0x000fc40000000a00 */
[----:B------:R-:W-:Y:S01]  /*20a0*/  UIMAD UR33, UR12, UR39, UR10 ;  /* 0x000000270c2172a4 */ /* 0x000fe2000f8e020a */
[----:B------:R1:W2:Y:S01]  /*20b0*/  R2UR UR46, R12 ;  /* 0x000000000c2e73c2 */ /* 0x0002a200000e0000 */
[----:B------:R-:W-:Y:S01]  /*20c0*/  UIMAD.WIDE UR38, UR9, UR13, UR6 ;  /* 0x0000000d092672a5 */ /* 0x000fe2000f8e0206 */
[----:B------:R-:W-:-:S04]  /*20d0*/  IMAD.WIDE.U32 R6, R0, c[0x0][0x190], R218 ;  /* 0x0000640000067a25 */ /* 0x000fc800078e00da */
[----:B------:R-:W-:Y:S01]  /*20e0*/  IMAD R5, R5, c[0x0][0x190], RZ ;  /* 0x0000640005057a24 */ /* 0x000fe200078e02ff */
[----:B------:R-:W-:Y:S01]  /*20f0*/  IADD3 R8, P0, R6, UR57, RZ ;  /* 0x0000003906087c10 */ /* 0x000fe2000ff1e0ff */
[----:B------:R-:W-:Y:S02]  /*2100*/  UMOV UR10, UR38 ;  /* 0x00000026000a7c82 */ /* 0x000fe40008000000 */
[----:B------:R-:W-:Y:S01]  /*2110*/  IMAD R0, R0, c[0x0][0x194], R5 ;  /* 0x0000650000007a24 */ /* 0x000fe200078e0205 */
[----:B------:R-:W-:Y:S02]  /*2120*/  UIADD3 UR38, UR12, UR4, URZ ;  /* 0x000000040c267290 */ /* 0x000fe4000fffe03f */
[----:B------:R-:W-:Y:S02]  /*2130*/  UIADD3 UR4, -UR5, UR14, UR8 ;  /* 0x0000000e05047290 */ /* 0x000fe4000fffe108 */
[----:B------:R-:W-:Y:S01]  /*2140*/  IADD3.X R9, R7, UR53, R0, P0, !PT ;  /* 0x0000003507097c10 */ /* 0x000fe200087fe400 */
[----:B------:R-:W-:Y:S01]  /*2150*/  ULDC UR15, c[0x0][0x2e8] ;  /* 0x0000ba00000f7ab9 */ /* 0x000fe20000000800 */
[----:B------:R-:W-:Y:S01]  /*2160*/  LEA.HI R0, R16, R13, RZ, 0x5 ;  /* 0x0000000d10007211 */ /* 0x000fe200078f28ff */
[----:B------:R-:W-:-:S03]  /*2170*/  UIADD3 UR4, UR4, -UR15, URZ ;  /* 0x8000000f04047290 */ /* 0x000fc6000fffe03f */
[----:B------:R-:W-:Y:S01]  /*2180*/  LOP3.LUT R5, R0, 0xffffffe0, RZ, 0xc0, !PT ;  /* 0xffffffe000057812 */ /* 0x000fe200078ec0ff */
[----:B------:R-:W-:Y:S01]  /*2190*/  USHF.R.S32.HI UR15, URZ, 0x1f, UR4 ;  /* 0x0000001f3f0f7899 */ /* 0x000fe20008011404 */
[----:B------:R-:W-:Y:S02]  /*21a0*/  IADD3 R6, P0, R218, UR44, RZ ;  /* 0x0000002cda067c10 */ /* 0x000fe4000ff1e0ff */
[----:B------:R-:W-:Y:S01]  /*21b0*/  SHF.R.S32.HI R0, RZ, 0x5, R0 ;  /* 0x00000005ff007819 */ /* 0x000fe20000011400 */
[----:B------:R-:W-:Y:S01]  /*21c0*/  ULEA.HI UR15, UR15, UR4, URZ, 0x7 ;  /* 0x000000040f0f7291 */ /* 0x000fe2000f8f383f */
[----:B------:R-:W-:Y:S01]  /*21d0*/  IMAD.IADD R5, R13, 0x1, -R5 ;  /* 0x000000010d057824 */ /* 0x000fe200078e0a05 */
[----:B------:R-:W-:Y:S01]  /*21e0*/  IADD3.X R7, R219, UR47, RZ, P0, !PT ;  /* 0x0000002fdb077c10 */ /* 0x000fe200087fe4ff */
[----:B-1----:R-:W-:Y:S01]  /*21f0*/  IMAD.U32 R12, RZ, RZ, UR12 ;  /* 0x0000000cff0c7e24 */ /* 0x002fe2000f8e00ff */
[----:B------:R-:W-:Y:S01]  /*2200*/  USHF.R.S32.HI UR15, URZ, 0x7, UR15 ;  /* 0x000000073f0f7899 */ /* 0x000fe2000801140f */
[----:B--2---:R-:W-:-:S02]  /*2210*/  IMAD R0, R0, UR46, R5 ;  /* 0x0000002e00007c24 */ /* 0x004fc4000f8e0205 */
[----:B------:R-:W-:Y:S01]  /*2220*/  IMAD.WIDE.U32 R6, R12, c[0x0][0x370], R6 ;  /* 0x0000dc000c067a25 */ /* 0x000fe200078e0006 */
[----:B------:R-:W-:Y:S02]  /*2230*/  UISETP.LT.AND UP1, UPT, URZ, UR15, UPT ;  /* 0x0000000f3f00728c */ /* 0x000fe4000bf21270 */
[C---:B------:R-:W-:Y:S02]  /*2240*/  IADD3 R188, P0, R0.reuse, UR48, RZ ;  /* 0x0000003000bc7c10 */ /* 0x040fe4000ff1e0ff */
[----:B------:R-:W-:Y:S01]  /*2250*/  USEL UR15, URZ, UR15, !UP1 ;  /* 0x0000000f3f0f7287 */ /* 0x000fe2000c800000 */
[----:B------:R-:W-:Y:S02]  /*2260*/  IADD3 R7, R7, UR33, RZ ;  /* 0x0000002107077c10 */ /* 0x000fe4000fffe0ff */
[----:B------:R-:W-:Y:S01]  /*2270*/  LEA.HI.X.SX32 R5, R0, UR45, 0x1, P0 ;  /* 0x0000002d00057c11 */ /* 0x000fe200080f0eff */
[----:B------:R-:W-:Y:S01]  /*2280*/  IMAD.U32 R0, RZ, RZ, UR56 ;  /* 0x00000038ff007e24 */ /* 0x000fe2000f8e00ff */
[----:B------:R-:W-:-:S03]  /*2290*/  UISETP.GT.AND UP1, UPT, UR52, UR15, UPT ;  /* 0x0000000f3400728c */ /* 0x000fc6000bf24270 */
[----:B------:R-:W-:-:S03]  /*22a0*/  IMAD.WIDE.U32 R6, R0, c[0x0][0x378], R6 ;  /* 0x0000de0000067a25 */ /* 0x000fc600078e0006 */
[----:B------:R-:W-:Y:S01]  /*22b0*/  PLOP3.LUT P0, PT, PT, PT, UP1, 0x80, 0x0 ;  /* 0x000000000000781c */ /* 0x000fe20003f0f018 */
[----:B------:R-:W-:Y:S01]  /*22c0*/  IMAD.WIDE.U32 R8, R0, c[0x0][0x1a8], R8 ;  /* 0x00006a0000087a25 */ /* 0x000fe200078e0008 */
[----:B------:R-:W-:Y:S01]  /*22d0*/  IADD3 R7, R7, UR40, RZ ;  /* 0x0000002807077c10 */ /* 0x000fe2000fffe0ff */
[----:B------:R-:W-:Y:S02]  /*22e0*/  ULDC.64 UR6, c[0x0][0x3c8] ;  /* 0x0000f20000067ab9 */ /* 0x000fe40000000a00 */
[----:B------:R-:W-:Y:S01]  /*22f0*/  IMAD R0, R15, c[0x0][0x370], RZ ;  /* 0x0000dc000f007a24 */ /* 0x000fe200078e02ff */
[----:B------:R-:W-:Y:S01]  /*2300*/  UMOV UR9, UR39 ;  /* 0x0000002700097c82 */ /* 0x000fe20008000000 */
[----:B------:R-:W-:Y:S01]  /*2310*/  IMAD.WIDE.U32 R6, R3, c[0x0][0x370], R6 ;  /* 0x0000dc0003067a25 */ /* 0x000fe200078e0006 */
[----:B------:R-:W-:-:S03]  /*2320*/  UIMAD.WIDE UR38, UR38, UR13, UR6 ;  /* 0x0000000d262672a5 */ /* 0x000fc6000f8e0206 */
[----:B------:R-:W-:Y:S01]  /*2330*/  IMAD R0, R3, c[0x0][0x374], R0 ;  /* 0x0000dd0003007a24 */ /* 0x000fe200078e0200 */
[----:B------:R-:W-:Y:S01]  /*2340*/  IADD3 R9, R9, UR41, RZ ;  /* 0x0000002909097c10 */ /* 0x000fe2000fffe0ff */
[----:B------:R1:W2:Y:S01]  /*2350*/  R2UR UR7, R11 ;  /* 0x000000000b0773c2 */ /* 0x0002a200000e0000 */
[----:B------:R-:W-:Y:S01]  /*2360*/  LEA R189, P2, R188, c[0x0][0x350], 0x2 ;  /* 0x0000d400bcbd7a11 */ /* 0x000fe200078410ff */
[----:B------:R-:W-:Y:S01]  /*2370*/  IMAD.IADD R0, R7, 0x1, R0 ;  /* 0x0000000107007824 */ /* 0x000fe200078e0200 */
[----:B------:R-:W-:Y:S01]  /*2380*/  LEA R184, P3, R6, c[0x0][0x330], 0x1 ;  /* 0x0000cc0006b87a11 */ /* 0x000fe200078608ff */
[----:B------:R-:W-:Y:S01]  /*2390*/  UMOV UR13, UR38 ;  /* 0x00000026000d7c82 */ /* 0x000fe20008000000 */
[----:B------:R-:W-:Y:S01]  /*23a0*/  LEA R186, P4, R8, c[0x0][0x160], 0x1 ;  /* 0x0000580008ba7a11 */ /* 0x000fe200078808ff */
[----:B------:R-:W-:Y:S02]  /*23b0*/  UMOV UR12, UR39 ;  /* 0x00000027000c7c82 */ /* 0x000fe40008000000 */
[----:B------:R1:W3:Y:S01]  /*23c0*/  R2UR UR6, R10 ;  /* 0x000000000a0673c2 */ /* 0x0002e200000e0000 */
[----:B------:R-:W-:Y:S01]  /*23d0*/  UIADD3 UR4, UR52, -0x1, URZ ;  /* 0xffffffff34047890 */ /* 0x000fe2000fffe03f */
[----:B------:R-:W-:-:S02]  /*23e0*/  LEA.HI.X R185, R6, c[0x0][0x334], R0, 0x1, P3 ;  /* 0x0000cd0006b97a11 */ /* 0x000fc400018f0c00 */
[----:B------:R-:W-:Y:S02]  /*23f0*/  LEA.HI.X R187, R8, c[0x0][0x164], R9, 0x1, P4 ;  /* 0x0000590008bb7a11 */ /* 0x000fe400020f0c09 */
[----:B------:R-:W-:Y:S01]  /*2400*/  LEA.HI.X R188, R188, c[0x0][0x354], R5, 0x2, P2 ;  /* 0x0000d500bcbc7a11 */ /* 0x000fe200010f1405 */
[----:B-123--:R-:W-:Y:S05]  /*2410*/  @P0 BRA `(.L_x_6) ;  /* 0x0000077000000947 */ /* 0x00efea0003800000 */
        /* <DEDUP_REMOVED lines=18> */
.L_x_7:
        /* <DEDUP_REMOVED lines=18> */
.L_x_8:
[----:B------:R-:W-:Y:S01]  /*2660*/  ULDC.64 UR12, c[0x0][0x3a0] ;  /* 0x0000e800000c7ab9 */ /* 0x000fe20000000a00 */
[----:B------:R-:W-:Y:S01]  /*2670*/  IMAD.U32 R11, RZ, RZ, UR8 ;  /* 0x00000008ff0b7e24 */ /* 0x000fe2000f8e00ff */
[----:B------:R-:W-:Y:S01]  /*2680*/  UIMAD UR10, UR37, UR12, URZ ;  /* 0x0000000c250a72a4 */ /* 0x000fe2000f8e023f */
[----:B------:R-:W-:Y:S01]  /*2690*/  ISETP.GE.AND P2, PT, R218, c[0x0][0x220], PT ;  /* 0x00008800da007a0c */ /* 0x000fe20003f46270 */
[----:B------:R-:W-:Y:S01]  /*26a0*/  UIMAD UR5, UR11, -0x80, UR5 ;  /* 0xffffff800b0578a4 */ /* 0x000fe2000f8e0205 */
[----:B------:R-:W-:Y:S01]  /*26b0*/  IMAD.WIDE.U32 R4, R11, c[0x0][0x3a0], R218 ;  /* 0x0000e8000b047a25 */ /* 0x000fe200078e00da */
[----:B------:R-:W-:Y:S01]  /*26c0*/  UIMAD UR10, UR8, UR13, UR10 ;  /* 0x0000000d080a72a4 */ /* 0x000fe2000f8e020a */
[----:B------:R-:W-:Y:S01]  /*26d0*/  BSSY B0, `(.L_x_9) ;  /* 0x0000016000007945 */ /* 0x000fe20003800000 */
[----:B------:R-:W-:Y:S02]  /*26e0*/  USHF.R.S32.HI UR14, URZ, 0x1f, UR56 ;  /* 0x0000001f3f0e7899 */ /* 0x000fe40008011438 */
[----:B------:R-:W-:Y:S01]  /*26f0*/  IADD3 R4, P0, R4, UR33, RZ ;  /* 0x0000002104047c10 */ /* 0x000fe2000ff1e0ff */
[----:B------:R-:W-:Y:S01]  /*2700*/  ULDC.64 UR12, c[0x0][0x3b8] ;  /* 0x0000ee00000c7ab9 */ /* 0x000fe20000000a00 */
[----:B------:R-:W-:Y:S01]  /*2710*/  IMAD.U32 R0, RZ, RZ, UR10 ;  /* 0x0000000aff007e24 */ /* 0x000fe2000f8e00ff */
[----:B------:R-:W-:Y:S01]  /*2720*/  ISETP.GE.OR P1, PT, R3, UR5, P2 ;  /* 0x0000000503007c0c */ /* 0x000fe20009726670 */
[----:B------:R-:W-:-:S03]  /*2730*/  UIMAD UR10, UR14, UR12, URZ ;  /* 0x0000000c0e0a72a4 */ /* 0x000fc6000f8e023f */
[----:B------:R-:W-:Y:S01]  /*2740*/  IADD3.X R5, R5, UR38, R0, P0, !PT ;  /* 0x0000002605057c10 */ /* 0x000fe200087fe400 */
[----:B------:R-:W-:Y:S01]  /*2750*/  IMAD.U32 R0, RZ, RZ, UR56 ;  /* 0x00000038ff007e24 */ /* 0x000fe2000f8e00ff */
[----:B------:R-:W-:-:S03]  /*2760*/  UIMAD UR10, UR56, UR13, UR10 ;  /* 0x0000000d380a72a4 */ /* 0x000fc6000f8e020a */
[----:B------:R-:W-:-:S05]  /*2770*/  IMAD.WIDE.U32 R4, R0, c[0x0][0x3b8], R4 ;  /* 0x0000ee0000047a25 */ /* 0x000fca00078e0004 */
[----:B------:R-:W-:Y:S01]  /*2780*/  IADD3 R10, R5, UR10, RZ ;  /* 0x0000000a050a7c10 */ /* 0x000fe2000fffe0ff */
[----:B------:R-:W-:Y:S05]  /*2790*/  @P1 BRA `(.L_x_10) ;  /* 0x0000009000001947 */ /* 0x000fea0003800000 */
[----:B------:R-:W-:Y:S01]  /*27a0*/  MOV R6, R4 ;  /* 0x0000000400067202 */ /* 0x000fe20000000f00 */
[----:B------:R-:W-:Y:S01]  /*27b0*/  IMAD R0, R15, c[0x0][0x3a0], RZ ;  /* 0x0000e8000f007a24 */ /* 0x000fe200078e02ff */
[----:B------:R-:W-:-:S03]  /*27c0*/  MOV R7, R10 ;  /* 0x0000000a00077202 */ /* 0x000fc60000000f00 */
[C---:B------:R-:W-:Y:S02]  /*27d0*/  IMAD R0, R3.reuse, c[0x0][0x3a4], R0 ;  /* 0x0000e90003007a24 */ /* 0x040fe400078e0200 */
[----:B------:R-:W-:-:S05]  /*27e0*/  IMAD.WIDE.U32 R6, R3, c[0x0][0x3a0], R6 ;  /* 0x0000e80003067a25 */ /* 0x000fca00078e0006 */
[----:B------:R-:W-:Y:S02]  /*27f0*/  IADD3 R0, R7, R0, RZ ;  /* 0x0000000007007210 */ /* 0x000fe40007ffe0ff */
[----:B------:R-:W-:-:S04]  /*2800*/  LEA R8, P0, R6, c[0x0][0x340], 0x1 ;  /* 0x0000d00006087a11 */ /* 0x000fc800078008ff */
[----:B------:R-:W-:-:S05]  /*2810*/  LEA.HI.X R9, R6, c[0x0][0x344], R0, 0x1, P0 ;  /* 0x0000d10006097a11 */ /* 0x000fca00000f0c00 */
[----:B------:R1:W-:Y:S04]  /*2820*/  STG.E.128 [R8.64], RZ ;  /* 0x000000ff08007986 */ /* 0x0003e8000c101d22 */
.L_x_10:
[----:B------:R-:W-:Y:S05]  /*2830*/  BSYNC B0 ;  /* 0x0000000000007941 */ /* 0x000fea0003800000 */
.L_x_9:
[----:B------:R-:W-:Y:S01]  /*2840*/  IADD3 R0, R3, 0x40, RZ ;  /* 0x0000004003007810 */ /* 0x000fe20007ffe0ff */
[----:B------:R-:W-:Y:S03]  /*2850*/  BSSY B0, `(.L_x_11) ;  /* 0x000000d000007945 */ /* 0x000fe60003800000 */
[----:B------:R-:W-:-:S13]  /*2860*/  ISETP.GE.OR P0, PT, R0, UR5, P2 ;  /* 0x0000000500007c0c */ /* 0x000fda0009706670 */
[----:B------:R-:W-:Y:S05]  /*2870*/  @P0 BRA `(.L_x_12) ;  /* 0x000000a000000947 */ /* 0x000fea0003800000 */
[----:B------:R-:W-:-:S04]  /*2880*/  IADD3 R0, P2, R3, 0x40, RZ ;  /* 0x0000004003007810 */ /* 0x000fc80007f5e0ff */
[----:B------:R-:W-:-:S05]  /*2890*/  IADD3.X R5, RZ, R15, RZ, P2, !PT ;  /* 0x0000000fff057210 */ /* 0x000fca00017fe4ff */
[----:B------:R-:W-:Y:S01]  /*28a0*/  IMAD R6, R5, c[0x0][0x3a0], RZ ;  /* 0x0000e80005067a24 */ /* 0x000fe200078e02ff */
[----:B------:R-:W-:-:S05]  /*28b0*/  MOV R5, R10 ;  /* 0x0000000a00057202 */ /* 0x000fca0000000f00 */
[----:B-1----:R-:W-:-:S04]  /*28c0*/  IMAD.WIDE.U32 R8, R0, c[0x0][0x3a0], R4 ;  /* 0x0000e80000087a25 */ /* 0x002fc800078e0004 */
[----:B------:R-:W-:Y:S01]  /*28d0*/  IMAD R0, R0, c[0x0][0x3a4], R6 ;  /* 0x0000e90000007a24 */ /* 0x000fe200078e0206 */
[----:B------:R-:W-:-:S04]  /*28e0*/  LEA R4, P2, R8, c[0x0][0x340], 0x1 ;  /* 0x0000d00008047a11 */ /* 0x000fc800078408ff */
[----:B------:R-:W-:-:S04]  /*28f0*/  IADD3 R0, R9, R0, RZ ;  /* 0x0000000009007210 */ /* 0x000fc80007ffe0ff */
[----:B------:R-:W-:-:S05]  /*2900*/  LEA.HI.X R5, R8, c[0x0][0x344], R0, 0x1, P2 ;  /* 0x0000d10008057a11 */ /* 0x000fca00010f0c00 */
[----:B------:R1:W-:Y:S02]  /*2910*/  STG.E.128 [R4.64], RZ ;  /* 0x000000ff04007986 */ /* 0x0003e4000c101d22 */
.L_x_12:
[----:B------:R-:W-:Y:S05]  /*2920*/  BSYNC B0 ;  /* 0x0000000000007941 */ /* 0x000fea0003800000 */
.L_x_11:
[----:B------:R-:W-:Y:S01]  /*2930*/  ULDC.64 UR12, c[0x0][0x3a8] ;  /* 0x0000ea00000c7ab9 */ /* 0x000fe20000000a00 */
[----:B-1----:R-:W-:Y:S01]  /*2940*/  IMAD.WIDE.U32 R4, R11, c[0x0][0x3a8], R218 ;  /* 0x0000ea000b047a25 */ /* 0x002fe200078e00da */
[----:B------:R-:W-:Y:S01]  /*2950*/  UIMAD UR37, UR37, UR12, URZ ;  /* 0x0000000c252572a4 */ /* 0x000fe2000f8e023f */
[----:B------:R-:W-:Y:S01]  /*2960*/  BSSY B0, `(.L_x_13) ;  /* 0x0000016000007945 */ /* 0x000fe20003800000 */
[----:B------:R-:W-:Y:S02]  /*2970*/  USHF.R.S32.HI UR5, URZ, 0x1f, UR56 ;  /* 0x0000001f3f057899 */ /* 0x000fe40008011438 */
[----:B------:R-:W-:Y:S01]  /*2980*/  UIMAD UR8, UR8, UR13, UR37 ;  /* 0x0000000d080872a4 */ /* 0x000fe2000f8e0225 */
[----:B------:R-:W-:-:S05]  /*2990*/  IADD3 R4, P2, R4, UR9, RZ ;  /* 0x0000000904047c10 */ /* 0x000fca000ff5e0ff */
[----:B------:R-:W-:Y:S01]  /*29a0*/  IMAD.U32 R0, RZ, RZ, UR8 ;  /* 0x00000008ff007e24 */ /* 0x000fe2000f8e00ff */
[----:B------:R-:W-:Y:S02]  /*29b0*/  ULDC.64 UR8, c[0x0][0x3c0] ;  /* 0x0000f00000087ab9 */ /* 0x000fe40000000a00 */
[----:B------:R-:W-:Y:S02]  /*29c0*/  UIMAD UR5, UR5, UR8, URZ ;  /* 0x00000008050572a4 */ /* 0x000fe4000f8e023f */
[----:B------:R-:W-:Y:S02]  /*29d0*/  IADD3.X R5, R5, UR4, R0, P2, !PT ;  /* 0x0000000405057c10 */ /* 0x000fe400097fe400 */
[----:B------:R-:W-:Y:S01]  /*29e0*/  MOV R0, UR56 ;  /* 0x0000003800007c02 */ /* 0x000fe20008000f00 */
[----:B------:R-:W-:-:S04]  /*29f0*/  UIMAD UR5, UR56, UR9, UR5 ;  /* 0x00000009380572a4 */ /* 0x000fc8000f8e0205 */
        /* <DEDUP_REMOVED lines=12> */
.L_x_14:
[----:B------:R-:W-:Y:S05]  /*2ac0*/  BSYNC B0 ;  /* 0x0000000000007941 */ /* 0x000fea0003800000 */
.L_x_13:
        /* <DEDUP_REMOVED lines=10> */
[----:B------:R1:W-:Y:S01]  /*2b70*/  STG.E.128 [R4.64], RZ ;  /* 0x000000ff04007986 */ /* 0x0003e2000c101d22 */
[----:B------:R-:W-:Y:S05]  /*2b80*/  BRA `(.L_x_15) ;  /* 0x00005a0000007947 */ /* 0x000fea0003800000 */
.L_x_6:
[----:B------:R-:W2:Y:S01]  /*2b90*/  LDL R16, [R1+0x4] ;  /* 0x0000040001107983 */ /* 0x000ea20000100800 */
[----:B------:R-:W-:Y:S01]  /*2ba0*/  ULDC.64 UR38, c[0x0][0x1a0] ;  /* 0x0000680000267ab9 */ /* 0x000fe20000000a00 */
[----:B------:R-:W-:Y:S01]  /*2bb0*/  IMAD.U32 R13, RZ, RZ, UR8 ;  /* 0x00000008ff0d7e24 */ /* 0x000fe2000f8e00ff */
[----:B------:R-:W-:Y:S01]  /*2bc0*/  UIMAD UR33, UR37, UR38, URZ ;  /* 0x00000026252172a4 */ /* 0x000fe2000f8e023f */
[----:B------:R-:W-:Y:S01]  /*2bd0*/  IMAD R5, R14, c[0x0][0x1b8], RZ ;  /* 0x00006e000e057a24 */ /* 0x000fe200078e02ff */
[----:B------:R-:W-:Y:S01]  /*2be0*/  BSSY B0, `(.L_x_16) ;  /* 0x0000027000007945 */ /* 0x000fe20003800000 */
[----:B------:R-:W-:Y:S01]  /*2bf0*/  IMAD.WIDE.U32 R6, R13, c[0x0][0x1a0], R218 ;  /* 0x000068000d067a25 */ /* 0x000fe200078e00da */
[----:B------:R-:W-:-:S03]  /*2c00*/  UIMAD UR33, UR8, UR39, UR33 ;  /* 0x00000027082172a4 */ /* 0x000fc6000f8e0221 */
[----:B------:R-:W-:Y:S01]  /*2c10*/  IMAD R5, R4, c[0x0][0x1bc], R5 ;  /* 0x00006f0004057a24 */ /* 0x000fe200078e0205 */
[----:B------:R-:W-:Y:S02]  /*2c20*/  IADD3 R6, P0, R6, UR50, RZ ;  /* 0x0000003206067c10 */ /* 0x000fe4000ff1e0ff */
[----:B------:R-:W-:Y:S01]  /*2c30*/  IMAD.U32 R0, RZ, RZ, UR33 ;  /* 0x00000021ff007e24 */ /* 0x000fe2000f8e00ff */
[----:B------:R-:W-:-:S04]  /*2c40*/  ULEA.HI UR33, UR4, UR4, URZ, 0x1 ;  /* 0x0000000404217291 */ /* 0x000fc8000f8f083f */
[----:B------:R-:W-:Y:S01]  /*2c50*/  IADD3.X R7, R7, UR51, R0, P0, !PT ;  /* 0x0000003307077c10 */ /* 0x000fe200087fe400 */
[----:B------:R-:W-:Y:S01]  /*2c60*/  ULOP3.LUT UR33, UR33, 0xfffffffe, URZ, 0xc0, !UPT ;  /* 0xfffffffe21217892 */ /* 0x000fe2000f8ec03f */
[----:B------:R-:W-:-:S03]  /*2c70*/  PLOP3.LUT P0, PT, PT, PT, UP6, 0x80, 0x0 ;  /* 0x000000000000781c */ /* 0x000fc60003f0f068 */
[----:B------:R-:W-:Y:S01]  /*2c80*/  UIADD3 UR33, UR4, -UR33, URZ ;  /* 0x8000002104217290 */ /* 0x000fe2000fffe03f */
[----:B------:R-:W-:-:S03]  /*2c90*/  IMAD.WIDE.U32 R6, R4, c[0x0][0x1b8], R6 ;  /* 0x00006e0004067a25 */ /* 0x000fc600078e0006 */
[----:B------:R-:W-:Y:S02]  /*2ca0*/  UISETP.NE.AND UP0, UPT, UR33, 0x1, UPT ;  /* 0x000000012100788c */ /* 0x000fe4000bf05270 */
[----:B------:R-:W-:Y:S01]  /*2cb0*/  UIMAD UR33, UR11, -0x80, UR5 ;  /* 0xffffff800b2178a4 */ /* 0x000fe2000f8e0205 */
[----:B------:R-:W-:-:S03]  /*2cc0*/  IADD3 R12, R7, R5, RZ ;  /* 0x00000005070c7210 */ /* 0x000fc60007ffe0ff */
[----:B------:R-:W-:Y:S02]  /*2cd0*/  @P0 BAR.SYNC.DEFER_BLOCKING 0x0 ;  /* 0x0000000000000b1d */ /* 0x000fe40000010000 */
[----:B------:R-:W-:Y:S02]  /*2ce0*/  ISETP.GE.AND P2, PT, R3, UR33, PT ;  /* 0x0000002103007c0c */ /* 0x000fe4000bf46270 */
[----:B--2---:R-:W-:-:S11]  /*2cf0*/  SHF.L.U32 R0, R16, 0x1, RZ ;  /* 0x0000000110007819 */ /* 0x004fd600000006ff */
[----:B------:R1:W-:Y:S04]  /*2d00*/  @P2 STS [R0+0x8000], RZ ;  /* 0x008000ff00002388 */ /* 0x0003e80000000800 */
[----:B------:R1:W-:Y:S04]  /*2d10*/  @P2 STS [R0+0x8004], RZ ;  /* 0x008004ff00002388 */ /* 0x0003e80000000800 */
[----:B------:R1:W-:Y:S01]  /*2d20*/  @P2 STS.64 [R0+0x8008], RZ ;  /* 0x008008ff00002388 */ /* 0x0003e20000000a00 */
[----:B------:R-:W-:Y:S05]  /*2d30*/  @P2 BRA `(.L_x_17) ;  /* 0x0000011000002947 */ /* 0x000fea0003800000 */
[----:B------:R-:W-:-:S13]  /*2d40*/  ISETP.GE.AND P0, PT, R218, c[0x0][0x220], PT ;  /* 0x00008800da007a0c */ /* 0x000fda0003f06270 */
[----:B------:R2:W-:Y:S04]  /*2d50*/  @P0 STS [R0+0x8000], RZ ;  /* 0x008000ff00000388 */ /* 0x0005e80000000800 */
[----:B------:R2:W-:Y:S04]  /*2d60*/  @P0 STS [R0+0x8004], RZ ;  /* 0x008004ff00000388 */ /* 0x0005e80000000800 */
[----:B------:R2:W-:Y:S01]  /*2d70*/  @P0 STS.64 [R0+0x8008], RZ ;  /* 0x008008ff00000388 */ /* 0x0005e20000000a00 */
        /* <DEDUP_REMOVED lines=9> */
[----:B------:R-:W-:Y:S01]  /*2e10*/  @!PT LDS RZ, [RZ] ;  /* 0x00000000fffff984 */ /* 0x000fe20000000800 */
[----:B------:R-:W-:Y:S01]  /*2e20*/  @!PT LDS RZ, [RZ] ;  /* 0x00000000fffff984 */ /* 0x000fe20000000800 */
[----:B------:R-:W-:Y:S01]  /*2e30*/  @!PT LDS RZ, [RZ] ;  /* 0x00000000fffff984 */ /* 0x000fe20000000800 */
[----:B------:R3:W-:Y:S04]  /*2e40*/  LDGSTS.E.BYPASS.LTC128B.128 [R0+0x8000], [R10.64] ;  /* 0x080000000a007fae */ /* 0x0007e8000b901d62 */
.L_x_17:
[----:B------:R-:W-:Y:S05]  /*2e50*/  BSYNC B0 ;  /* 0x0000000000007941 */ /* 0x000fea0003800000 */
.L_x_16:
[----:B------:R-:W-:Y:S01]  /*2e60*/  IADD3 R9, R3, 0x40, RZ ;  /* 0x0000004003097810 */ /* 0x000fe20007ffe0ff */
[----:B------:R-:W-:Y:S03]  /*2e70*/  BSSY B0, `(.L_x_18) ;  /* 0x0000014000007945 */ /* 0x000fe60003800000 */
[----:B------:R-:W-:-:S13]  /*2e80*/  ISETP.GE.AND P1, PT, R9, UR33, PT ;  /* 0x0000002109007c0c */ /* 0x000fda000bf26270 */
[----:B------:R4:W-:Y:S01]  /*2e90*/  @P1 STS.128 [R0+0x9000], RZ ;  /* 0x009000ff00001388 */ /* 0x0009e20000000c00 */
[----:B------:R-:W-:Y:S05]  /*2ea0*/  @P1 BRA `(.L_x_19) ;  /* 0x0000010000001947 */ /* 0x000fea0003800000 */
[----:B------:R-:W-:-:S13]  /*2eb0*/  ISETP.GE.AND P0, PT, R218, c[0x0][0x220], PT ;  /* 0x00008800da007a0c */ /* 0x000fda0003f06270 */
[----:B------:R1:W-:Y:S01]  /*2ec0*/  @P0 STS.128 [R0+0x9000], RZ ;  /* 0x009000ff00000388 */ /* 0x0003e20000000c00 */
[----:B------:R-:W-:Y:S05]  /*2ed0*/  @P0 BRA `(.L_x_19) ;  /* 0x000000d000000947 */ /* 0x000fea0003800000 */
[----:B------:R-:W-:-:S04]  /*2ee0*/  IADD3 R5, P0, R3, 0x40, RZ ;  /* 0x0000004003057810 */ /* 0x000fc80007f1e0ff */
[----:B------:R-:W-:-:S05]  /*2ef0*/  IADD3.X R7, RZ, R15, RZ, P0, !PT ;  /* 0x0000000fff077210 */ /* 0x000fca00007fe4ff */
[----:B------:R-:W-:Y:S01]  /*2f00*/  IMAD R8, R7, c[0x0][0x1a0], RZ ;  /* 0x0000680007087a24 */ /* 0x000fe200078e02ff */
[----:B------:R-:W-:-:S05]  /*2f10*/  MOV R7, R12 ;  /* 0x0000000c00077202 */ /* 0x000fca0000000f00 */
[----:B---3--:R-:W-:-:S04]  /*2f20*/  IMAD.WIDE.U32 R10, R5, c[0x0][0x1a0], R6 ;  /* 0x00006800050a7a25 */ /* 0x008fc800078e0006 */
[----:B------:R-:W-:Y:S01]  /*2f30*/  IMAD R5, R5, c[0x0][0x1a4], R8 ;  /* 0x0000690005057a24 */ /* 0x000fe200078e0208 */
[----:B------:R-:W-:-:S04]  /*2f40*/  LEA R6, P0, R10, c[0x0][0x170], 0x1 ;  /* 0x00005c000a067a11 */ /* 0x000fc800078008ff */
[----:B------:R-:W-:-:S04]  /*2f50*/  IADD3 R5, R11, R5, RZ ;  /* 0x000000050b057210 */ /* 0x000fc80007ffe0ff */
[----:B------:R-:W-:-:S05]  /*2f60*/  LEA.HI.X R7, R10, c[0x0][0x174], R5, 0x1, P0 ;  /* 0x00005d000a077a11 */ /* 0x000fca00000f0c05 */
[----:B------:R-:W-:Y:S01]  /*2f70*/  @!PT LDS RZ, [RZ] ;  /* 0x00000000fffff984 */ /* 0x000fe20000000800 */
[----:B------:R-:W-:Y:S01]  /*2f80*/  @!PT LDS RZ, [RZ] ;  /* 0x00000000fffff984 */ /* 0x000fe20000000800 */
[----:B------:R-:W-:Y:S01]  /*2f90*/  @!PT LDS RZ, [RZ] ;  /* 0x00000000fffff984 */ /* 0x000fe20000000800 */
[----:B------:R3:W-:Y:S02]  /*2fa0*/  LDGSTS.E.BYPASS.LTC128B.128 [R0+0x9000], [R6.64] ;  /* 0x0900000006007fae */ /* 0x0007e4000b901d62 */
.L_x_19:
[----:B------:R-:W-:Y:S05]  /*2fb0*/  BSYNC B0 ;  /* 0x0000000000007941 */ /* 0x000fea0003800000 */
.L_x_18:
[----:B------:R-:W-:Y:S01]  /*2fc0*/  UIMAD UR33, UR4, -0x80, UR14 ;  /* 0xffffff80042178a4 */ /* 0x000fe2000f8e020e */
[----:B------:R-:W0:Y:S01]  /*2fd0*/  LDGDEPBAR ;  /* 0x00000000000079af */ /* 0x000e220000000000 */
[----:B------:R-:W-:Y:S04]  /*2fe0*/  BSSY B0, `(.L_x_20) ;  /* 0x000000f000007945 */ /* 0x000fe80003800000 */
[----:B------:R-:W-:-:S13]  /*2ff0*/  ISETP.GE.AND P3, PT, R3, UR33, PT ;  /* 0x0000002103007c0c */ /* 0x000fda000bf66270 */
        /* <DEDUP_REMOVED lines=9> */
[----:B------:R-:W-:Y:S01]  /*3090*/  @!PT LDS RZ, [RZ] ;  /* 0x00000000fffff984 */ /* 0x000fe20000000800 */
[----:B------:R-:W-:Y:S01]  /*30a0*/  @!PT LDS RZ, [RZ] ;  /* 0x00000000fffff984 */ /* 0x000fe20000000800 */
[----:B------:R-:W-:Y:S01]  /*30b0*/  @!PT LDS RZ, [RZ] ;  /* 0x00000000fffff984 */ /* 0x000fe20000000800 */
[----:B------:R1:W-:Y:S02]  /*30c0*/  LDGSTS.E.BYPASS.LTC128B.128 [R0+0x4000], [R184.64] ;  /* 0x04000000b8007fae */ /* 0x0003e4000b901d62 */
.L_x_21:
[----:B------:R-:W-:Y:S05]  /*30d0*/  BSYNC B0 ;  /* 0x0000000000007941 */ /* 0x000fea0003800000 */
.L_x_20:
[----:B------:R-:W-:Y:S01]  /*30e0*/  ISETP.GE.AND P4, PT, R9, UR33, PT ;  /* 0x0000002109007c0c */ /* 0x000fe2000bf86270 */
[----:B------:R-:W-:-:S12]  /*30f0*/  BSSY B0, `(.L_x_22) ;  /* 0x000000e000007945 */ /* 0x000fd80003800000 */
[----:B------:R1:W-:Y:S01]  /*3100*/  @P4 STS.128 [R0+0x5000], RZ ;  /* 0x005000ff00004388 */ /* 0x0003e20000000c00 */
[----:B------:R-:W-:Y:S05]  /*3110*/  @P4 BRA `(.L_x_23) ;  /* 0x000000b000004947 */ /* 0x000fea0003800000 */
[----:B------:R-:W-:-:S13]  /*3120*/  ISETP.GE.AND P0, PT, R218, c[0x0][0x220], PT ;  /* 0x00008800da007a0c */ /* 0x000fda0003f06270 */
[----:B------:R1:W-:Y:S01]  /*3130*/  @P0 STS.128 [R0+0x5000], RZ ;  /* 0x005000ff00000388 */ /* 0x0003e20000000c00 */
[----:B------:R-:W-:Y:S05]  /*3140*/  @P0 BRA `(.L_x_23) ;  /* 0x0000008000000947 */ /* 0x000fea0003800000 */
[----:B------:R-:W-:Y:S02]  /*3150*/  IMAD.MOV.U32 R5, RZ, RZ, c[0x0][0x370] ;  /* 0x0000dc00ff057624 */ /* 0x000fe400078e00ff */
[----:B---3--:R-:W-:-:S03]  /*3160*/  IMAD.MOV.U32 R7, RZ, RZ, c[0x0][0x374] ;  /* 0x0000dd00ff077624 */ /* 0x008fc600078e00ff */
[----:B------:R-:W-:-:S04]  /*3170*/  LEA R6, P0, R5, R184, 0x7 ;  /* 0x000000b805067211 */ /* 0x000fc800078038ff */
[----:B------:R-:W-:-:S05]  /*3180*/  LEA.HI.X R7, R5, R185, R7, 0x7, P0 ;  /* 0x000000b905077211 */ /* 0x000fca00000f3c07 */
[----:B------:R-:W-:Y:S01]  /*3190*/  @!PT LDS RZ, [RZ] ;  /* 0x00000000fffff984 */ /* 0x000fe20000000800 */
[----:B------:R-:W-:Y:S01]  /*31a0*/  @!PT LDS RZ, [RZ] ;  /* 0x00000000fffff984 */ /* 0x000fe20000000800 */
[----:B------:R-:W-:Y:S01]  /*31b0*/  @!PT LDS RZ, [RZ] ;  /* 0x00000000fffff984 */ /* 0x000fe20000000800 */
[----:B------:R3:W-:Y:S04]  /*31c0*/  LDGSTS.E.BYPASS.LTC128B.128 [R0+0x5000], [R6.64] ;  /* 0x0500000006007fae */ /* 0x0007e8000b901d62 */
.L_x_23:
[----:B------:R-:W-:Y:S05]  /*31d0*/  BSYNC B0 ;  /* 0x0000000000007941 */ /* 0x000fea0003800000 */
.L_x_22:
[----:B------:R-:W-:Y:S01]  /*31e0*/  PLOP3.LUT P0, PT, PT, PT, UP0, 0x80, 0x0 ;  /* 0x000000000000781c */ /* 0x000fe20003f0f008 */
[----:B------:R-:W-:Y:S01]  /*31f0*/  BSSY B0, `(.L_x_24) ;  /* 0x0000013000007945 */ /* 0x000fe20003800000 */
[----:B------:R-:W-:-:S04]  /*3200*/  IADD3 R5, R16, 0x1000, RZ ;  /* 0x0000100010057810 */ /* 0x000fc80007ffe0ff */
[----:B------:R-:W-:-:S05]  /*3210*/  SEL R5, R5, R16, !P0 ;  /* 0x0000001005057207 */ /* 0x000fca0004000000 */
[----:B------:R-:W-:-:S05]  /*3220*/  IMAD.SHL.U32 R166, R5, 0x2, RZ ;  /* 0x0000000205a67824 */ /* 0x000fca00078e00ff */
[----:B------:R1:W-:Y:S04]  /*3230*/  @P3 STS [R166], RZ ;  /* 0x000000ffa6003388 */ /* 0x0003e80000000800 */
[----:B------:R1:W-:Y:S04]  /*3240*/  @P3 STS [R166+0x4], RZ ;  /* 0x000004ffa6003388 */ /* 0x0003e80000000800 */
[----:B------:R1:W-:Y:S04]  /*3250*/  @P3 STS [R166+0x8], RZ ;  /* 0x000008ffa6003388 */ /* 0x0003e80000000800 */
[----:B------:R1:W-:Y:S01]  /*3260*/  @P3 STS [R166+0xc], RZ ;  /* 0x00000cffa6003388 */ /* 0x0003e20000000800 */
[----:B------:R-:W-:Y:S05]  /*3270*/  @P3 BRA `(.L_x_25) ;  /* 0x000000a000003947 */ /* 0x000fea0003800000 */
[----:B------:R-:W-:-:S13]  /*3280*/  ISETP.GE.AND P3, PT, R218, c[0x0][0x220], PT ;  /* 0x00008800da007a0c */ /* 0x000fda0003f66270 */
[----:B------:R1:W-:Y:S04]  /*3290*/  @P3 STS [R166], RZ ;  /* 0x000000ffa6003388 */ /* 0x0003e80000000800 */
[----:B------:R1:W-:Y:S04]  /*32a0*/  @P3 STS [R166+0x4], RZ ;  /* 0x000004ffa6003388 */ /* 0x0003e80000000800 */
[----:B------:R1:W-:Y:S04]  /*32b0*/  @P3 STS [R166+0x8], RZ ;  /* 0x000008ffa6003388 */ /* 0x0003e80000000800 */
[----:B------:R1:W-:Y:S01]  /*32c0*/  @P3 STS [R166+0xc], RZ ;  /* 0x00000cffa6003388 */ /* 0x0003e20000000800 */
[----:B------:R-:W-:Y:S05]  /*32d0*/  @P3 BRA `(.L_x_25) ;  /* 0x0000004000003947 */ /* 0x000fea0003800000 */
[----:B------:R-:W-:Y:S01]  /*32e0*/  @!PT LDS RZ, [RZ] ;  /* 0x00000000fffff984 */ /* 0x000fe20000000800 */
[----:B------:R-:W-:Y:S01]  /*32f0*/  @!PT LDS RZ, [RZ] ;  /* 0x00000000fffff984 */ /* 0x000fe20000000800 */
[----:B------:R-:W-:Y:S01]  /*3300*/  @!PT LDS RZ, [RZ] ;  /* 0x00000000fffff984 */ /* 0x000fe20000000800 */
[----:B------:R1:W-:Y:S02]  /*3310*/  LDGSTS.E.BYPASS.LTC128B.128 [R166], [R186.64] ;  /* 0x00000000baa67fae */ /* 0x0003e4000b901d62 */
.L_x_25:
[----:B------:R-:W-:Y:S05]  /*3320*/  BSYNC B0 ;  /* 0x0000000000007941 */ /* 0x000fea0003800000 */
.L_x_24:
[----:B------:R1:W-:Y:S01]  /*3330*/  @P4 STS [R166+0x1000], RZ ;  /* 0x001000ffa6004388 */ /* 0x0003e20000000800 */
[----:B------:R-:W-:Y:S03]  /*3340*/  BSSY B0, `(.L_x_26) ;  /* 0x0000013000007945 */ /* 0x000fe60003800000 */
[----:B------:R1:W-:Y:S04]  /*3350*/  @P4 STS [R166+0x1004], RZ ;  /* 0x001004ffa6004388 */ /* 0x0003e80000000800 */
[----:B------:R1:W-:Y:S04]  /*3360*/  @P4 STS [R166+0x1008], RZ ;  /* 0x001008ffa6004388 */ /* 0x0003e80000000800 */
[----:B------:R1:W-:Y:S01]  /*3370*/  @P4 STS [R166+0x100c], RZ ;  /* 0x00100cffa6004388 */ /* 0x0003e20000000800 */
[----:B------:R-:W-:Y:S05]  /*3380*/  @P4 BRA `(.L_x_27) ;  /* 0x000000e000004947 */ /* 0x000fea0003800000 */
[----:B------:R-:W-:-:S13]  /*3390*/  ISETP.GE.AND P3, PT, R218, c[0x0][0x220], PT ;  /* 0x00008800da007a0c */ /* 0x000fda0003f66270 */
[----:B------:R1:W-:Y:S04]  /*33a0*/  @P3 STS [R166+0x1000], RZ ;  /* 0x001000ffa6003388 */ /* 0x0003e80000000800 */
[----:B------:R1:W-:Y:S04]  /*33b0*/  @P3 STS [R166+0x1004], RZ ;  /* 0x001004ffa6003388 */ /* 0x0003e80000000800 */
[----:B------:R1:W-:Y:S04]  /*33c0*/  @P3 STS [R166+0x1008], RZ ;  /* 0x001008ffa6003388 */ /* 0x0003e80000000800 */
[----:B------:R1:W-:Y:S01]  /*33d0*/  @P3 STS [R166+0x100c], RZ ;  /* 0x00100cffa6003388 */ /* 0x0003e20000000800 */
        /* <DEDUP_REMOVED lines=9> */
.L_x_27:
[----:B------:R-:W-:Y:S05]  /*3470*/  BSYNC B0 ;  /* 0x0000000000007941 */ /* 0x000fea0003800000 */
.L_x_26:
[----:B--2---:R-:W2:Y:S01]  /*3480*/  LDL R16, [R1+0x10] ;  /* 0x0000100001107983 */ /* 0x004ea20000100800 */
[----:B------:R-:W-:Y:S01]  /*3490*/  ULDC.64 UR38, c[0x0][0x198] ;  /* 0x0000660000267ab9 */ /* 0x000fe20000000a00 */
[----:B---3--:R-:W-:Y:S01]  /*34a0*/  IMAD.WIDE.U32 R6, R13, c[0x0][0x198], R218 ;  /* 0x000066000d067a25 */ /* 0x008fe200078e00da */
[----:B------:R-:W-:-:S03]  /*34b0*/  UIMAD UR37, UR37, UR38, URZ ;  /* 0x00000026252572a4 */ /* 0x000fc6000f8e023f */
[----:B------:R-:W-:Y:S01]  /*34c0*/  IMAD.MOV.U32 R236, RZ, RZ, 0x7f800000 ;  /* 0x7f800000ffec7424 */ /* 0x000fe200078e00ff */
[----:B------:R-:W-:Y:S01]  /*34d0*/  UIMAD UR37, UR8, UR39, UR37 ;  /* 0x00000027082572a4 */ /* 0x000fe2000f8e0225 */
[----:B------:R-:W-:Y:S01]  /*34e0*/  IADD3 R8, P3, R6, UR42, RZ ;  /* 0x0000002a06087c10 */ /* 0x000fe2000ff7e0ff */
[----:B------:R-:W-:Y:S02]  /*34f0*/  IMAD.MOV.U32 R237, RZ, RZ, 0x7f800000 ;  /* 0x7f800000ffed7424 */ /* 0x000fe400078e00ff */
[----:B------:R-:W-:Y:S02]  /*3500*/  IMAD.MOV.U32 R234, RZ, RZ, 0x7f800000 ;  /* 0x7f800000ffea7424 */ /* 0x000fe400078e00ff */
[----:B------:R-:W-:Y:S02]  /*3510*/  IMAD.U32 R5, RZ, RZ, UR37 ;  /* 0x00000025ff057e24 */ /* 0x000fe4000f8e00ff */
[----:B------:R-:W-:-:S03]  /*3520*/  IMAD.MOV.U32 R235, RZ, RZ, 0x7f800000 ;  /* 0x7f800000ffeb7424 */ /* 0x000fc600078e00ff */
[----:B------:R-:W-:Y:S02]  /*3530*/  IADD3.X R9, R7, UR43, R5, P3, !PT ;  /* 0x0000002b07097c10 */ /* 0x000fe40009ffe405 */
[C---:B--2---:R-:W-:Y:S02]  /*3540*/  IADD3 R5, R16.reuse, 0x48, RZ ;  /* 0x0000004810057810 */ /* 0x044fe40007ffe0ff */
[----:B------:R-:W-:Y:S02]  /*3550*/  IADD3 R6, R16, 0x8, RZ ;  /* 0x0000000810067810 */ /* 0x000fe40007ffe0ff */
[----:B------:R-:W-:Y:S02]  /*3560*/  ISETP.GE.AND P5, PT, R5, UR33, PT ;  /* 0x0000002105007c0c */ /* 0x000fe4000bfa6270 */
[----:B------:R-:W-:Y:S01]  /*3570*/  ISETP.GE.AND P6, PT, R6, UR33, PT ;  /* 0x0000002106007c0c */ /* 0x000fe2000bfc6270 */
[----:B------:R-:W-:Y:S01]  /*3580*/  IMAD.SHL.U32 R6, R16, 0x4, RZ ;  /* 0x0000000410067824 */ /* 0x000fe200078e00ff */
[----:B------:R-:W-:-:S02]  /*3590*/  SHF.R.S32.HI R13, RZ, 0x1f, R16 ;  /* 0x0000001fff0d7819 */ /* 0x000fc40000011410 */
[----:B------:R-:W-:Y:S02]  /*35a0*/  SHF.R.S32.HI R11, RZ, 0x1f, R5 ;  /* 0x0000001fff0b7819 */ /* 0x000fe40000011405 */
[----:B------:R-:W-:Y:S02]  /*35b0*/  IADD3 R6, P4, R6, UR10, RZ ;  /* 0x0000000a06067c10 */ /* 0x000fe4000ff9e0ff */
[C---:B------:R-:W-:Y:S02]  /*35c0*/  SHF.L.U64.HI R7, R16.reuse, 0x2, R13 ;  /* 0x0000000210077819 */ /* 0x040fe4000001020d */
[----:B------:R-:W-:Y:S02]  /*35d0*/  IADD3 R12, R16, 0x40, RZ ;  /* 0x00000040100c7810 */ /* 0x000fe40007ffe0ff */
[----:B------:R-:W-:Y:S02]  /*35e0*/  @!P5 LEA R10, P3, R5, UR10, 0x2 ;  /* 0x0000000a050adc11 */ /* 0x000fe4000f8610ff */
[----:B------:R-:W-:-:S02]  /*35f0*/  IADD3.X R7, R7, UR9, RZ, P4, !PT ;  /* 0x0000000907077c10 */ /* 0x000fc4000a7fe4ff */
[----:B------:R-:W-:Y:S02]  /*3600*/  @!P5 LEA.HI.X R11, R5, UR9, R11, 0x2, P3 ;  /* 0x00000009050bdc11 */ /* 0x000fe400098f140b */
[----:B------:R-:W-:Y:S01]  /*3610*/  ISETP.GE.AND P3, PT, R16, UR33, PT ;  /* 0x0000002110007c0c */ /* 0x000fe2000bf66270 */
[----:B------:R2:W5:Y:S01]  /*3620*/  @!P6 LDG.E R237, [R6.64+0x20] ;  /* 0x0000202206ede981 */ /* 0x000562000c1e1900 */
[----:B------:R-:W-:-:S03]  /*3630*/  ISETP.GE.AND P4, PT, R12, UR33, PT ;  /* 0x000000210c007c0c */ /* 0x000fc6000bf86270 */
[----:B------:R2:W-:Y:S04]  /*3640*/  @P2 STS [R0+0x6000], RZ ;  /* 0x006000ff00002388 */ /* 0x0005e80000000800 */
[----:B------:R2:W-:Y:S04]  /*3650*/  @P2 STS [R0+0x6004], RZ ;  /* 0x006004ff00002388 */ /* 0x0005e80000000800 */
[----:B------:R2:W5:Y:S04]  /*3660*/  @!P3 LDG.E R236, [R6.64] ;  /* 0x0000002206ecb981 */ /* 0x000568000c1e1900 */
[----:B------:R2:W5:Y:S04]  /*3670*/  @!P4 LDG.E R234, [R6.64+0x100] ;  /* 0x0001002206eac981 */ /* 0x000568000c1e1900 */
[----:B------:R2:W-:Y:S01]  /*3680*/  @P2 STS.64 [R0+0x6008], RZ ;  /* 0x006008ff00002388 */ /* 0x0005e20000000a00 */
[----:B------:R-:W-:-:S03]  /*3690*/  IMAD R5, R14, c[0x0][0x1b0], RZ ;  /* 0x00006c000e057a24 */ /* 0x000fc600078e02ff */
[----:B------:R3:W5:Y:S01]  /*36a0*/  @!P5 LDG.E R235, [R10.64] ;  /* 0x000000220aebd981 */ /* 0x000762000c1e1900 */
[----:B------:R-:W-:Y:S01]  /*36b0*/  BSSY B0, `(.L_x_28) ;  /* 0x0000016000007945 */ /* 0x000fe20003800000 */
[C---:B---3--:R-:W-:Y:S02]  /*36c0*/  IMAD R10, R4.reuse, c[0x0][0x1b4], R5 ;  /* 0x00006d00040a7a24 */ /* 0x048fe400078e0205 */
[----:B------:R-:W-:-:S04]  /*36d0*/  IMAD.WIDE.U32 R4, R4, c[0x0][0x1b0], R8 ;  /* 0x00006c0004047a25 */ /* 0x000fc800078e0008 */
[----:B------:R-:W-:Y:S01]  /*36e0*/  IMAD.IADD R10, R5, 0x1, R10 ;  /* 0x00000001050a7824 */ /* 0x000fe200078e020a */
[----:B------:R-:W-:Y:S05]  /*36f0*/  @P2 BRA `(.L_x_29) ;  /* 0x0000011000002947 */ /* 0x000fea0003800000 */
[----:B--2---:R-:W-:-:S13]  /*3700*/  ISETP.GE.AND P2, PT, R218, c[0x0][0x220], PT ;  /* 0x00008800da007a0c */ /* 0x004fda0003f46270 */
        /* <DEDUP_REMOVED lines=16> */
.L_x_29:
[----:B--2---:R-:W-:Y:S05]  /*3810*/  BSYNC B0 ;  /* 0x0000000000007941 */ /* 0x004fea0003800000 */
.L_x_28:
[----:B------:R2:W-:Y:S01]  /*3820*/  @P1 STS.128 [R0+0x7000], RZ ;  /* 0x007000ff00001388 */ /* 0x0005e20000000c00 */
[----:B------:R-:W-:Y:S01]  /*3830*/  BSSY B0, `(.L_x_30) ;  /* 0x0000012000007945 */ /* 0x000fe20003800000 */
        /* <DEDUP_REMOVED lines=17> */
.L_x_31:
[----:B------:R-:W-:Y:S05]  /*3950*/  BSYNC B0 ;  /* 0x0000000000007941 */ /* 0x000fea0003800000 */
.L_x_30:
[----:B------:R-:W0:Y:S01]  /*3960*/  LDGDEPBAR ;  /* 0x00000000000079af */ /* 0x000e220000000000 */
[----:B-1234-:R-:W-:Y:S01]  /*3970*/  IMAD.U32 R0, RZ, RZ, UR14 ;  /* 0x0000000eff007e24 */ /* 0x01efe2000f8e00ff */
[----:B------:R-:W-:Y:S01]  /*3980*/  IADD3 R3, R16, 0x1, RZ ;  /* 0x0000000110037810 */ /* 0x000fe20007ffe0ff */
[C---:B------:R-:W-:Y:S01]  /*3990*/  IMAD.SHL.U32 R150, R158.reuse, 0x2, RZ ;  /* 0x000000029e967824 */ /* 0x040fe200078e00ff */
[----:B------:R-:W-:Y:S01]  /*39a0*/  UIADD3 UR33, UR14, 0x80, UR8 ;  /* 0x000000800e217890 */ /* 0x000fe2000fffe008 */
[----:B------:R-:W-:Y:S01]  /*39b0*/  IMAD.MOV.U32 R207, RZ, RZ, R166 ;  /* 0x000000ffffcf7224 */ /* 0x000fe200078e00a6 */
[----:B------:R-:W-:Y:S01]  /*39c0*/  IADD3 R4, R3, UR5, -R0 ;  /* 0x0000000503047c10 */ /* 0x000fe2000fffe800 */
[----:B------:R-:W-:Y:S01]  /*39d0*/  CS2R R94, SRZ ;  /* 0x00000000005e7805 */ /* 0x000fe2000001ff00 */
[----:B------:R-:W-:Y:S01]  /*39e0*/  IADD3 R3, R158, 0x1000, RZ ;  /* 0x000010009e037810 */ /* 0x000fe20007ffe0ff */
[----:B------:R-:W-:Y:S01]  /*39f0*/  CS2R R92, SRZ ;  /* 0x00000000005c7805 */ /* 0x000fe2000001ff00 */
[----:B------:R-:W-:Y:S01]  /*3a00*/  IADD3 R0, R152, 0x1000, RZ ;  /* 0x0000100098007810 */ /* 0x000fe20007ffe0ff */
[----:B------:R1:W-:Y:S01]  /*3a10*/  STL [R1], R4 ;  /* 0x0000000401007387 */ /* 0x0003e20000100800 */
[----:B------:R-:W-:Y:S01]  /*3a20*/  SEL R3, R3, R158, !P0 ;  /* 0x0000009e03037207 */ /* 0x000fe20004000000 */
[----:B------:R-:W-:Y:S01]  /*3a30*/  CS2R R98, SRZ ;  /* 0x0000000000627805 */ /* 0x000fe2000001ff00 */
[----:B------:R-:W-:Y:S01]  /*3a40*/  SEL R0, R0, R152, !P0 ;  /* 0x0000009800007207 */ /* 0x000fe20004000000 */
[----:B------:R-:W-:Y:S01]  /*3a50*/  CS2R R96, SRZ ;  /* 0x0000000000607805 */ /* 0x000fe2000001ff00 */
[----:B------:R-:W-:Y:S01]  /*3a60*/  CS2R R90, SRZ ;  /* 0x00000000005a7805 */ /* 0x000fe2000001ff00 */
[----:B------:R-:W-:Y:S01]  /*3a70*/  IMAD.SHL.U32 R144, R3, 0x2, RZ ;  /* 0x0000000203907824 */ /* 0x000fe200078e00ff */
[----:B------:R-:W-:Y:S01]  /*3a80*/  CS2R R88, SRZ ;  /* 0x0000000000587805 */ /* 0x000fe2000001ff00 */
[----:B------:R-:W-:Y:S01]  /*3a90*/  IMAD.SHL.U32 R3, R0, 0x2, RZ ;  /* 0x0000000200037824 */ /* 0x000fe200078e00ff */
[----:B------:R-:W-:Y:S01]  /*3aa0*/  IADD3 R0, R16, -0x80, RZ ;  /* 0xffffff8010007810 */ /* 0x000fe20007ffe0ff */
[----:B------:R-:W-:Y:S01]  /*3ab0*/  CS2R R86, SRZ ;  /* 0x0000000000567805 */ /* 0x000fe2000001ff00 */
[----:B------:R-:W-:Y:S01]  /*3ac0*/  CS2R R84, SRZ ;  /* 0x0000000000547805 */ /* 0x000fe2000001ff00 */
[----:B------:R-:W-:Y:S01]  /*3ad0*/  CS2R R78, SRZ ;  /* 0x00000000004e7805 */ /* 0x000fe2000001ff00 */
[----:B------:R-:W-:-:S04]  /*3ae0*/  DEPBAR.LE SB0, 0x1 ;  /* 0x000080400000791a */ /* 0x000fc80000000000 */
[----:B------:R-:W-:Y:S01]  /*3af0*/  BAR.SYNC.DEFER_BLOCKING 0x0 ;  /* 0x0000000000007b1d */ /* 0x000fe20000010000 */
[----:B------:R-:W-:Y:S01]  /*3b00*/  CS2R R76, SRZ ;  /* 0x00000000004c7805 */ /* 0x000fe2000001ff00 */
[----:B------:R-:W-:Y:S01]  /*3b10*/  CS2R R82, SRZ ;  /* 0x0000000000527805 */ /* 0x000fe2000001ff00 */
[----:B------:R-:W-:Y:S01]  /*3b20*/  CS2R R80, SRZ ;  /* 0x0000000000507805 */ /* 0x000fe2000001ff00 */
[----:B------:R-:W-:Y:S01]  /*3b30*/  CS2R R74, SRZ ;  /* 0x00000000004a7805 */ /* 0x000fe2000001ff00 */
[----:B------:R-:W-:Y:S01]  /*3b40*/  CS2R R72, SRZ ;  /* 0x0000000000487805 */ /* 0x000fe2000001ff00 */
[----:B------:R-:W-:Y:S01]  /*3b50*/  CS2R R70, SRZ ;  /* 0x0000000000467805 */ /* 0x000fe2000001ff00 */
[----:B------:R-:W-:Y:S01]  /*3b60*/  CS2R R68, SRZ ;  /* 0x0000000000447805 */ /* 0x000fe2000001ff00 */
[C---:B------:R-:W-:Y:S01]  /*3b70*/  SHF.L.U64.HI R251, R16.reuse, 0x2, R13 ;  /* 0x0000000210fb7819 */ /* 0x040fe2000001020d */
[----:B------:R-:W-:Y:S01]  /*3b80*/  IMAD.SHL.U32 R252, R16, 0x4, RZ ;  /* 0x0000000410fc7824 */ /* 0x000fe200078e00ff */
[----:B------:R-:W-:Y:S01]  /*3b90*/  UIADD3 UR33, UR33, -UR5, URZ ;  /* 0x8000000521217290 */ /* 0x000fe2000fffe03f */
[----:B------:R-:W-:-:S02]  /*3ba0*/  IMAD.SHL.U32 R250, R0, 0x4, RZ ;  /* 0x0000000400fa7824 */ /* 0x000fc400078e00ff */
[----:B------:R-:W-:Y:S01]  /*3bb0*/  IMAD.IADD R151, R150, 0x1, R153 ;  /* 0x0000000196977824 */ /* 0x000fe200078e0299 */
[----:B------:R1:W2:Y:S04]  /*3bc0*/  LDSM.16.M88.4 R112, [R146+0x8000] ;  /* 0x008000009270783b */ /* 0x0002a80000000200 */
[----:B------:R1:W3:Y:S04]  /*3bd0*/  LDSM.16.M88.4 R116, [R146+0x8400] ;  /* 0x008400009274783b */ /* 0x0002e80000000200 */
[----:B------:R1:W4:Y:S04]  /*3be0*/  LDSM.16.M88.4 R120, [R146+0x8800] ;  /* 0x008800009278783b */ /* 0x0003280000000200 */
[----:B------:R1:W1:Y:S04]  /*3bf0*/  LDSM.16.M88.4 R124, [R146+0x8c00] ;  /* 0x008c0000927c783b */ /* 0x0002680000000200 */
[----:B------:R1:W1:Y:S04]  /*3c00*/  LDSM.16.M88.4 R128, [R145+0x8000] ;  /* 0x008000009180783b */ /* 0x0002680000000200 */
[----:B------:R1:W1:Y:S04]  /*3c10*/  LDSM.16.M88.4 R132, [R145+0x8400] ;  /* 0x008400009184783b */ /* 0x0002680000000200 */
[----:B------:R1:W1:Y:S04]  /*3c20*/  LDSM.16.M88.4 R136, [R145+0x8800] ;  /* 0x008800009188783b */ /* 0x0002680000000200 */
[----:B------:R1:W1:Y:S02]  /*3c30*/  LDSM.16.M88.4 R140, [R145+0x8c00] ;  /* 0x008c0000918c783b */ /* 0x0002640000000200 */
.L_x_34:
[----:B----4-:R-:W4:Y:S01]  /*3c40*/  LDL R0, [R1] ;  /* 0x0000000001007983 */ /* 0x010f220000100800 */
[----:B------:R-:W-:Y:S01]  /*3c50*/  USHF.L.U32 UR8, UR11, 0x7, URZ ;  /* 0x000000070b087899 */ /* 0x000fe2000800063f */
[C---:B-----5:R-:W-:Y:S01]  /*3c60*/  FMUL.FTZ R162, R236.reuse, 1.4426950216293334961 ;  /* 0x3fb8aa3beca27820 */ /* 0x060fe20000410000 */
[----:B------:R-:W-:Y:S01]  /*3c70*/  FSETP.NEU.FTZ.AND P1, PT, R236, -INF , PT ;  /* 0xff800000ec00780b */ /* 0x000fe20003f3d000 */
[----:B---3--:R-:W3:Y:S01]  /*3c80*/  LDL R159, [R1+0x8] ;  /* 0x00000800019f7983 */ /* 0x008ee20000100800 */
[----:B------:R-:W-:Y:S01]  /*3c90*/  UIADD3 UR14, UR8, 0x80, URZ ;  /* 0x00000080080e7890 */ /* 0x000fe2000fffe03f */
[----:B------:R-:W-:Y:S01]  /*3ca0*/  FMUL.FTZ R160, R237, 1.4426950216293334961 ;  /* 0x3fb8aa3beda07820 */ /* 0x000fe20000410000 */
[----:B------:R-:W-:Y:S01]  /*3cb0*/  USHF.L.U32 UR8, UR4, 0x7, URZ ;  /* 0x0000000704087899 */ /* 0x000fe2000800063f */
[----:B------:R-:W0:Y:S01]  /*3cc0*/  LDGDEPBAR ;  /* 0x00000000000079af */ /* 0x000e220000000000 */
[----:B------:R-:W-:Y:S01]  /*3cd0*/  FSEL R162, R162, RZ, P1 ;  /* 0x000000ffa2a27208 */ /* 0x000fe20000800000 */
[----:B------:R-:W-:Y:S02]  /*3ce0*/  UISETP.GT.AND UP3, UPT, UR4, UR15, UPT ;  /* 0x0000000f0400728c */ /* 0x000fe4000bf64270 */
[----:B------:R-:W-:Y:S04]  /*3cf0*/  UISETP.GE.AND UP0, UPT, UR8, UR33, UPT ;  /* 0x000000210800728c */ /* 0x000fe8000bf06270 */
[----:B------:R-:W-:Y:S06]  /*3d00*/  UISETP.LT.AND UP0, UPT, UR14, UR5, UP0 ;  /* 0x000000050e00728c */ /* 0x000fec0008701270 */
[----:B------:R-:W-:Y:S01]  /*3d10*/  PLOP3.LUT P0, PT, PT, PT, UP0, 0x80, 0x0 ;  /* 0x000000000000781c */ /* 0x000fe20003f0f008 */
[----:B------:R-:W-:Y:S04]  /*3d20*/  DEPBAR.LE SB0, 0x0 ;  /* 0x000080000000791a */ /* 0x000fe80000000000 */
[----:B------:R-:W-:Y:S08]  /*3d30*/  BAR.SYNC.DEFER_BLOCKING 0x0 ;  /* 0x0000000000007b1d */ /* 0x000ff00000010000 */
[----:B------:R-:W-:Y:S08]  /*3d40*/  LDSM.16.M88.4 R64, [R144] ;  /* 0x000000009040783b */ /* 0x000ff00000000200 */
[----:B------:R-:W2:Y:S08]  /*3d50*/  LDSM.16.M88.4 R16, [R146+0x6000] ;  /* 0x006000009210783b */ /* 0x000eb00000000200 */
[----:B------:R-:W1:Y:S08]  /*3d60*/  LDSM.16.M88.4 R60, [R144+0x1000] ;  /* 0x00100000903c783b */ /* 0x000e700000000200 */
[----:B------:R-:W1:Y:S08]  /*3d70*/  LDSM.16.M88.4 R32, [R146+0x6400] ;  /* 0x006400009220783b */ /* 0x000e700000000200 */
[----:B------:R-:W1:Y:S08]  /*3d80*/  LDSM.16.M88.4 R48, [R146+0x6800] ;  /* 0x006800009230783b */ /* 0x000e700000000200 */
[----:B------:R-:W1:Y:S02]  /*3d90*/  LDSM.16.M88.4 R100, [R146+0x6c00] ;  /* 0x006c00009264783b */ /* 0x000e640000000200 */
[-C--:B-12---:R-:W-:Y:S06]  /*3da0*/  HMMA.16816.F32.BF16 R4, R64, R16.reuse, RZ ;  /* 0x000000104004723c */ /* 0x086fec00000418ff */
[----:B------:R-:W-:Y:S02]  /*3db0*/  LDSM.16.M88.4 R108, [R145+0x6000] ;  /* 0x00600000916c783b */ /* 0x000fe40000000200 */
[C---:B------:R-:W-:Y:S08]  /*3dc0*/  HMMA.16816.F32.BF16 R8, R60.reuse, R16, RZ ;  /* 0x000000103c08723c */ /* 0x040ff000000418ff */
[-C--:B------:R-:W-:Y:S08]  /*3dd0*/  HMMA.16816.F32.BF16 R12, R60, R18.reuse, RZ ;  /* 0x000000123c0c723c */ /* 0x080ff000000418ff */
        /* <DEDUP_REMOVED lines=12> */
[----:B------:R-:W-:Y:S01]  /*3ea0*/  HMMA.16816.F32.BF16 R64, R64, R102, RZ ;  /* 0x000000664040723c */ /* 0x000fe200000418ff */
[----:B----4-:R-:W-:Y:S03]  /*3eb0*/  @!P0 IADD3 R165, R0, UR8, RZ ;  /* 0x0000000800a58c10 */ /* 0x010fe6000fffe0ff */
[----:B------:R-:W-:Y:S02]  /*3ec0*/  IADD3 R0, R153, R144, RZ ;  /* 0x0000009099007210 */ /* 0x000fe40007ffe0ff */
[C---:B------:R-:W-:Y:S02]  /*3ed0*/  @!P0 IMNMX R163, R165.reuse, UR5, PT ;  /* 0x00000005a5a38c17 */ /* 0x040fe4000b800200 */
[----:B------:R-:W-:Y:S01]  /*3ee0*/  @!P0 IADD3 R161, R165, 0x8, RZ ;  /* 0x00000008a5a18810 */ /* 0x000fe20007ffe0ff */
[----:B------:R-:W1:Y:S03]  /*3ef0*/  LDSM.16.M88.4 R104, [R0] ;  /* 0x000000000068783b */ /* 0x000e660000000200 */
[----:B------:R-:W-:Y:S05]  /*3f00*/  @!P0 IMNMX R161, R161, UR5, PT ;  /* 0x00000005a1a18c17 */ /* 0x000fea000b800200 */
[----:B------:R2:W4:Y:S02]  /*3f10*/  LDSM.16.M88.4 R100, [R0+0x1000] ;  /* 0x001000000064783b */ /* 0x0005240000000200 */
[----:B--2---:R-:W-:Y:S05]  /*3f20*/  MOV R0, UR11 ;  /* 0x0000000b00007c02 */ /* 0x004fea0008000f00 */
[----:B---3--:R-:W-:Y:S02]  /*3f30*/  @!P0 IMAD R0, R0, 0x80, R159 ;  /* 0x0000008000008824 */ /* 0x008fe400078e029f */
[----:B------:R-:W-:Y:S01]  /*3f40*/  FMUL.FTZ R159, R234, 1.4426950216293334961 ;  /* 0x3fb8aa3bea9f7820 */ /* 0x000fe20000410000 */
[-C--:B-1----:R-:W-:Y:S02]  /*3f50*/  HMMA.16816.F32.BF16 R4, R104, R108.reuse, R4 ;  /* 0x0000006c6804723c */ /* 0x082fe40000041804 */
[C---:B------:R-:W-:Y:S02]  /*3f60*/  @!P0 IADD3 R164, R0.reuse, 0x1, RZ ;  /* 0x0000000100a48810 */ /* 0x040fe40007ffe0ff */
[-C--:B------:R-:W-:Y:S02]  /*3f70*/  @!P0 ISETP.GE.AND P2, PT, R0, R163.reuse, PT ;  /* 0x000000a30000820c */ /* 0x080fe40003f46270 */
[----:B------:R-:W-:Y:S02]  /*3f80*/  @!P0 ISETP.GE.AND P1, PT, R164, R163, PT ;  /* 0x000000a3a400820c */ /* 0x000fe40003f26270 */
[C---:B----4-:R-:W-:Y:S07]  /*3f90*/  HMMA.16816.F32.BF16 R8, R100.reuse, R108, R8 ;  /* 0x0000006c6408723c */ /* 0x050fee0000041808 */
[C---:B------:R-:W-:Y:S01]  /*3fa0*/  @!P0 IADD3 R108, R165.reuse, 0x40, RZ ;  /* 0x00000040a56c8810 */ /* 0x040fe20007ffe0ff */
[-C--:B------:R-:W-:Y:S01]  /*3fb0*/  HMMA.16816.F32.BF16 R12, R100, R110.reuse, R12 ;  /* 0x0000006e640c723c */ /* 0x080fe2000004180c */
[----:B------:R-:W-:Y:S03]  /*3fc0*/  @!P0 IADD3 R109, R165, 0x48, RZ ;  /* 0x00000048a56d8810 */ /* 0x000fe60007ffe0ff */
[----:B------:R-:W-:Y:S02]  /*3fd0*/  @!P0 IMNMX R108, R108, UR5, PT ;  /* 0x000000056c6c8c17 */ /* 0x000fe4000b800200 */
[----:B------:R-:W-:Y:S02]  /*3fe0*/  @!P0 IMNMX R109, R109, UR5, PT ;  /* 0x000000056d6d8c17 */ /* 0x000fe4000b800200 */
[----:B------:R-:W-:Y:S01]  /*3ff0*/  @!P0 FSEL R5, R5, -INF , !P1 ;  /* 0xff80000005058808 */ /* 0x000fe20004800000 */
[C---:B------:R-:W-:Y:S01]  /*4000*/  HMMA.16816.F32.BF16 R16, R104.reuse, R110, R16 ;  /* 0x0000006e6810723c */ /* 0x040fe20000041810 */
[----:B------:R-:W-:Y:S02]  /*4010*/  FSETP.NEU.FTZ.AND P1, PT, R237, -INF , PT ;  /* 0xff800000ed00780b */ /* 0x000fe40003f3d000 */
[----:B------:R-:W-:Y:S01]  /*4020*/  @!P0 FSEL R4, R4, -INF , !P2 ;  /* 0xff80000004048808 */ /* 0x000fe20005000000 */
[--C-:B------:R-:W-:Y:S01]  /*4030*/  FFMA.FTZ R5, R5, c[0x0][0x23c], -R162.reuse ;  /* 0x00008f0005057a23 */ /* 0x100fe200000108a2 */
[----:B------:R-:W-:Y:S02]  /*4040*/  FSEL R160, R160, RZ, P1 ;  /* 0x000000ffa0a07208 */ /* 0x000fe40000800000 */
[-C--:B------:R-:W-:Y:S01]  /*4050*/  @!P0 ISETP.GE.AND P1, PT, R164, R161.reuse, PT ;  /* 0x000000a1a400820c */ /* 0x080fe20003f26270 */
[----:B------:R-:W-:Y:S01]  /*4060*/  MUFU.EX2 R169, R5 ;  /* 0x0000000500a97308 */ /* 0x000fe20000000800 */
[----:B------:R-:W-:Y:S03]  /*4070*/  @!P0 ISETP.GE.AND P2, PT, R0, R161, PT ;  /* 0x000000a10000820c */ /* 0x000fe60003f46270 */
[----:B------:R-:W-:Y:S01]  /*4080*/  @!P0 FSEL R7, R7, -INF , !P1 ;  /* 0xff80000007078808 */ /* 0x000fe20004800000 */
[----:B------:R-:W-:Y:S01]  /*4090*/  FFMA.FTZ R4, R4, c[0x0][0x23c], -R162 ;  /* 0x00008f0004047a23 */ /* 0x000fe200000108a2 */
[----:B------:R-:W-:Y:S02]  /*40a0*/  FSETP.NEU.FTZ.AND P1, PT, R234, -INF , PT ;  /* 0xff800000ea00780b */ /* 0x000fe40003f3d000 */
[----:B------:R-:W-:Y:S01]  /*40b0*/  @!P0 FSEL R6, R6, -INF , !P2 ;  /* 0xff80000006068808 */ /* 0x000fe20005000000 */
[--C-:B------:R-:W-:Y:S01]  /*40c0*/  FFMA.FTZ R7, R7, c[0x0][0x23c], -R160.reuse ;  /* 0x00008f0007077a23 */ /* 0x100fe200000108a0 */
[----:B------:R-:W-:Y:S01]  /*40d0*/  MUFU.EX2 R175, R4 ;  /* 0x0000000400af7308 */ /* 0x000fe20000000800 */
[-C--:B------:R-:W-:Y:S02]  /*40e0*/  @!P0 ISETP.GE.AND P2, PT, R0, R108.reuse, PT ;  /* 0x0000006c0000820c */ /* 0x080fe40003f46270 */
[----:B------:R-:W-:Y:S01]  /*40f0*/  FSEL R159, R159, RZ, P1 ;  /* 0x000000ff9f9f7208 */ /* 0x000fe20000800000 */
[----:B------:R-:W-:Y:S01]  /*4100*/  FFMA.FTZ R6, R6, c[0x0][0x23c], -R160 ;  /* 0x00008f0006067a23 */ /* 0x000fe200000108a0 */
[----:B------:R-:W-:Y:S02]  /*4110*/  @!P0 FSEL R8, R8, -INF , !P2 ;  /* 0xff80000008088808 */ /* 0x000fe40005000000 */
[-C--:B------:R-:W-:Y:S02]  /*4120*/  @!P0 ISETP.GE.AND P1, PT, R164, R108.reuse, PT ;  /* 0x0000006ca400820c */ /* 0x080fe40003f26270 */
[-C--:B------:R-:W-:Y:S01]  /*4130*/  @!P0 ISETP.GE.AND P2, PT, R0, R109.reuse, PT ;  /* 0x0000006d0000820c */ /* 0x080fe20003f46270 */
[----:B------:R-:W-:Y:S01]  /*4140*/  MUFU.EX2 R241, R6 ;  /* 0x0000000600f17308 */ /* 0x000fe20000000800 */
[--C-:B------:R-:W-:Y:S01]  /*4150*/  FFMA.FTZ R8, R8, c[0x0][0x23c], -R159.reuse ;  /* 0x00008f0008087a23 */ /* 0x100fe2000001089f */
[----:B------:R-:W-:Y:S02]  /*4160*/  @!P0 FSEL R9, R9, -INF , !P1 ;  /* 0xff80000009098808 */ /* 0x000fe40004800000 */
[----:B------:R-:W-:Y:S02]  /*4170*/  FSETP.NEU.FTZ.AND P1, PT, R235, -INF , PT ;  /* 0xff800000eb00780b */ /* 0x000fe40003f3d000 */
[----:B------:R-:W-:Y:S01]  /*4180*/  @!P0 FSEL R10, R10, -INF , !P2 ;  /* 0xff8000000a0a8808 */ /* 0x000fe20005000000 */
[--C-:B------:R-:W-:Y:S03]  /*4190*/  FFMA.FTZ R9, R9, c[0x0][0x23c], -R159.reuse ;  /* 0x00008f0009097a23 */ /* 0x100fe6000001089f */
[----:B------:R1:W-:Y:S10]  /*41a0*/  MUFU.EX2 R245, R8 ;  /* 0x0000000800f57308 */ /* 0x0003f40000000800 */
[----:B------:R2:W-:Y:S10]  /*41b0*/  MUFU.EX2 R240, R7 ;  /* 0x0000000700f07308 */ /* 0x0005f40000000800 */
[----:B------:R3:W4:Y:S01]  /*41c0*/  MUFU.EX2 R244, R9 ;  /* 0x0000000900f47308 */ /* 0x0007220000000800 */
[----:B-1----:R-:W-:Y:S05]  /*41d0*/  FMUL.FTZ R8, R235, 1.4426950216293334961 ;  /* 0x3fb8aa3beb087820 */ /* 0x002fea0000410000 */
[----:B------:R-:W-:Y:S02]  /*41e0*/  FSEL R8, R8, RZ, P1 ;  /* 0x000000ff08087208 */ /* 0x000fe40000800000 */
[-C--:B------:R-:W-:Y:S01]  /*41f0*/  @!P0 ISETP.GE.AND P1, PT, R164, R109.reuse, PT ;  /* 0x0000006da400820c */ /* 0x080fe20003f26270 */
[----:B--2---:R-:W1:Y:S02]  /*4200*/  LDSM.16.M88.4 R4, [R145+0x6400] ;  /* 0x006400009104783b */ /* 0x004e640000000200 */
[--C-:B------:R-:W-:Y:S01]  /*4210*/  FFMA.FTZ R10, R10, c[0x0][0x23c], -R8.reuse ;  /* 0x00008f000a0a7a23 */ /* 0x100fe20000010808 */
[----:B------:R-:W-:Y:S03]  /*4220*/  @!P0 FSEL R11, R11, -INF , !P1 ;  /* 0xff8000000b0b8808 */ /* 0x000fe60004800000 */
[----:B------:R2:W-:Y:S02]  /*4230*/  MUFU.EX2 R248, R10 ;  /* 0x0000000a00f87308 */ /* 0x0005e40000000800 */
[--C-:B------:R-:W-:Y:S01]  /*4240*/  FFMA.FTZ R11, R11, c[0x0][0x23c], -R8.reuse ;  /* 0x00008f000b0b7a23 */ /* 0x100fe20000010808 */
[----:B---3--:R-:W-:Y:S04]  /*4250*/  @!P0 IADD3 R9, R0, 0x8, RZ ;  /* 0x0000000800098810 */ /* 0x008fe80007ffe0ff */
[-C--:B------:R-:W-:Y:S03]  /*4260*/  @!P0 ISETP.GE.AND P1, PT, R9, R108.reuse, PT ;  /* 0x0000006c0900820c */ /* 0x080fe60003f26270 */
[----:B------:R-:W3:Y:S01]  /*4270*/  MUFU.EX2 R249, R11 ;  /* 0x0000000b00f97308 */ /* 0x000ee20000000800 */
[----:B------:R-:W-:Y:S05]  /*4280*/  @!P0 FSEL R12, R12, -INF , !P1 ;  /* 0xff8000000c0c8808 */ /* 0x000fea0004800000 */
[--C-:B------:R-:W-:Y:S04]  /*4290*/  FFMA.FTZ R12, R12, c[0x0][0x23c], -R159.reuse ;  /* 0x00008f000c0c7a23 */ /* 0x100fe8000001089f */
[----:B------:R3:W-:Y:S01]  /*42a0*/  MUFU.EX2 R243, R12 ;  /* 0x0000000c00f37308 */ /* 0x0007e20000000800 */
[----:B--2---:R-:W-:Y:S04]  /*42b0*/  @!P0 IADD3 R10, R0, 0x9, RZ ;  /* 0x00000009000a8810 */ /* 0x004fe80007ffe0ff */
[-C--:B------:R-:W-:Y:S04]  /*42c0*/  @!P0 ISETP.GE.AND P1, PT, R10, R108.reuse, PT ;  /* 0x0000006c0a00820c */ /* 0x080fe80003f26270 */
[----:B------:R-:W-:Y:S02]  /*42d0*/  @!P0 FSEL R13, R13, -INF , !P1 ;  /* 0xff8000000d0d8808 */ /* 0x000fe40004800000 */
[-C--:B------:R-:W-:Y:S01]  /*42e0*/  @!P0 ISETP.GE.AND P1, PT, R9, R109.reuse, PT ;  /* 0x0000006d0900820c */ /* 0x080fe20003f26270 */
[-C--:B-1----:R-:W-:Y:S02]  /*42f0*/  HMMA.16816.F32.BF16 R20, R104, R4.reuse, R20 ;  /* 0x000000046814723c */ /* 0x082fe40000041814 */
[--C-:B------:R-:W-:Y:S01]  /*4300*/  FFMA.FTZ R13, R13, c[0x0][0x23c], -R159.reuse ;  /* 0x00008f000d0d7a23 */ /* 0x100fe2000001089f */
[----:B------:R-:W-:Y:S02]  /*4310*/  @!P0 FSEL R14, R14, -INF , !P1 ;  /* 0xff8000000e0e8808 */ /* 0x000fe40004800000 */
[----:B------:R-:W-:Y:S01]  /*4320*/  @!P0 ISETP.GE.AND P1, PT, R10, R109, PT ;  /* 0x0000006d0a00820c */ /* 0x000fe20003f26270 */
[----:B------:R-:W-:Y:S02]  /*4330*/  MUFU.EX2 R242, R13 ;  /* 0x0000000d00f27308 */ /* 0x000fe40000000800 */
[C---:B------:R-:W-:Y:S01]  /*4340*/  HMMA.16816.F32.BF16 R24, R100.reuse, R4, R24 ;  /* 0x000000046418723c */ /* 0x040fe20000041818 */
[----:B------:R-:W-:Y:S02]  /*4350*/  @!P0 FSEL R15, R15, -INF , !P1 ;  /* 0xff8000000f0f8808 */ /* 0x000fe40004800000 */
[-C--:B------:R-:W-:Y:S01]  /*4360*/  @!P0 ISETP.GE.AND P1, PT, R9, R163.reuse, PT ;  /* 0x000000a30900820c */ /* 0x080fe20003f26270 */
[--C-:B------:R-:W-:Y:S01]  /*4370*/  FFMA.FTZ R14, R14, c[0x0][0x23c], -R8.reuse ;  /* 0x00008f000e0e7a23 */ /* 0x100fe20000010808 */
[----:B---3--:R-:W-:Y:S01]  /*4380*/  @!P0 IADD3 R12, R0, 0x29, RZ ;  /* 0x00000029000c8810 */ /* 0x008fe20007ffe0ff */
[----:B------:R-:W-:Y:S01]  /*4390*/  FFMA.FTZ R15, R15, c[0x0][0x23c], -R8 ;  /* 0x00008f000f0f7a23 */ /* 0x000fe20000010808 */
[----:B------:R-:W-:Y:S01]  /*43a0*/  @!P0 FSEL R16, R16, -INF , !P1 ;  /* 0xff80000010108808 */ /* 0x000fe20004800000 */
[----:B------:R-:W-:Y:S01]  /*43b0*/  MUFU.EX2 R247, R14 ;  /* 0x0000000e00f77308 */ /* 0x000fe20000000800 */
[-C--:B------:R-:W-:Y:S01]  /*43c0*/  @!P0 ISETP.GE.AND P1, PT, R10, R163.reuse, PT ;  /* 0x000000a30a00820c */ /* 0x080fe20003f26270 */
[-C--:B------:R-:W-:Y:S01]  /*43d0*/  HMMA.16816.F32.BF16 R28, R100, R6.reuse, R28 ;  /* 0x00000006641c723c */ /* 0x080fe2000004181c */
[----:B------:R-:W-:Y:S01]  /*43e0*/  @!P0 ISETP.GE.AND P2, PT, R12, R163, PT ;  /* 0x000000a30c00820c */ /* 0x000fe20003f46270 */
[--C-:B------:R-:W-:Y:S01]  /*43f0*/  FFMA.FTZ R16, R16, c[0x0][0x23c], -R162.reuse ;  /* 0x00008f0010107a23 */ /* 0x100fe200000108a2 */
[----:B------:R-:W-:Y:S02]  /*4400*/  @!P0 FSEL R17, R17, -INF , !P1 ;  /* 0xff80000011118808 */ /* 0x000fe40004800000 */
[-C--:B------:R-:W-:Y:S02]  /*4410*/  @!P0 ISETP.GE.AND P1, PT, R9, R161.reuse, PT ;  /* 0x000000a10900820c */ /* 0x080fe40003f26270 */
[----:B------:R-:W-:Y:S01]  /*4420*/  @!P0 IADD3 R9, R0, 0x10, RZ ;  /* 0x0000001000098810 */ /* 0x000fe20007ffe0ff */
[----:B------:R-:W-:Y:S01]  /*4430*/  MUFU.EX2 R174, R16 ;  /* 0x0000001000ae7308 */ /* 0x000fe20000000800 */
[----:B------:R-:W-:Y:S01]  /*4440*/  @!P0 FSEL R18, R18, -INF , !P1 ;  /* 0xff80000012128808 */ /* 0x000fe20004800000 */
[C---:B------:R-:W-:Y:S01]  /*4450*/  HMMA.16816.F32.BF16 R32, R104.reuse, R6, R32 ;  /* 0x000000066820723c */ /* 0x040fe20000041820 */
[----:B------:R-:W-:Y:S01]  /*4460*/  @!P0 ISETP.GE.AND P1, PT, R10, R161, PT ;  /* 0x000000a10a00820c */ /* 0x000fe20003f26270 */
[----:B------:R-:W1:Y:S01]  /*4470*/  LDSM.16.M88.4 R4, [R145+0x6800] ;  /* 0x006800009104783b */ /* 0x000e620000000200 */
[----:B------:R-:W-:Y:S01]  /*4480*/  @!P0 IADD3 R10, R0, 0x11, RZ ;  /* 0x00000011000a8810 */ /* 0x000fe20007ffe0ff */
[----:B------:R-:W-:Y:S01]  /*4490*/  FFMA.FTZ R17, R17, c[0x0][0x23c], -R162 ;  /* 0x00008f0011117a23 */ /* 0x000fe200000108a2 */
[----:B------:R-:W-:Y:S01]  /*44a0*/  @!P0 FSEL R19, R19, -INF , !P1 ;  /* 0xff80000013138808 */ /* 0x000fe20004800000 */
[--C-:B------:R-:W-:Y:S01]  /*44b0*/  FFMA.FTZ R18, R18, c[0x0][0x23c], -R160.reuse ;  /* 0x00008f0012127a23 */ /* 0x100fe200000108a0 */
[-C--:B------:R-:W-:Y:S01]  /*44c0*/  @!P0 ISETP.GE.AND P1, PT, R9, R163.reuse, PT ;  /* 0x000000a30900820c */ /* 0x080fe20003f26270 */
[----:B------:R-:W-:Y:S04]  /*44d0*/  MUFU.EX2 R168, R17 ;  /* 0x0000001100a87308 */ /* 0x000fe80000000800 */
[----:B------:R-:W-:Y:S01]  /*44e0*/  @!P0 FSEL R20, R20, -INF , !P1 ;  /* 0xff80000014148808 */ /* 0x000fe20004800000 */
[----:B------:R-:W-:Y:S01]  /*44f0*/  FFMA.FTZ R19, R19, c[0x0][0x23c], -R160 ;  /* 0x00008f0013137a23 */ /* 0x000fe200000108a0 */
[----:B------:R-:W-:Y:S03]  /*4500*/  @!P0 ISETP.GE.AND P1, PT, R10, R163, PT ;  /* 0x000000a30a00820c */ /* 0x000fe60003f26270 */
[--C-:B------:R-:W-:Y:S01]  /*4510*/  FFMA.FTZ R20, R20, c[0x0][0x23c], -R162.reuse ;  /* 0x00008f0014147a23 */ /* 0x100fe200000108a2 */
[----:B------:R-:W-:Y:S01]  /*4520*/  MUFU.EX2 R227, R18 ;  /* 0x0000001200e37308 */ /* 0x000fe20000000800 */
[----:B------:R-:W-:Y:S02]  /*4530*/  @!P0 FSEL R21, R21, -INF , !P1 ;  /* 0xff80000015158808 */ /* 0x000fe40004800000 */
[-C--:B------:R-:W-:Y:S03]  /*4540*/  @!P0 ISETP.GE.AND P1, PT, R9, R161.reuse, PT ;  /* 0x000000a10900820c */ /* 0x080fe60003f26270 */
[----:B------:R-:W-:Y:S01]  /*4550*/  FFMA.FTZ R21, R21, c[0x0][0x23c], -R162 ;  /* 0x00008f0015157a23 */ /* 0x000fe200000108a2 */
[----:B------:R-:W-:Y:S02]  /*4560*/  @!P0 FSEL R22, R22, -INF , !P1 ;  /* 0xff80000016168808 */ /* 0x000fe40004800000 */
[----:B------:R-:W-:Y:S01]  /*4570*/  @!P0 ISETP.GE.AND P1, PT, R10, R161, PT ;  /* 0x000000a10a00820c */ /* 0x000fe20003f26270 */
[----:B------:R-:W-:Y:S02]  /*4580*/  MUFU.EX2 R226, R19 ;  /* 0x0000001300e27308 */ /* 0x000fe40000000800 */
[--C-:B------:R-:W-:Y:S01]  /*4590*/  FFMA.FTZ R22, R22, c[0x0][0x23c], -R160.reuse ;  /* 0x00008f0016167a23 */ /* 0x100fe200000108a0 */
[----:B------:R-:W-:Y:S02]  /*45a0*/  @!P0 FSEL R23, R23, -INF , !P1 ;  /* 0xff80000017178808 */ /* 0x000fe40004800000 */
[-C--:B------:R-:W-:Y:S03]  /*45b0*/  @!P0 ISETP.GE.AND P1, PT, R9, R108.reuse, PT ;  /* 0x0000006c0900820c */ /* 0x080fe60003f26270 */
[----:B------:R-:W-:Y:S01]  /*45c0*/  FFMA.FTZ R23, R23, c[0x0][0x23c], -R160 ;  /* 0x00008f0017177a23 */ /* 0x000fe200000108a0 */
[----:B------:R-:W-:Y:S01]  /*45d0*/  @!P0 FSEL R24, R24, -INF , !P1 ;  /* 0xff80000018188808 */ /* 0x000fe20004800000 */
[----:B------:R-:W-:Y:S01]  /*45e0*/  MUFU.EX2 R246, R15 ;  /* 0x0000000f00f67308 */ /* 0x000fe20000000800 */
[-C--:B------:R-:W-:Y:S01]  /*45f0*/  @!P0 ISETP.GE.AND P1, PT, R10, R108.reuse, PT ;  /* 0x0000006c0a00820c */ /* 0x080fe20003f26270 */
[-C--:B-1----:R-:W-:Y:S03]  /*4600*/  HMMA.16816.F32.BF16 R36, R104, R4.reuse, R36 ;  /* 0x000000046824723c */ /* 0x082fe60000041824 */
[----:B------:R-:W-:Y:S01]  /*4610*/  @!P0 FSEL R25, R25, -INF , !P1 ;  /* 0xff80000019198808 */ /* 0x000fe20004800000 */
[--C-:B------:R-:W-:Y:S01]  /*4620*/  FFMA.FTZ R24, R24, c[0x0][0x23c], -R159.reuse ;  /* 0x00008f0018187a23 */ /* 0x100fe2000001089f */
[-C--:B------:R-:W-:Y:S02]  /*4630*/  @!P0 ISETP.GE.AND P1, PT, R9, R109.reuse, PT ;  /* 0x0000006d0900820c */ /* 0x080fe40003f26270 */
[----:B------:R-:W-:Y:S01]  /*4640*/  @!P0 IADD3 R9, R0, 0x18, RZ ;  /* 0x0000001800098810 */ /* 0x000fe20007ffe0ff */
[----:B------:R-:W-:Y:S01]  /*4650*/  MUFU.EX2 R173, R20 ;  /* 0x0000001400ad7308 */ /* 0x000fe20000000800 */
[----:B------:R-:W-:Y:S01]  /*4660*/  @!P0 FSEL R26, R26, -INF , !P1 ;  /* 0xff8000001a1a8808 */ /* 0x000fe20004800000 */
[C---:B------:R-:W-:Y:S01]  /*4670*/  HMMA.16816.F32.BF16 R40, R100.reuse, R4, R40 ;  /* 0x000000046428723c */ /* 0x040fe20000041828 */
[-C--:B------:R-:W-:Y:S02]  /*4680*/  @!P0 ISETP.GE.AND P1, PT, R10, R109.reuse, PT ;  /* 0x0000006d0a00820c */ /* 0x080fe40003f26270 */
[----:B------:R-:W-:Y:S01]  /*4690*/  @!P0 IADD3 R10, R0, 0x19, RZ ;  /* 0x00000019000a8810 */ /* 0x000fe20007ffe0ff */
[--C-:B------:R-:W-:Y:S01]  /*46a0*/  FFMA.FTZ R25, R25, c[0x0][0x23c], -R159.reuse ;  /* 0x00008f0019197a23 */ /* 0x100fe2000001089f */
[----:B------:R-:W-:Y:S01]  /*46b0*/  @!P0 FSEL R27, R27, -INF , !P1 ;  /* 0xff8000001b1b8808 */ /* 0x000fe20004800000 */
[--C-:B------:R-:W-:Y:S02]  /*46c0*/  FFMA.FTZ R26, R26, c[0x0][0x23c], -R8.reuse ;  /* 0x00008f001a1a7a23 */ /* 0x100fe40000010808 */
[----:B------:R-:W-:Y:S01]  /*46d0*/  MUFU.EX2 R167, R21 ;  /* 0x0000001500a77308 */ /* 0x000fe20000000800 */
[-C--:B------:R-:W-:Y:S01]  /*46e0*/  @!P0 ISETP.GE.AND P1, PT, R9, R108.reuse, PT ;  /* 0x0000006c0900820c */ /* 0x080fe20003f26270 */
[-C--:B------:R-:W-:Y:S02]  /*46f0*/  HMMA.16816.F32.BF16 R44, R100, R6.reuse, R44 ;  /* 0x00000006642c723c */ /* 0x080fe4000004182c */
[--C-:B------:R-:W-:Y:S01]  /*4700*/  FFMA.FTZ R27, R27, c[0x0][0x23c], -R8.reuse ;  /* 0x00008f001b1b7a23 */ /* 0x100fe20000010808 */
[----:B------:R-:W-:Y:S02]  /*4710*/  @!P0 FSEL R28, R28, -INF , !P1 ;  /* 0xff8000001c1c8808 */ /* 0x000fe40004800000 */
[-C--:B------:R-:W-:Y:S03]  /*4720*/  @!P0 ISETP.GE.AND P1, PT, R10, R108.reuse, PT ;  /* 0x0000006c0a00820c */ /* 0x080fe60003f26270 */
[----:B------:R-:W-:Y:S01]  /*4730*/  MUFU.EX2 R224, R22 ;  /* 0x0000001600e07308 */ /* 0x000fe20000000800 */
[----:B------:R-:W-:Y:S01]  /*4740*/  @!P0 FSEL R29, R29, -INF , !P1 ;  /* 0xff8000001d1d8808 */ /* 0x000fe20004800000 */
[C---:B------:R-:W-:Y:S01]  /*4750*/  HMMA.16816.F32.BF16 R48, R104.reuse, R6, R48 ;  /* 0x000000066830723c */ /* 0x040fe20000041830 */
[-C--:B------:R-:W-:Y:S01]  /*4760*/  @!P0 ISETP.GE.AND P1, PT, R9, R109.reuse, PT ;  /* 0x0000006d0900820c */ /* 0x080fe20003f26270 */
[----:B------:R-:W1:Y:S01]  /*4770*/  LDSM.16.M88.4 R4, [R145+0x6c00] ;  /* 0x006c00009104783b */ /* 0x000e620000000200 */
[--C-:B------:R-:W-:Y:S02]  /*4780*/  FFMA.FTZ R28, R28, c[0x0][0x23c], -R159.reuse ;  /* 0x00008f001c1c7a23 */ /* 0x100fe4000001089f */
[----:B------:R-:W-:Y:S01]  /*4790*/  @!P0 FSEL R30, R30, -INF , !P1 ;  /* 0xff8000001e1e8808 */ /* 0x000fe20004800000 */
[--C-:B------:R-:W-:Y:S01]  /*47a0*/  FFMA.FTZ R29, R29, c[0x0][0x23c], -R159.reuse ;  /* 0x00008f001d1d7a23 */ /* 0x100fe2000001089f */
[----:B------:R-:W-:Y:S01]  /*47b0*/  @!P0 ISETP.GE.AND P1, PT, R10, R109, PT ;  /* 0x0000006d0a00820c */ /* 0x000fe20003f26270 */
[----:B------:R-:W-:Y:S04]  /*47c0*/  MUFU.EX2 R222, R23 ;  /* 0x0000001700de7308 */ /* 0x000fe80000000800 */
[----:B------:R-:W-:Y:S01]  /*47d0*/  @!P0 FSEL R31, R31, -INF , !P1 ;  /* 0xff8000001f1f8808 */ /* 0x000fe20004800000 */
[--C-:B------:R-:W-:Y:S01]  /*47e0*/  FFMA.FTZ R30, R30, c[0x0][0x23c], -R8.reuse ;  /* 0x00008f001e1e7a23 */ /* 0x100fe20000010808 */
[-C--:B------:R-:W-:Y:S03]  /*47f0*/  @!P0 ISETP.GE.AND P1, PT, R9, R163.reuse, PT ;  /* 0x000000a30900820c */ /* 0x080fe60003f26270 */
[----:B------:R-:W-:Y:S01]  /*4800*/  FFMA.FTZ R31, R31, c[0x0][0x23c], -R8 ;  /* 0x00008f001f1f7a23 */ /* 0x000fe20000010808 */
[----:B------:R-:W-:Y:S01]  /*4810*/  MUFU.EX2 R231, R24 ;  /* 0x0000001800e77308 */ /* 0x000fe20000000800 */
[----:B------:R-:W-:Y:S02]  /*4820*/  @!P0 FSEL R32, R32, -INF , !P1 ;  /* 0xff80000020208808 */ /* 0x000fe40004800000 */
[----:B------:R-:W-:Y:S03]  /*4830*/  @!P0 ISETP.GE.AND P1, PT, R10, R163, PT ;  /* 0x000000a30a00820c */ /* 0x000fe60003f26270 */
[----:B------:R-:W-:Y:S01]  /*4840*/  @!P0 FSEL R49, R49, -INF , !P2 ;  /* 0xff80000031318808 */ /* 0x000fe20005000000 */
[--C-:B------:R-:W-:Y:S01]  /*4850*/  FFMA.FTZ R32, R32, c[0x0][0x23c], -R162.reuse ;  /* 0x00008f0020207a23 */ /* 0x100fe200000108a2 */
[----:B------:R-:W-:Y:S02]  /*4860*/  @!P0 FSEL R33, R33, -INF , !P1 ;  /* 0xff80000021218808 */ /* 0x000fe40004800000 */
[----:B------:R-:W-:Y:S01]  /*4870*/  MUFU.EX2 R230, R25 ;  /* 0x0000001900e67308 */ /* 0x000fe20000000800 */
[-C--:B------:R-:W-:Y:S01]  /*4880*/  @!P0 ISETP.GE.AND P1, PT, R9, R161.reuse, PT ;  /* 0x000000a10900820c */ /* 0x080fe20003f26270 */
[--C-:B------:R-:W-:Y:S01]  /*4890*/  FFMA.FTZ R49, R49, c[0x0][0x23c], -R162.reuse ;  /* 0x00008f0031317a23 */ /* 0x100fe200000108a2 */
[----:B------:R-:W-:Y:S01]  /*48a0*/  @!P0 IADD3 R9, R0, 0x20, RZ ;  /* 0x0000002000098810 */ /* 0x000fe20007ffe0ff */
[----:B------:R-:W-:Y:S01]  /*48b0*/  FFMA.FTZ R33, R33, c[0x0][0x23c], -R162 ;  /* 0x00008f0021217a23 */ /* 0x000fe200000108a2 */
[----:B------:R-:W-:Y:S02]  /*48c0*/  @!P0 FSEL R34, R34, -INF , !P1 ;  /* 0xff80000022228808 */ /* 0x000fe40004800000 */
[----:B------:R-:W-:Y:S02]  /*48d0*/  @!P0 ISETP.GE.AND P1, PT, R10, R161, PT ;  /* 0x000000a10a00820c */ /* 0x000fe40003f26270 */
[----:B------:R-:W-:Y:S01]  /*48e0*/  @!P0 IADD3 R10, R0, 0x21, RZ ;  /* 0x00000021000a8810 */ /* 0x000fe20007ffe0ff */
[----:B------:R-:W-:Y:S01]  /*48f0*/  MUFU.EX2 R172, R32 ;  /* 0x0000002000ac7308 */ /* 0x000fe20000000800 */
[----:B------:R-:W-:Y:S01]  /*4900*/  @!P0 FSEL R35, R35, -INF , !P1 ;  /* 0xff80000023238808 */ /* 0x000fe20004800000 */
[--C-:B------:R-:W-:Y:S01]  /*4910*/  FFMA.FTZ R34, R34, c[0x0][0x23c], -R160.reuse ;  /* 0x00008f0022227a23 */ /* 0x100fe200000108a0 */
[-C--:B------:R-:W-:Y:S01]  /*4920*/  @!P0 ISETP.GE.AND P1, PT, R9, R163.reuse, PT ;  /* 0x000000a30900820c */ /* 0x080fe20003f26270 */
[-C--:B-1----:R-:W-:Y:S02]  /*4930*/  HMMA.16816.F32.BF16 R52, R104, R4.reuse, R52 ;  /* 0x000000046834723c */ /* 0x082fe40000041834 */
[----:B------:R-:W-:Y:S01]  /*4940*/  FFMA.FTZ R35, R35, c[0x0][0x23c], -R160 ;  /* 0x00008f0023237a23 */ /* 0x000fe200000108a0 */
[----:B------:R-:W-:Y:S02]  /*4950*/  @!P0 FSEL R36, R36, -INF , !P1 ;  /* 0xff80000024248808 */ /* 0x000fe40004800000 */
[----:B------:R-:W-:Y:S01]  /*4960*/  @!P0 ISETP.GE.AND P1, PT, R10, R163, PT ;  /* 0x000000a30a00820c */ /* 0x000fe20003f26270 */
[----:B------:R-:W-:Y:S02]  /*4970*/  MUFU.EX2 R206, R33 ;  /* 0x0000002100ce7308 */ /* 0x000fe40000000800 */
[C---:B------:R-:W-:Y:S01]  /*4980*/  HMMA.16816.F32.BF16 R56, R100.reuse, R4, R56 ;  /* 0x000000046438723c */ /* 0x040fe20000041838 */
[----:B------:R-:W-:Y:S02]  /*4990*/  @!P0 FSEL R37, R37, -INF , !P1 ;  /* 0xff80000025258808 */ /* 0x000fe40004800000 */
[-C--:B------:R-:W-:Y:S01]  /*49a0*/  @!P0 ISETP.GE.AND P1, PT, R9, R161.reuse, PT ;  /* 0x000000a10900820c */ /* 0x080fe20003f26270 */
[--C-:B------:R-:W-:Y:S02]  /*49b0*/  FFMA.FTZ R36, R36, c[0x0][0x23c], -R162.reuse ;  /* 0x00008f0024247a23 */ /* 0x100fe400000108a2 */
[----:B------:R-:W-:Y:S01]  /*49c0*/  FFMA.FTZ R37, R37, c[0x0][0x23c], -R162 ;  /* 0x00008f0025257a23 */ /* 0x000fe200000108a2 */
[----:B------:R-:W-:Y:S01]  /*49d0*/  @!P0 FSEL R38, R38, -INF , !P1 ;  /* 0xff80000026268808 */ /* 0x000fe20004800000 */
[----:B------:R-:W-:Y:S01]  /*49e0*/  MUFU.EX2 R213, R34 ;  /* 0x0000002200d57308 */ /* 0x000fe20000000800 */
[-C--:B------:R-:W-:Y:S01]  /*49f0*/  @!P0 ISETP.GE.AND P1, PT, R10, R161.reuse, PT ;  /* 0x000000a10a00820c */ /* 0x080fe20003f26270 */
[-C--:B------:R-:W-:Y:S02]  /*4a00*/  HMMA.16816.F32.BF16 R60, R100, R6.reuse, R60 ;  /* 0x00000006643c723c */ /* 0x080fe4000004183c */
[----:B------:R-:W-:Y:S01]  /*4a10*/  @!P0 IADD3 R4, R0, 0x38, RZ ;  /* 0x0000003800048810 */ /* 0x000fe20007ffe0ff */
[--C-:B------:R-:W-:Y:S01]  /*4a20*/  FFMA.FTZ R38, R38, c[0x0][0x23c], -R160.reuse ;  /* 0x00008f0026267a23 */ /* 0x100fe200000108a0 */
[----:B------:R-:W-:Y:S02]  /*4a30*/  @!P0 FSEL R39, R39, -INF , !P1 ;  /* 0xff80000027278808 */ /* 0x000fe40004800000 */
[-C--:B------:R-:W-:Y:S02]  /*4a40*/  @!P0 ISETP.GE.AND P1, PT, R9, R108.reuse, PT ;  /* 0x0000006c0900820c */ /* 0x080fe40003f26270 */
[----:B------:R-:W-:Y:S01]  /*4a50*/  MUFU.EX2 R212, R35 ;  /* 0x0000002300d47308 */ /* 0x000fe20000000800 */
[----:B------:R-:W-:Y:S01]  /*4a60*/  @!P0 ISETP.GE.AND P3, PT, R4, R161, PT ;  /* 0x000000a10400820c */ /* 0x000fe20003f66270 */
[----:B------:R-:W-:Y:S02]  /*4a70*/  HMMA.16816.F32.BF16 R64, R104, R6, R64 ;  /* 0x000000066840723c */ /* 0x000fe40000041840 */
[----:B------:R-:W-:Y:S01]  /*4a80*/  @!P0 FSEL R40, R40, -INF , !P1 ;  /* 0xff80000028288808 */ /* 0x000fe20004800000 */
[----:B------:R-:W-:Y:S01]  /*4a90*/  FFMA.FTZ R39, R39, c[0x0][0x23c], -R160 ;  /* 0x00008f0027277a23 */ /* 0x000fe200000108a0 */
[-C--:B------:R-:W-:Y:S02]  /*4aa0*/  @!P0 ISETP.GE.AND P1, PT, R10, R108.reuse, PT ;  /* 0x0000006c0a00820c */ /* 0x080fe40003f26270 */
[----:B----4-:R-:W-:Y:S01]  /*4ab0*/  F2FP.BF16.PACK_AB R5, R244, R245 ;  /* 0x000000f5f405723e */ /* 0x010fe200000010ff */
[--C-:B------:R-:W-:Y:S01]  /*4ac0*/  FFMA.FTZ R40, R40, c[0x0][0x23c], -R159.reuse ;  /* 0x00008f0028287a23 */ /* 0x100fe2000001089f */
[----:B------:R-:W-:Y:S01]  /*4ad0*/  MUFU.EX2 R238, R26 ;  /* 0x0000001a00ee7308 */ /* 0x000fe20000000800 */
[----:B------:R-:W-:Y:S02]  /*4ae0*/  @!P0 FSEL R41, R41, -INF , !P1 ;  /* 0xff80000029298808 */ /* 0x000fe40004800000 */
[-C--:B------:R-:W-:Y:S02]  /*4af0*/  @!P0 ISETP.GE.AND P1, PT, R9, R109.reuse, PT ;  /* 0x0000006d0900820c */ /* 0x080fe40003f26270 */
[----:B------:R-:W-:Y:S01]  /*4b00*/  @!P0 IADD3 R9, R0, 0x28, RZ ;  /* 0x0000002800098810 */ /* 0x000fe20007ffe0ff */
[--C-:B------:R-:W-:Y:S01]  /*4b10*/  FFMA.FTZ R41, R41, c[0x0][0x23c], -R159.reuse ;  /* 0x00008f0029297a23 */ /* 0x100fe2000001089f */
[----:B------:R-:W-:Y:S02]  /*4b20*/  @!P0 FSEL R42, R42, -INF , !P1 ;  /* 0xff8000002a2a8808 */ /* 0x000fe40004800000 */
[----:B------:R-:W-:Y:S01]  /*4b30*/  @!P0 ISETP.GE.AND P1, PT, R10, R109, PT ;  /* 0x0000006d0a00820c */ /* 0x000fe20003f26270 */
[----:B------:R-:W-:Y:S01]  /*4b40*/  MUFU.EX2 R239, R27 ;  /* 0x0000001b00ef7308 */ /* 0x000fe20000000800 */
[----:B------:R-:W-:Y:S01]  /*4b50*/  F2FP.BF16.PACK_AB R6, R240, R241 ;  /* 0x000000f1f006723e */ /* 0x000fe200000010ff */
[--C-:B------:R-:W-:Y:S01]  /*4b60*/  FFMA.FTZ R42, R42, c[0x0][0x23c], -R8.reuse ;  /* 0x00008f002a2a7a23 */ /* 0x100fe20000010808 */
[----:B------:R-:W-:Y:S02]  /*4b70*/  @!P0 FSEL R43, R43, -INF , !P1 ;  /* 0xff8000002b2b8808 */ /* 0x000fe40004800000 */
[-C--:B------:R-:W-:Y:S01]  /*4b80*/  @!P0 ISETP.GE.AND P1, PT, R9, R108.reuse, PT ;  /* 0x0000006c0900820c */ /* 0x080fe20003f26270 */
[----:B------:R1:W-:Y:S01]  /*4b90*/  STS [R183+0x10400], R6 ;  /* 0x01040006b7007388 */ /* 0x0003e20000000800 */
[----:B------:R-:W-:Y:S01]  /*4ba0*/  @!P0 FSEL R66, R66, -INF , !P3 ;  /* 0xff80000042428808 */ /* 0x000fe20005800000 */
[----:B------:R-:W-:Y:S01]  /*4bb0*/  FFMA.FTZ R43, R43, c[0x0][0x23c], -R8 ;  /* 0x00008f002b2b7a23 */ /* 0x000fe20000010808 */
[----:B------:R-:W-:Y:S01]  /*4bc0*/  @!P0 FSEL R44, R44, -INF , !P1 ;  /* 0xff8000002c2c8808 */ /* 0x000fe20004800000 */
[----:B------:R-:W-:Y:S01]  /*4bd0*/  MUFU.EX2 R229, R28 ;  /* 0x0000001c00e57308 */ /* 0x000fe20000000800 */
[----:B------:R-:W-:Y:S01]  /*4be0*/  @!P0 ISETP.GE.AND P1, PT, R12, R108, PT ;  /* 0x0000006c0c00820c */ /* 0x000fe20003f26270 */
[----:B------:R-:W-:Y:S02]  /*4bf0*/  FFMA.FTZ R66, R66, c[0x0][0x23c], -R160 ;  /* 0x00008f0042427a23 */ /* 0x000fe400000108a0 */
[--C-:B------:R-:W-:Y:S01]  /*4c00*/  FFMA.FTZ R44, R44, c[0x0][0x23c], -R159.reuse ;  /* 0x00008f002c2c7a23 */ /* 0x100fe2000001089f */
[----:B------:R-:W-:Y:S02]  /*4c10*/  @!P0 FSEL R45, R45, -INF , !P1 ;  /* 0xff8000002d2d8808 */ /* 0x000fe40004800000 */
[-C--:B------:R-:W-:Y:S03]  /*4c20*/  @!P0 ISETP.GE.AND P1, PT, R9, R109.reuse, PT ;  /* 0x0000006d0900820c */ /* 0x080fe60003f26270 */
[----:B------:R-:W-:Y:S01]  /*4c30*/  MUFU.EX2 R191, R66 ;  /* 0x0000004200bf7308 */ /* 0x000fe20000000800 */
[----:B------:R-:W-:Y:S01]  /*4c40*/  @!P0 FSEL R46, R46, -INF , !P1 ;  /* 0xff8000002e2e8808 */ /* 0x000fe20004800000 */
[--C-:B------:R-:W-:Y:S01]  /*4c50*/  FFMA.FTZ R45, R45, c[0x0][0x23c], -R159.reuse ;  /* 0x00008f002d2d7a23 */ /* 0x100fe2000001089f */
[----:B------:R-:W-:Y:S03]  /*4c60*/  @!P0 ISETP.GE.AND P1, PT, R12, R109, PT ;  /* 0x0000006d0c00820c */ /* 0x000fe60003f26270 */
[--C-:B------:R-:W-:Y:S01]  /*4c70*/  FFMA.FTZ R46, R46, c[0x0][0x23c], -R8.reuse ;  /* 0x00008f002e2e7a23 */ /* 0x100fe20000010808 */
[----:B------:R-:W-:Y:S02]  /*4c80*/  @!P0 FSEL R47, R47, -INF , !P1 ;  /* 0xff8000002f2f8808 */ /* 0x000fe40004800000 */
[----:B------:R-:W-:Y:S01]  /*4c90*/  @!P0 ISETP.GE.AND P1, PT, R9, R163, PT ;  /* 0x000000a30900820c */ /* 0x000fe20003f26270 */
[----:B------:R-:W-:Y:S01]  /*4ca0*/  MUFU.EX2 R228, R29 ;  /* 0x0000001d00e47308 */ /* 0x000fe20000000800 */
[----:B-1----:R-:W-:Y:S01]  /*4cb0*/  F2FP.BF16.PACK_AB R6, R249, R248 ;  /* 0x000000f8f906723e */ /* 0x002fe200000010ff */
[----:B------:R-:W-:Y:S01]  /*4cc0*/  FFMA.FTZ R47, R47, c[0x0][0x23c], -R8 ;  /* 0x00008f002f2f7a23 */ /* 0x000fe20000010808 */
[----:B------:R-:W-:Y:S02]  /*4cd0*/  @!P0 FSEL R48, R48, -INF , !P1 ;  /* 0xff80000030308808 */ /* 0x000fe40004800000 */
[----:B------:R-:W-:Y:S03]  /*4ce0*/  IADD3 R10, P1, R252, UR13, RZ ;  /* 0x0000000dfc0a7c10 */ /* 0x000fe6000ff3e0ff */
[----:B------:R-:W-:Y:S01]  /*4cf0*/  FFMA.FTZ R48, R48, c[0x0][0x23c], -R162 ;  /* 0x00008f0030307a23 */ /* 0x000fe200000108a2 */
[----:B------:R-:W-:Y:S01]  /*4d00*/  IADD3.X R11, R251, UR12, RZ, P1, !PT ;  /* 0x0000000cfb0b7c10 */ /* 0x000fe20008ffe4ff */
[----:B------:R-:W-:Y:S01]  /*4d10*/  MUFU.EX2 R233, R30 ;  /* 0x0000001e00e97308 */ /* 0x000fe20000000800 */
[-C--:B------:R-:W-:Y:S02]  /*4d20*/  @!P0 ISETP.GE.AND P1, PT, R9, R161.reuse, PT ;  /* 0x000000a10900820c */ /* 0x080fe40003f26270 */
[----:B------:R-:W-:Y:S01]  /*4d30*/  @!P0 IADD3 R9, R0, 0x30, RZ ;  /* 0x0000003000098810 */ /* 0x000fe20007ffe0ff */
[----:B------:R1:W2:Y:S01]  /*4d40*/  LDG.E R165, [R10.64] ;  /* 0x000000220aa57981 */ /* 0x0002a2000c1e1900 */
[----:B------:R-:W-:Y:S02]  /*4d50*/  @!P0 FSEL R50, R50, -INF , !P1 ;  /* 0xff80000032328808 */ /* 0x000fe40004800000 */
[----:B------:R-:W-:Y:S01]  /*4d60*/  @!P0 ISETP.GE.AND P1, PT, R12, R161, PT ;  /* 0x000000a10c00820c */ /* 0x000fe20003f26270 */
[----:B------:R1:W3:Y:S01]  /*4d70*/  LDG.E R164, [R10.64+0x20] ;  /* 0x000020220aa47981 */ /* 0x0002e2000c1e1900 */
[----:B------:R-:W-:Y:S01]  /*4d80*/  @!P0 IADD3 R12, R0, 0x31, RZ ;  /* 0x00000031000c8810 */ /* 0x000fe20007ffe0ff */
[----:B------:R-:W-:Y:S01]  /*4d90*/  MUFU.EX2 R232, R31 ;  /* 0x0000001f00e87308 */ /* 0x000fe20000000800 */
[----:B------:R-:W-:Y:S01]  /*4da0*/  @!P0 FSEL R51, R51, -INF , !P1 ;  /* 0xff80000033338808 */ /* 0x000fe20004800000 */
[----:B------:R1:W4:Y:S01]  /*4db0*/  LDG.E R111, [R10.64+0x100] ;  /* 0x000100220a6f7981 */ /* 0x000322000c1e1900 */
[-C--:B------:R-:W-:Y:S01]  /*4dc0*/  @!P0 ISETP.GE.AND P1, PT, R9, R163.reuse, PT ;  /* 0x000000a30900820c */ /* 0x080fe20003f26270 */
[--C-:B------:R-:W-:Y:S01]  /*4dd0*/  FFMA.FTZ R50, R50, c[0x0][0x23c], -R160.reuse ;  /* 0x00008f0032327a23 */ /* 0x100fe200000108a0 */
[----:B------:R-:W-:Y:S01]  /*4de0*/  @!P0 IADD3 R0, R0, 0x39, RZ ;  /* 0x0000003900008810 */ /* 0x000fe20007ffe0ff */
[----:B------:R1:W2:Y:S01]  /*4df0*/  LDG.E R110, [R10.64+0x120] ;  /* 0x000120220a6e7981 */ /* 0x0002a2000c1e1900 */
[----:B------:R-:W-:Y:S01]  /*4e00*/  @!P0 FSEL R52, R52, -INF , !P1 ;  /* 0xff80000034348808 */ /* 0x000fe20004800000 */
[----:B------:R-:W-:Y:S01]  /*4e10*/  FFMA.FTZ R51, R51, c[0x0][0x23c], -R160 ;  /* 0x00008f0033337a23 */ /* 0x000fe200000108a0 */
[-C--:B------:R-:W-:Y:S01]  /*4e20*/  @!P0 ISETP.GE.AND P1, PT, R12, R163.reuse, PT ;  /* 0x000000a30c00820c */ /* 0x080fe20003f26270 */
[----:B------:R-:W-:Y:S01]  /*4e30*/  MUFU.EX2 R171, R36 ;  /* 0x0000002400ab7308 */ /* 0x000fe20000000800 */
[----:B------:R-:W-:Y:S01]  /*4e40*/  @!P0 ISETP.GE.AND P4, PT, R0, R163, PT ;  /* 0x000000a30000820c */ /* 0x000fe20003f86270 */
[--C-:B------:R-:W-:Y:S01]  /*4e50*/  FFMA.FTZ R52, R52, c[0x0][0x23c], -R162.reuse ;  /* 0x00008f0034347a23 */ /* 0x100fe200000108a2 */
[----:B------:R-:W-:Y:S02]  /*4e60*/  @!P0 FSEL R53, R53, -INF , !P1 ;  /* 0xff80000035358808 */ /* 0x000fe40004800000 */
[-C--:B------:R-:W-:Y:S02]  /*4e70*/  @!P0 ISETP.GE.AND P1, PT, R9, R161.reuse, PT ;  /* 0x000000a10900820c */ /* 0x080fe40003f26270 */
[-C--:B------:R-:W-:Y:S01]  /*4e80*/  @!P0 ISETP.GE.AND P2, PT, R0, R161.reuse, PT ;  /* 0x000000a10000820c */ /* 0x080fe20003f46270 */
[----:B------:R-:W-:Y:S01]  /*4e90*/  FFMA.FTZ R53, R53, c[0x0][0x23c], -R162 ;  /* 0x00008f0035357a23 */ /* 0x000fe200000108a2 */
[----:B------:R-:W-:Y:S01]  /*4ea0*/  @!P0 FSEL R54, R54, -INF , !P1 ;  /* 0xff80000036368808 */ /* 0x000fe20004800000 */
[----:B------:R-:W-:Y:S01]  /*4eb0*/  MUFU.EX2 R203, R37 ;  /* 0x0000002500cb7308 */ /* 0x000fe20000000800 */
[----:B------:R-:W-:Y:S02]  /*4ec0*/  @!P0 ISETP.GE.AND P1, PT, R12, R161, PT ;  /* 0x000000a10c00820c */ /* 0x000fe40003f26270 */
[----:B------:R-:W-:Y:S01]  /*4ed0*/  @!P0 FSEL R65, R65, -INF , !P4 ;  /* 0xff80000041418808 */ /* 0x000fe20006000000 */
[--C-:B------:R-:W-:Y:S01]  /*4ee0*/  FFMA.FTZ R54, R54, c[0x0][0x23c], -R160.reuse ;  /* 0x00008f0036367a23 */ /* 0x100fe200000108a0 */
[----:B------:R-:W-:Y:S02]  /*4ef0*/  @!P0 FSEL R55, R55, -INF , !P1 ;  /* 0xff80000037378808 */ /* 0x000fe40004800000 */
[-C--:B------:R-:W-:Y:S02]  /*4f00*/  @!P0 ISETP.GE.AND P1, PT, R9, R108.reuse, PT ;  /* 0x0000006c0900820c */ /* 0x080fe40003f26270 */
[----:B------:R-:W-:Y:S01]  /*4f10*/  @!P0 FSEL R67, R67, -INF , !P2 ;  /* 0xff80000043438808 */ /* 0x000fe20005000000 */
[----:B------:R-:W-:Y:S01]  /*4f20*/  MUFU.EX2 R211, R38 ;  /* 0x0000002600d37308 */ /* 0x000fe20000000800 */
[--C-:B------:R-:W-:Y:S01]  /*4f30*/  FFMA.FTZ R55, R55, c[0x0][0x23c], -R160.reuse ;  /* 0x00008f0037377a23 */ /* 0x100fe200000108a0 */
[----:B------:R-:W-:Y:S02]  /*4f40*/  @!P0 FSEL R56, R56, -INF , !P1 ;  /* 0xff80000038388808 */ /* 0x000fe40004800000 */
[-C--:B------:R-:W-:Y:S01]  /*4f50*/  @!P0 ISETP.GE.AND P1, PT, R12, R108.reuse, PT ;  /* 0x0000006c0c00820c */ /* 0x080fe20003f26270 */
[----:B------:R-:W-:Y:S02]  /*4f60*/  FFMA.FTZ R160, R67, c[0x0][0x23c], -R160 ;  /* 0x00008f0043a07a23 */ /* 0x000fe400000108a0 */
[--C-:B------:R-:W-:Y:S01]  /*4f70*/  FFMA.FTZ R56, R56, c[0x0][0x23c], -R159.reuse ;  /* 0x00008f0038387a23 */ /* 0x100fe2000001089f */
[----:B------:R-:W-:Y:S02]  /*4f80*/  @!P0 FSEL R57, R57, -INF , !P1 ;  /* 0xff80000039398808 */ /* 0x000fe40004800000 */
[----:B------:R-:W1:Y:S01]  /*4f90*/  MUFU.EX2 R210, R39 ;  /* 0x0000002700d27308 */ /* 0x000e620000000800 */
[-C--:B------:R-:W-:Y:S02]  /*4fa0*/  @!P0 ISETP.GE.AND P1, PT, R9, R109.reuse, PT ;  /* 0x0000006d0900820c */ /* 0x080fe40003f26270 */
[--C-:B------:R-:W-:Y:S02]  /*4fb0*/  FFMA.FTZ R57, R57, c[0x0][0x23c], -R159.reuse ;  /* 0x00008f0039397a23 */ /* 0x100fe4000001089f */
[----:B------:R-:W-:Y:S02]  /*4fc0*/  @!P0 FSEL R58, R58, -INF , !P1 ;  /* 0xff8000003a3a8808 */ /* 0x000fe40004800000 */
[-C--:B------:R-:W-:Y:S03]  /*4fd0*/  @!P0 ISETP.GE.AND P1, PT, R12, R109.reuse, PT ;  /* 0x0000006d0c00820c */ /* 0x080fe60003f26270 */
[--C-:B------:R-:W-:Y:S01]  /*4fe0*/  FFMA.FTZ R58, R58, c[0x0][0x23c], -R8.reuse ;  /* 0x00008f003a3a7a23 */ /* 0x100fe20000010808 */
[----:B------:R-:W-:Y:S01]  /*4ff0*/  @!P0 FSEL R59, R59, -INF , !P1 ;  /* 0xff8000003b3b8808 */ /* 0x000fe20004800000 */
[----:B------:R-:W-:Y:S01]  /*5000*/  MUFU.EX2 R170, R48 ;  /* 0x0000003000aa7308 */ /* 0x000fe20000000800 */
[-C--:B------:R-:W-:Y:S03]  /*5010*/  @!P0 ISETP.GE.AND P1, PT, R4, R108.reuse, PT ;  /* 0x0000006c0400820c */ /* 0x080fe60003f26270 */
[--C-:B------:R-:W-:Y:S01]  /*5020*/  FFMA.FTZ R59, R59, c[0x0][0x23c], -R8.reuse ;  /* 0x00008f003b3b7a23 */ /* 0x100fe20000010808 */
[----:B------:R-:W-:Y:S02]  /*5030*/  @!P0 FSEL R60, R60, -INF , !P1 ;  /* 0xff8000003c3c8808 */ /* 0x000fe40004800000 */
[----:B------:R-:W-:Y:S03]  /*5040*/  @!P0 ISETP.GE.AND P1, PT, R0, R108, PT ;  /* 0x0000006c0000820c */ /* 0x000fe60003f26270 */
[--C-:B------:R-:W-:Y:S01]  /*5050*/  FFMA.FTZ R60, R60, c[0x0][0x23c], -R159.reuse ;  /* 0x00008f003c3c7a23 */ /* 0x100fe2000001089f */
[----:B------:R-:W-:Y:S01]  /*5060*/  @!P0 FSEL R61, R61, -INF , !P1 ;  /* 0xff8000003d3d8808 */ /* 0x000fe20004800000 */
[----:B------:R-:W-:Y:S01]  /*5070*/  MUFU.EX2 R194, R49 ;  /* 0x0000003100c27308 */ /* 0x000fe20000000800 */
[----:B------:R-:W-:Y:S02]  /*5080*/  @!P0 ISETP.GE.AND P1, PT, R4, R109, PT ;  /* 0x0000006d0400820c */ /* 0x000fe40003f26270 */
[----:B-1----:R-:W-:Y:S01]  /*5090*/  F2FP.BF16.PACK_AB R7, R210, R211 ;  /* 0x000000d3d207723e */ /* 0x002fe200000010ff */
[----:B------:R-:W-:Y:S01]  /*50a0*/  FFMA.FTZ R159, R61, c[0x0][0x23c], -R159 ;  /* 0x00008f003d9f7a23 */ /* 0x000fe2000001089f */
[----:B------:R-:W-:Y:S02]  /*50b0*/  @!P0 FSEL R62, R62, -INF , !P1 ;  /* 0xff8000003e3e8808 */ /* 0x000fe40004800000 */
[----:B------:R-:W-:Y:S02]  /*50c0*/  @!P0 ISETP.GE.AND P1, PT, R4, R163, PT ;  /* 0x000000a30400820c */ /* 0x000fe40003f26270 */
[----:B------:R-:W-:Y:S01]  /*50d0*/  F2FP.BF16.PACK_AB R4, R169, R175 ;  /* 0x000000afa904723e */ /* 0x000fe200000010ff */
[----:B------:R-:W-:Y:S01]  /*50e0*/  FFMA.FTZ R62, R62, c[0x0][0x23c], -R8 ;  /* 0x00008f003e3e7a23 */ /* 0x000fe20000010808 */
[----:B------:R-:W-:Y:S01]  /*50f0*/  @!P0 FSEL R64, R64, -INF , !P1 ;  /* 0xff80000040408808 */ /* 0x000fe20004800000 */
[----:B------:R-:W-:Y:S01]  /*5100*/  MUFU.EX2 R201, R50 ;  /* 0x0000003200c97308 */ /* 0x000fe20000000800 */
[----:B------:R-:W-:Y:S01]  /*5110*/  @!P0 ISETP.GE.AND P1, PT, R0, R109, PT ;  /* 0x0000006d0000820c */ /* 0x000fe20003f26270 */
[----:B------:R1:W-:Y:S01]  /*5120*/  STS [R183+0x10000], R4 ;  /* 0x01000004b7007388 */ /* 0x0003e20000000800 */
[----:B------:R-:W-:Y:S01]  /*5130*/  F2FP.BF16.PACK_AB R0, R226, R227 ;  /* 0x000000e3e200723e */ /* 0x000fe200000010ff */
[--C-:B------:R-:W-:Y:S01]  /*5140*/  FFMA.FTZ R64, R64, c[0x0][0x23c], -R162.reuse ;  /* 0x00008f0040407a23 */ /* 0x100fe200000108a2 */
[----:B------:R-:W-:Y:S01]  /*5150*/  @!P0 FSEL R63, R63, -INF , !P1 ;  /* 0xff8000003f3f8808 */ /* 0x000fe20004800000 */
[----:B------:R-:W-:Y:S01]  /*5160*/  FFMA.FTZ R162, R65, c[0x0][0x23c], -R162 ;  /* 0x00008f0041a27a23 */ /* 0x000fe200000108a2 */
[----:B------:R-:W-:Y:S01]  /*5170*/  PLOP3.LUT P1, PT, PT, PT, UP3, 0x80, 0x0 ;  /* 0x000000000000781c */ /* 0x000fe20003f2f038 */
[----:B------:R1:W-:Y:S02]  /*5180*/  STS [R181+0x10400], R0 ;  /* 0x01040000b5007388 */ /* 0x0003e40000000800 */
[----:B------:R-:W-:Y:S01]  /*5190*/  FFMA.FTZ R8, R63, c[0x0][0x23c], -R8 ;  /* 0x00008f003f087a23 */ /* 0x000fe20000010808 */
[----:B------:R-:W-:Y:S10]  /*51a0*/  MUFU.EX2 R200, R51 ;  /* 0x0000003300c87308 */ /* 0x000ff40000000800 */
[----:B------:R-:W-:Y:S01]  /*51b0*/  MUFU.EX2 R217, R40 ;  /* 0x0000002800d97308 */ /* 0x000fe20000000800 */
[----:B-1----:R-:W-:Y:S09]  /*51c0*/  F2FP.BF16.PACK_AB R4, R168, R174 ;  /* 0x000000aea804723e */ /* 0x002ff200000010ff */
[----:B------:R-:W1:Y:S01]  /*51d0*/  MUFU.EX2 R216, R41 ;  /* 0x0000002900d87308 */ /* 0x000e620000000800 */
[----:B------:R1:W-:Y:S01]  /*51e0*/  STS [R181+0x10000], R4 ;  /* 0x01000004b5007388 */ /* 0x0003e20000000800 */
[----:B------:R-:W-:Y:S03]  /*51f0*/  F2FP.BF16.PACK_AB R0, R167, R173 ;  /* 0x000000ada700723e */ /* 0x000fe600000010ff */
[----:B------:R1:W-:Y:S04]  /*5200*/  STS [R183+0x12000], R5 ;  /* 0x01200005b7007388 */ /* 0x0003e80000000800 */
[----:B------:R1:W-:Y:S01]  /*5210*/  STS [R183+0x12400], R6 ;  /* 0x01240006b7007388 */ /* 0x0003e20000000800 */
[----:B------:R-:W-:Y:S10]  /*5220*/  MUFU.EX2 R223, R42 ;  /* 0x0000002a00df7308 */ /* 0x000ff40000000800 */
[----:B------:R-:W1:Y:S02]  /*5230*/  MUFU.EX2 R225, R43 ;  /* 0x0000002b00e17308 */ /* 0x000e640000000800 */
[----:B-1----:R-:W-:Y:S02]  /*5240*/  F2FP.BF16.PACK_AB R4, R246, R247 ;  /* 0x000000f7f604723e */ /* 0x002fe400000010ff */
[----:B------:R-:W-:Y:S03]  /*5250*/  F2FP.BF16.PACK_AB R5, R242, R243 ;  /* 0x000000f3f205723e */ /* 0x000fe600000010ff */
[----:B------:R1:W-:Y:S03]  /*5260*/  STS [R181+0x12400], R4 ;  /* 0x01240004b5007388 */ /* 0x0003e60000000800 */
[----:B------:R-:W-:Y:S01]  /*5270*/  MUFU.EX2 R215, R44 ;  /* 0x0000002c00d77308 */ /* 0x000fe20000000800 */
[----:B------:R-:W-:Y:S01]  /*5280*/  F2FP.BF16.PACK_AB R6, R222, R224 ;  /* 0x000000e0de06723e */ /* 0x000fe200000010ff */
[----:B------:R1:W-:Y:S04]  /*5290*/  STS [R181+0x12000], R5 ;  /* 0x01200005b5007388 */ /* 0x0003e80000000800 */
[----:B------:R1:W-:Y:S04]  /*52a0*/  STS [R182+0x10000], R0 ;  /* 0x01000000b6007388 */ /* 0x0003e80000000800 */
[----:B------:R-:W1:Y:S01]  /*52b0*/  MUFU.EX2 R214, R45 ;  /* 0x0000002d00d67308 */ /* 0x000e620000000800 */
[----:B------:R1:W-:Y:S09]  /*52c0*/  STS [R182+0x10400], R6 ;  /* 0x01040006b6007388 */ /* 0x0003f20000000800 */
[----:B------:R-:W-:Y:S01]  /*52d0*/  MUFU.EX2 R221, R46 ;  /* 0x0000002e00dd7308 */ /* 0x000fe20000000800 */
[----:B-1----:R-:W-:Y:S02]  /*52e0*/  F2FP.BF16.PACK_AB R4, R206, R172 ;  /* 0x000000acce04723e */ /* 0x002fe400000010ff */
[----:B------:R-:W-:Y:S03]  /*52f0*/  F2FP.BF16.PACK_AB R5, R230, R231 ;  /* 0x000000e7e605723e */ /* 0x000fe600000010ff */
[----:B------:R1:W-:Y:S04]  /*5300*/  STS [R180+0x10000], R4 ;  /* 0x01000004b4007388 */ /* 0x0003e80000000800 */
[----:B------:R-:W-:Y:S01]  /*5310*/  MUFU.EX2 R220, R47 ;  /* 0x0000002f00dc7308 */ /* 0x000fe20000000800 */
[----:B------:R-:W-:Y:S02]  /*5320*/  F2FP.BF16.PACK_AB R0, R212, R213 ;  /* 0x000000d5d400723e */ /* 0x000fe400000010ff */
[----:B------:R-:W-:Y:S03]  /*5330*/  F2FP.BF16.PACK_AB R6, R239, R238 ;  /* 0x000000eeef06723e */ /* 0x000fe600000010ff */
[----:B------:R1:W-:Y:S04]  /*5340*/  STS [R180+0x10400], R0 ;  /* 0x01040000b4007388 */ /* 0x0003e80000000800 */
[----:B------:R-:W-:Y:S01]  /*5350*/  MUFU.EX2 R193, R52 ;  /* 0x0000003400c17308 */ /* 0x000fe20000000800 */
[----:B------:R1:W-:Y:S04]  /*5360*/  STS [R182+0x12000], R5 ;  /* 0x01200005b6007388 */ /* 0x0003e80000000800 */
[----:B------:R1:W-:Y:S05]  /*5370*/  STS [R182+0x12400], R6 ;  /* 0x01240006b6007388 */ /* 0x0003ea0000000800 */
[----:B------:R-:W-:Y:S01]  /*5380*/  MUFU.EX2 R192, R53 ;  /* 0x0000003500c07308 */ /* 0x000fe20000000800 */
[----:B-1----:R-:W-:Y:S05]  /*5390*/  F2FP.BF16.PACK_AB R4, R232, R233 ;  /* 0x000000e9e804723e */ /* 0x002fea00000010ff */
[----:B------:R1:W-:Y:S04]  /*53a0*/  STS [R180+0x12400], R4 ;  /* 0x01240004b4007388 */ /* 0x0003e80000000800 */
[----:B------:R-:W-:Y:S01]  /*53b0*/  MUFU.EX2 R199, R54 ;  /* 0x0000003600c77308 */ /* 0x000fe20000000800 */
[----:B------:R-:W-:Y:S02]  /*53c0*/  F2FP.BF16.PACK_AB R0, R203, R171 ;  /* 0x000000abcb00723e */ /* 0x000fe400000010ff */
[----:B------:R-:W-:Y:S02]  /*53d0*/  F2FP.BF16.PACK_AB R5, R228, R229 ;  /* 0x000000e5e405723e */ /* 0x000fe400000010ff */
[----:B------:R-:W-:Y:S03]  /*53e0*/  F2FP.BF16.PACK_AB R6, R216, R217 ;  /* 0x000000d9d806723e */ /* 0x000fe600000010ff */
[----:B------:R1:W-:Y:S02]  /*53f0*/  STS [R180+0x12000], R5 ;  /* 0x01200005b4007388 */ /* 0x0003e40000000800 */
[----:B------:R-:W1:Y:S02]  /*5400*/  MUFU.EX2 R198, R55 ;  /* 0x0000003700c67308 */ /* 0x000e640000000800 */
[----:B------:R1:W-:Y:S04]  /*5410*/  STS [R176+0x10000], R0 ;  /* 0x01000000b0007388 */ /* 0x0003e80000000800 */
[----:B------:R1:W-:Y:S04]  /*5420*/  STS [R176+0x10400], R7 ;  /* 0x01040007b0007388 */ /* 0x0003e80000000800 */
[----:B------:R-:W-:Y:S01]  /*5430*/  MUFU.EX2 R196, R159 ;  /* 0x0000009f00c47308 */ /* 0x000fe20000000800 */
[----:B-1----:R-:W-:Y:S05]  /*5440*/  F2FP.BF16.PACK_AB R4, R194, R170 ;  /* 0x000000aac204723e */ /* 0x002fea00000010ff */
[----:B------:R1:W-:Y:S04]  /*5450*/  STS [R177+0x10000], R4 ;  /* 0x01000004b1007388 */ /* 0x0003e80000000800 */
[----:B------:R-:W-:Y:S01]  /*5460*/  MUFU.EX2 R159, R64 ;  /* 0x00000040009f7308 */ /* 0x000fe20000000800 */
[----:B------:R-:W-:Y:S02]  /*5470*/  F2FP.BF16.PACK_AB R5, R225, R223 ;  /* 0x000000dfe105723e */ /* 0x000fe400000010ff */
[----:B------:R-:W-:Y:S07]  /*5480*/  F2FP.BF16.PACK_AB R0, R200, R201 ;  /* 0x000000c9c800723e */ /* 0x000fee00000010ff */
[----:B------:R-:W1:Y:S01]  /*5490*/  MUFU.EX2 R108, R162 ;  /* 0x000000a2006c7308 */ /* 0x000e620000000800 */
[----:B------:R-:W-:Y:S01]  /*54a0*/  F2FP.BF16.PACK_AB R7, R214, R215 ;  /* 0x000000d7d607723e */ /* 0x000fe200000010ff */
[----:B------:R1:W-:Y:S04]  /*54b0*/  STS [R177+0x10400], R0 ;  /* 0x01040000b1007388 */ /* 0x0003e80000000800 */
[----:B------:R1:W-:Y:S04]  /*54c0*/  STS [R176+0x12000], R6 ;  /* 0x01200006b0007388 */ /* 0x0003e80000000800 */
[----:B------:R-:W-:Y:S01]  /*54d0*/  MUFU.EX2 R190, R160 ;  /* 0x000000a000be7308 */ /* 0x000fe20000000800 */
[----:B------:R1:W-:Y:S02]  /*54e0*/  STS [R176+0x12400], R5 ;  /* 0x01240005b0007388 */ /* 0x0003e40000000800 */
[----:B-1----:R-:W-:Y:S02]  /*54f0*/  F2FP.BF16.PACK_AB R4, R198, R199 ;  /* 0x000000c7c604723e */ /* 0x002fe400000010ff */
[----:B------:R1:W-:Y:S05]  /*5500*/  STS [R177+0x12000], R7 ;  /* 0x01200007b1007388 */ /* 0x0003ea0000000800 */
[----:B------:R-:W-:Y:S01]  /*5510*/  MUFU.EX2 R205, R56 ;  /* 0x0000003800cd7308 */ /* 0x000fe20000000800 */
[----:B------:R-:W-:Y:S09]  /*5520*/  F2FP.BF16.PACK_AB R0, R108, R159 ;  /* 0x0000009f6c00723e */ /* 0x000ff200000010ff */
[----:B------:R-:W1:Y:S01]  /*5530*/  MUFU.EX2 R202, R57 ;  /* 0x0000003900ca7308 */ /* 0x000e620000000800 */
[----:B------:R-:W-:Y:S02]  /*5540*/  F2FP.BF16.PACK_AB R6, R220, R221 ;  /* 0x000000dddc06723e */ /* 0x000fe400000010ff */
[----:B------:R-:W-:Y:S03]  /*5550*/  F2FP.BF16.PACK_AB R5, R192, R193 ;  /* 0x000000c1c005723e */ /* 0x000fe600000010ff */
[----:B------:R-:W-:Y:S04]  /*5560*/  STS [R177+0x12400], R6 ;  /* 0x01240006b1007388 */ /* 0x000fe80000000800 */
[----:B------:R-:W-:Y:S01]  /*5570*/  MUFU.EX2 R209, R58 ;  /* 0x0000003a00d17308 */ /* 0x000fe20000000800 */
[----:B------:R2:W-:Y:S04]  /*5580*/  STS [R179+0x10000], R5 ;  /* 0x01000005b3007388 */ /* 0x0005e80000000800 */
[----:B------:R3:W-:Y:S04]  /*5590*/  STS [R179+0x10400], R4 ;  /* 0x01040004b3007388 */ /* 0x0007e80000000800 */
[----:B------:R3:W-:Y:S01]  /*55a0*/  STS [R178+0x10000], R0 ;  /* 0x01000000b2007388 */ /* 0x0007e20000000800 */
[----:B------:R-:W3:Y:S01]  /*55b0*/  MUFU.EX2 R208, R59 ;  /* 0x0000003b00d07308 */ /* 0x000ee20000000800 */
[----:B-1----:R-:W-:Y:S09]  /*55c0*/  F2FP.BF16.PACK_AB R7, R202, R205 ;  /* 0x000000cdca07723e */ /* 0x002ff200000010ff */
[----:B------:R-:W1:Y:S01]  /*55d0*/  MUFU.EX2 R197, R60 ;  /* 0x0000003c00c57308 */ /* 0x000e620000000800 */
[----:B--2---:R-:W-:Y:S09]  /*55e0*/  F2FP.BF16.PACK_AB R5, R190, R191 ;  /* 0x000000bfbe05723e */ /* 0x004ff200000010ff */
[----:B------:R-:W-:Y:S01]  /*55f0*/  MUFU.EX2 R204, R62 ;  /* 0x0000003e00cc7308 */ /* 0x000fe20000000800 */
[----:B------:R-:W-:Y:S01]  /*5600*/  STS [R178+0x10400], R5 ;  /* 0x01040005b2007388 */ /* 0x000fe20000000800 */
[----:B---3--:R-:W-:Y:S03]  /*5610*/  F2FP.BF16.PACK_AB R6, R208, R209 ;  /* 0x000000d1d006723e */ /* 0x008fe600000010ff */
[----:B------:R-:W-:Y:S04]  /*5620*/  STS [R179+0x12000], R7 ;  /* 0x01200007b3007388 */ /* 0x000fe80000000800 */
[----:B------:R-:W-:Y:S01]  /*5630*/  STS [R179+0x12400], R6 ;  /* 0x01240006b3007388 */ /* 0x000fe20000000800 */
[----:B------:R-:W2:Y:S01]  /*5640*/  MUFU.EX2 R195, R8 ;  /* 0x0000000800c37308 */ /* 0x000ea20000000800 */
[----:B-1----:R-:W-:Y:S05]  /*5650*/  F2FP.BF16.PACK_AB R4, R196, R197 ;  /* 0x000000c5c404723e */ /* 0x002fea00000010ff */
[----:B------:R-:W-:Y:S01]  /*5660*/  STS [R178+0x12000], R4 ;  /* 0x01200004b2007388 */ /* 0x000fe20000000800 */
[----:B--2---:R-:W-:Y:S05]  /*5670*/  F2FP.BF16.PACK_AB R0, R195, R204 ;  /* 0x000000ccc300723e */ /* 0x004fea00000010ff */
[----:B------:R-:W-:Y:S04]  /*5680*/  STS [R178+0x12400], R0 ;  /* 0x01240000b2007388 */ /* 0x000fe80000000800 */
[----:B------:R-:W1:Y:S08]  /*5690*/  LDSM.16.M88.4 R64, [R150+0x4000] ;  /* 0x004000009640783b */ /* 0x000e700000000200 */
[----:B------:R-:W2:Y:S08]  /*56a0*/  LDSM.16.M88.4 R60, [R150+0x5000] ;  /* 0x00500000963c783b */ /* 0x000eb00000000200 */
[----:B------:R-:W3:Y:S08]  /*56b0*/  LDSM.16.M88.4 R100, [R151+0x4000] ;  /* 0x004000009764783b */ /* 0x000ef00000000200 */
[----:B------:R-:W3:Y:S01]  /*56c0*/  LDSM.16.M88.4 R104, [R151+0x5000] ;  /* 0x005000009768783b */ /* 0x000ee20000000200 */
[-C--:B-1----:R-:W-:Y:S08]  /*56d0*/  HMMA.16816.F32.BF16 R4, R64, R112.reuse, RZ ;  /* 0x000000704004723c */ /* 0x082ff000000418ff */
[C---:B--2---:R-:W-:Y:S08]  /*56e0*/  HMMA.16816.F32.BF16 R8, R60.reuse, R112, RZ ;  /* 0x000000703c08723c */ /* 0x044ff000000418ff */
        /* <DEDUP_REMOVED lines=13> */
[----:B------:R-:W-:Y:S08]  /*57c0*/  HMMA.16816.F32.BF16 R64, R64, R126, RZ ;  /* 0x0000007e4040723c */ /* 0x000ff000000418ff */
[-C--:B---3--:R-:W-:Y:S08]  /*57d0*/  HMMA.16816.F32.BF16 R4, R100, R128.reuse, R4 ;  /* 0x000000806404723c */ /* 0x088ff00000041804 */
[C---:B------:R-:W-:Y:S08]  /*57e0*/  HMMA.16816.F32.BF16 R8, R104.reuse, R128, R8 ;  /* 0x000000806808723c */ /* 0x040ff00000041808 */
[-C--:B------:R-:W-:Y:S08]  /*57f0*/  HMMA.16816.F32.BF16 R12, R104, R130.reuse, R12 ;  /* 0x00000082680c723c */ /* 0x080ff0000004180c */
[----:B------:R-:W-:Y:S01]  /*5800*/  FADD.FTZ R4, -R165, R4 ;  /* 0x00000004a5047221 */ /* 0x000fe20000010100 */
[C---:B------:R-:W-:Y:S03]  /*5810*/  HMMA.16816.F32.BF16 R16, R100.reuse, R130, R16 ;  /* 0x000000826410723c */ /* 0x040fe60000041810 */
[C---:B------:R-:W-:Y:S02]  /*5820*/  FADD.FTZ R6, -R164.reuse, R6 ;  /* 0x00000006a4067221 */ /* 0x040fe40000010100 */
[----:B------:R-:W-:Y:S02]  /*5830*/  FADD.FTZ R7, -R164, R7 ;  /* 0x00000007a4077221 */ /* 0x000fe40000010100 */
[C---:B----4-:R-:W-:Y:S01]  /*5840*/  FADD.FTZ R8, -R111.reuse, R8 ;  /* 0x000000086f087221 */ /* 0x050fe20000010100 */
[-C--:B------:R-:W-:Y:S01]  /*5850*/  HMMA.16816.F32.BF16 R20, R100, R132.reuse, R20 ;  /* 0x000000846414723c */ /* 0x080fe20000041814 */
[----:B------:R-:W-:Y:S03]  /*5860*/  FADD.FTZ R9, -R111, R9 ;  /* 0x000000096f097221 */ /* 0x000fe60000010100 */
[----:B------:R-:W-:Y:S02]  /*5870*/  FADD.FTZ R5, -R165, R5 ;  /* 0x00000005a5057221 */ /* 0x000fe40000010100 */
[----:B------:R-:W-:Y:S02]  /*5880*/  FMUL.FTZ R175, R175, R4 ;  /* 0x00000004afaf7220 */ /* 0x000fe40000410000 */
[----:B------:R-:W-:Y:S01]  /*5890*/  FADD.FTZ R13, -R111, R13 ;  /* 0x0000000d6f0d7221 */ /* 0x000fe20000010100 */
[C---:B------:R-:W-:Y:S03]  /*58a0*/  HMMA.16816.F32.BF16 R24, R104.reuse, R132, R24 ;  /* 0x000000846818723c */ /* 0x040fe60000041818 */
[C---:B------:R-:W-:Y:S02]  /*58b0*/  FADD.FTZ R11, -R110.reuse, R11 ;  /* 0x0000000b6e0b7221 */ /* 0x040fe40000010100 */
[----:B------:R-:W-:Y:S02]  /*58c0*/  FADD.FTZ R15, -R110, R15 ;  /* 0x0000000f6e0f7221 */ /* 0x000fe40000010100 */
[C---:B------:R-:W-:Y:S01]  /*58d0*/  FADD.FTZ R16, -R165.reuse, R16 ;  /* 0x00000010a5107221 */ /* 0x040fe20000010100 */
[-C--:B------:R-:W-:Y:S01]  /*58e0*/  HMMA.16816.F32.BF16 R28, R104, R134.reuse, R28 ;  /* 0x00000086681c723c */ /* 0x080fe2000004181c */
[C---:B------:R-:W-:Y:S03]  /*58f0*/  FADD.FTZ R17, -R165.reuse, R17 ;  /* 0x00000011a5117221 */ /* 0x040fe60000010100 */
[C---:B------:R-:W-:Y:S02]  /*5900*/  FADD.FTZ R18, -R164.reuse, R18 ;  /* 0x00000012a4127221 */ /* 0x040fe40000010100 */
[C---:B------:R-:W-:Y:S02]  /*5910*/  FADD.FTZ R19, -R164.reuse, R19 ;  /* 0x00000013a4137221 */ /* 0x040fe40000010100 */
[C---:B------:R-:W-:Y:S01]  /*5920*/  FADD.FTZ R20, -R165.reuse, R20 ;  /* 0x00000014a5147221 */ /* 0x040fe20000010100 */
[C---:B------:R-:W-:Y:S03]  /*5930*/  HMMA.16816.F32.BF16 R32, R100.reuse, R134, R32 ;  /* 0x000000866420723c */ /* 0x040fe60000041820 */
[----:B------:R-:W-:Y:S02]  /*5940*/  FADD.FTZ R21, -R165, R21 ;  /* 0x00000015a5157221 */ /* 0x000fe40000010100 */
[----:B------:R-:W-:Y:S02]  /*5950*/  FADD.FTZ R22, -R164, R22 ;  /* 0x00000016a4167221 */ /* 0x000fe40000010100 */
[----:B------:R-:W-:Y:S01]  /*5960*/  FMUL.FTZ R174, R174, R16 ;  /* 0x00000010aeae7220 */ /* 0x000fe20000410000 */
[-C--:B------:R-:W-:Y:S01]  /*5970*/  HMMA.16816.F32.BF16 R36, R100, R136.reuse, R36 ;  /* 0x000000886424723c */ /* 0x080fe20000041824 */
[----:B------:R-:W-:Y:S03]  /*5980*/  FMUL.FTZ R168, R168, R17 ;  /* 0x00000011a8a87220 */ /* 0x000fe60000410000 */
[----:B------:R-:W-:Y:S02]  /*5990*/  FMUL.FTZ R173, R173, R20 ;  /* 0x00000014adad7220 */ /* 0x000fe40000410000 */
[----:B------:R-:W-:Y:S02]  /*59a0*/  FMUL.FTZ R167, R167, R21 ;  /* 0x00000015a7a77220 */ /* 0x000fe40000410000 */
[----:B------:R-:W-:Y:S01]  /*59b0*/  FMUL.FTZ R20, R226, R19 ;  /* 0x00000013e2147220 */ /* 0x000fe20000410000 */
        /* <DEDUP_REMOVED lines=16> */
[----:B------:R-:W-:Y:S02]  /*5ac0*/  FADD.FTZ R39, -R164, R39 ;  /* 0x00000027a4277221 */ /* 0x000fe40000010100 */
[----:B------:R-:W-:Y:S01]  /*5ad0*/  FMUL.FTZ R16, R245, R8 ;  /* 0x00000008f5107220 */ /* 0x000fe20000410000 */
[C---:B------:R-:W-:Y:S03]  /*5ae0*/  HMMA.16816.F32.BF16 R56, R104.reuse, R140, R56 ;  /* 0x0000008c6838723c */ /* 0x040fe60000041838 */
[----:B------:R-:W-:Y:S02]  /*5af0*/  FMUL.FTZ R12, R244, R9 ;  /* 0x00000009f40c7220 */ /* 0x000fe40000410000 */
[----:B------:R-:W-:Y:S02]  /*5b00*/  FADD.FTZ R24, -R111, R24 ;  /* 0x000000186f187221 */ /* 0x000fe40000010100 */
[C---:B------:R-:W-:Y:S01]  /*5b10*/  FADD.FTZ R50, -R164.reuse, R50 ;  /* 0x00000032a4327221 */ /* 0x040fe20000010100 */
[-C--:B------:R-:W-:Y:S01]  /*5b20*/  HMMA.16816.F32.BF16 R60, R104, R142.reuse, R60 ;  /* 0x0000008e683c723c */ /* 0x080fe2000004183c */
[----:B------:R-:W-:Y:S03]  /*5b30*/  FADD.FTZ R51, -R164, R51 ;  /* 0x00000033a4337221 */ /* 0x000fe60000010100 */
[C---:B------:R-:W-:Y:S02]  /*5b40*/  FADD.FTZ R48, -R165.reuse, R48 ;  /* 0x00000030a5307221 */ /* 0x040fe40000010100 */
[C---:B------:R-:W-:Y:S02]  /*5b50*/  FADD.FTZ R49, -R165.reuse, R49 ;  /* 0x00000031a5317221 */ /* 0x040fe40000010100 */
[C---:B------:R-:W-:Y:S01]  /*5b60*/  FADD.FTZ R52, -R165.reuse, R52 ;  /* 0x00000034a5347221 */ /* 0x040fe20000010100 */
[----:B------:R-:W-:Y:S03]  /*5b70*/  HMMA.16816.F32.BF16 R64, R100, R142, R64 ;  /* 0x0000008e6440723c */ /* 0x000fe60000041840 */
[----:B------:R-:W-:Y:S02]  /*5b80*/  FADD.FTZ R53, -R165, R53 ;  /* 0x00000035a5357221 */ /* 0x000fe40000010100 */
[----:B------:R-:W-:Y:S02]  /*5b90*/  FMUL.FTZ R160, R193, R52 ;  /* 0x00000034c1a07220 */ /* 0x000fe40000410000 */
[----:B------:R-:W-:Y:S02]  /*5ba0*/  FMUL.FTZ R109, R192, R53 ;  /* 0x00000035c06d7220 */ /* 0x000fe40000410000 */
[----:B------:R-:W-:Y:S03]  /*5bb0*/  FMUL.FTZ R107, R241, R6 ;  /* 0x00000006f16b7220 */ /* 0x000fe60000410000 */
[----:B------:R-:W-:Y:S02]  /*5bc0*/  FMUL.FTZ R101, R240, R7 ;  /* 0x00000007f0657220 */ /* 0x000fe40000410000 */
[----:B------:R-:W-:Y:S02]  /*5bd0*/  FMUL.FTZ R106, R227, R18 ;  /* 0x00000012e36a7220 */ /* 0x000fe40000410000 */
[----:B------:R-:W-:Y:S02]  /*5be0*/  FMUL.FTZ R105, R224, R22 ;  /* 0x00000016e0697220 */ /* 0x000fe40000410000 */
[----:B------:R-:W-:Y:S02]  /*5bf0*/  FMUL.FTZ R104, R213, R34 ;  /* 0x00000022d5687220 */ /* 0x000fe40000410000 */
[----:B------:R-:W-:Y:S02]  /*5c00*/  FMUL.FTZ R100, R212, R35 ;  /* 0x00000023d4647220 */ /* 0x000fe40000410000 */
[----:B------:R-:W-:Y:S02]  /*5c10*/  FMUL.FTZ R103, R211, R38 ;  /* 0x00000026d3677220 */ /* 0x000fe40000410000 */
[C---:B------:R-:W-:Y:S02]  /*5c20*/  FADD.FTZ R64, -R165.reuse, R64 ;  /* 0x00000040a5407221 */ /* 0x040fe40000010100 */
[----:B------:R-:W-:Y:S02]  /*5c30*/  FADD.FTZ R65, -R165, R65 ;  /* 0x00000041a5417221 */ /* 0x000fe40000010100 */
[----:B------:R-:W-:Y:S02]  /*5c40*/  FMUL.FTZ R159, R159, R64 ;  /* 0x000000409f9f7220 */ /* 0x000fe40000410000 */
[----:B------:R-:W-:Y:S02]  /*5c50*/  FMUL.FTZ R102, R201, R50 ;  /* 0x00000032c9667220 */ /* 0x000fe40000410000 */
[----:B------:R-:W-:Y:S02]  /*5c60*/  FMUL.FTZ R64, R200, R51 ;  /* 0x00000033c8407220 */ /* 0x000fe40000410000 */
[C---:B------:R-:W-:Y:S02]  /*5c70*/  FADD.FTZ R54, -R164.reuse, R54 ;  /* 0x00000036a4367221 */ /* 0x040fe40000010100 */
[C---:B------:R-:W-:Y:S02]  /*5c80*/  FADD.FTZ R55, -R164.reuse, R55 ;  /* 0x00000037a4377221 */ /* 0x040fe40000010100 */
[C---:B------:R-:W-:Y:S02]  /*5c90*/  FADD.FTZ R66, -R164.reuse, R66 ;  /* 0x00000042a4427221 */ /* 0x040fe40000010100 */
[----:B------:R-:W-:Y:S02]  /*5ca0*/  FADD.FTZ R67, -R164, R67 ;  /* 0x00000043a4437221 */ /* 0x000fe40000010100 */
[----:B------:R-:W-:Y:S02]  /*5cb0*/  FMUL.FTZ R18, R242, R13 ;  /* 0x0000000df2127220 */ /* 0x000fe40000410000 */
[C---:B------:R-:W-:Y:S02]  /*5cc0*/  FADD.FTZ R22, -R111.reuse, R25 ;  /* 0x000000196f167221 */ /* 0x040fe40000010100 */
[C---:B------:R-:W-:Y:S02]  /*5cd0*/  FADD.FTZ R28, -R111.reuse, R28 ;  /* 0x0000001c6f1c7221 */ /* 0x040fe40000010100 */
[C---:B------:R-:W-:Y:S02]  /*5ce0*/  FADD.FTZ R29, -R111.reuse, R29 ;  /* 0x0000001d6f1d7221 */ /* 0x040fe40000010100 */
[C---:B------:R-:W-:Y:S02]  /*5cf0*/  FADD.FTZ R4, -R111.reuse, R40 ;  /* 0x000000286f047221 */ /* 0x040fe40000010100 */
[C---:B------:R-:W-:Y:S02]  /*5d00*/  FADD.FTZ R40, -R111.reuse, R41 ;  /* 0x000000296f287221 */ /* 0x040fe40000010100 */
[C---:B------:R-:W-:Y:S02]  /*5d10*/  FADD.FTZ R0, -R111.reuse, R44 ;  /* 0x0000002c6f007221 */ /* 0x040fe40000010100 */
[C---:B------:R-:W-:Y:S02]  /*5d20*/  FADD.FTZ R44, -R111.reuse, R45 ;  /* 0x0000002d6f2c7221 */ /* 0x040fe40000010100 */
[C---:B------:R-:W-:Y:S01]  /*5d30*/  FADD.FTZ R51, -R111.reuse, R56 ;  /* 0x000000386f337221 */ /* 0x040fe20000010100 */
[----:B------:R-:W-:Y:S01]  /*5d40*/  MOV R56, R189 ;  /* 0x000000bd00387202 */ /* 0x000fe20000000f00 */
[C---:B------:R-:W-:Y:S02]  /*5d50*/  FADD.FTZ R50, -R111.reuse, R57 ;  /* 0x000000396f327221 */ /* 0x040fe40000010100 */
[C---:B------:R-:W-:Y:S02]  /*5d60*/  FADD.FTZ R53, -R111.reuse, R60 ;  /* 0x0000003c6f357221 */ /* 0x040fe40000010100 */
[----:B------:R-:W-:Y:S02]  /*5d70*/  FADD.FTZ R52, -R111, R61 ;  /* 0x0000003d6f347221 */ /* 0x000fe40000010100 */
[C---:B------:R-:W-:Y:S02]  /*5d80*/  FADD.FTZ R7, -R110.reuse, R10 ;  /* 0x0000000a6e077221 */ /* 0x040fe40000010100 */
        /* <DEDUP_REMOVED lines=12> */
[----:B------:R-:W-:Y:S02]  /*5e50*/  FADD.FTZ R37, -R110, R63 ;  /* 0x0000003f6e257221 */ /* 0x000fe40000010100 */
[----:B------:R-:W-:Y:S02]  /*5e60*/  FMUL.FTZ R169, R169, R5 ;  /* 0x00000005a9a97220 */ /* 0x000fe40000410000 */
        /* <DEDUP_REMOVED lines=39> */
[----:B------:R-:W-:Y:S01]  /*60e0*/  IMAD.MOV.U32 R57, RZ, RZ, R188 ;  /* 0x000000ffff397224 */ /* 0x000fe200078e00bc */
[----:B------:R-:W-:-:S05]  /*60f0*/  @!P1 BRA `(.L_x_32) ;  /* 0x0000021000009947 */ /* 0x000fca0003800000 */
[----:B------:R-:W-:Y:S01]  /*6100*/  IMAD.MOV.U32 R11, RZ, RZ, c[0x0][0x190] ;  /* 0x00006400ff0b7624 */ /* 0x000fe200078e00ff */
[----:B------:R-:W-:Y:S01]  /*6110*/  ULOP3.LUT UR8, UR4, 0x1, URZ, 0xc0, !UPT ;  /* 0x0000000104087892 */ /* 0x000fe2000f8ec03f */
[----:B------:R-:W-:Y:S02]  /*6120*/  ISETP.GE.AND P2, PT, R218, c[0x0][0x220], PT ;  /* 0x00008800da007a0c */ /* 0x000fe40003f46270 */
[----:B------:R-:W-:Y:S01]  /*6130*/  IMAD.U32 R0, R11, -0x80, RZ ;  /* 0xffffff800b007824 */ /* 0x000fe200078e00ff */
[----:B------:R-:W-:Y:S04]  /*6140*/  UISETP.NE.U32.AND UP0, UPT, UR8, 0x1, UPT ;  /* 0x000000010800788c */ /* 0x000fe8000bf05070 */
[----:B------:R-:W-:Y:S01]  /*6150*/  USEL UR8, UR59, 0x2000, !UP0 ;  /* 0x000020003b087887 */ /* 0x000fe2000c000000 */
[C---:B------:R-:W-:Y:S04]  /*6160*/  LEA R4, P0, R0.reuse, R186, 0x1 ;  /* 0x000000ba00047211 */ /* 0x040fe800078008ff */
[----:B------:R-:W-:Y:S01]  /*6170*/  LEA.HI.X.SX32 R0, R0, R187, 0x1, P0 ;  /* 0x000000bb00007211 */ /* 0x000fe200000f0eff */
[----:B------:R-:W-:Y:S01]  /*6180*/  IMAD.MOV.U32 R186, RZ, RZ, R4 ;  /* 0x000000ffffba7224 */ /* 0x000fe200078e0004 */
[----:B------:R-:W-:Y:S01]  /*6190*/  IADD3 R166, R166, UR8, RZ ;  /* 0x00000008a6a67c10 */ /* 0x000fe2000fffe0ff */
[----:B------:R-:W-:Y:S01]  /*61a0*/  @!P2 IMAD.MOV.U32 R5, RZ, RZ, c[0x0][0x194] ;  /* 0x00006500ff05a624 */ /* 0x000fe200078e00ff */
[----:B------:R-:W-:Y:S01]  /*61b0*/  IADD3 R207, R207, UR8, RZ ;  /* 0x00000008cfcf7c10 */ /* 0x000fe2000fffe0ff */
[----:B------:R-:W-:Y:S01]  /*61c0*/  IMAD.MOV.U32 R187, RZ, RZ, R0 ;  /* 0x000000ffffbb7224 */ /* 0x000fe200078e0000 */
[C---:B------:R-:W-:Y:S01]  /*61d0*/  @!P2 LEA R4, P0, R11.reuse, R186, 0x7 ;  /* 0x000000ba0b04a211 */ /* 0x040fe200078038ff */
[----:B------:R1:W-:Y:S01]  /*61e0*/  @P2 STS [R166], RZ ;  /* 0x000000ffa6002388 */ /* 0x0003e20000000800 */
[----:B------:R-:W-:Y:S02]  /*61f0*/  IADD3 R144, R144, UR8, RZ ;  /* 0x0000000890907c10 */ /* 0x000fe4000fffe0ff */
[----:B------:R-:W-:Y:S01]  /*6200*/  @!P2 LEA.HI.X R5, R11, R187, R5, 0x7, P0 ;  /* 0x000000bb0b05a211 */ /* 0x000fe200000f3c05 */
[----:B------:R1:W-:Y:S04]  /*6210*/  @P2 STS [R166+0x4], RZ ;  /* 0x000004ffa6002388 */ /* 0x0003e80000000800 */
[----:B------:R1:W-:Y:S04]  /*6220*/  @P2 STS [R166+0x8], RZ ;  /* 0x000008ffa6002388 */ /* 0x0003e80000000800 */
[----:B------:R1:W-:Y:S04]  /*6230*/  @P2 STS [R166+0xc], RZ ;  /* 0x00000cffa6002388 */ /* 0x0003e80000000800 */
[----:B------:R-:W-:Y:S01]  /*6240*/  @!PT LDS RZ, [RZ] ;  /* 0x00000000fffff984 */ /* 0x000fe20000000800 */
[----:B------:R-:W-:Y:S01]  /*6250*/  @!PT LDS RZ, [RZ] ;  /* 0x00000000fffff984 */ /* 0x000fe20000000800 */
[----:B------:R-:W-:Y:S01]  /*6260*/  @!PT LDS RZ, [RZ] ;  /* 0x00000000fffff984 */ /* 0x000fe20000000800 */
[----:B------:R1:W-:Y:S04]  /*6270*/  @!P2 LDGSTS.E.BYPASS.LTC128B.128 [R207], [R186.64] ;  /* 0x00000000bacfafae */ /* 0x0003e8000b901d46 */
[----:B------:R1:W-:Y:S04]  /*6280*/  @P2 STS [R166+0x1000], RZ ;  /* 0x001000ffa6002388 */ /* 0x0003e80000000800 */
[----:B------:R1:W-:Y:S04]  /*6290*/  @P2 STS [R166+0x1004], RZ ;  /* 0x001004ffa6002388 */ /* 0x0003e80000000800 */
[----:B------:R1:W-:Y:S04]  /*62a0*/  @P2 STS [R166+0x1008], RZ ;  /* 0x001008ffa6002388 */ /* 0x0003e80000000800 */
[----:B------:R1:W-:Y:S04]  /*62b0*/  @P2 STS [R166+0x100c], RZ ;  /* 0x00100cffa6002388 */ /* 0x0003e80000000800 */
[----:B------:R-:W-:Y:S01]  /*62c0*/  @!PT LDS RZ, [RZ] ;  /* 0x00000000fffff984 */ /* 0x000fe20000000800 */
[----:B------:R-:W-:Y:S01]  /*62d0*/  @!PT LDS RZ, [RZ] ;  /* 0x00000000fffff984 */ /* 0x000fe20000000800 */
[----:B------:R-:W-:Y:S01]  /*62e0*/  @!PT LDS RZ, [RZ] ;  /* 0x00000000fffff984 */ /* 0x000fe20000000800 */
[----:B------:R1:W-:Y:S04]  /*62f0*/  @!P2 LDGSTS.E.BYPASS.LTC128B.128 [R207+0x1000], [R4.64] ;  /* 0x0100000004cfafae */ /* 0x0003e8000b901d46 */
[----:B------:R-:W0:Y:S02]  /*6300*/  LDGDEPBAR ;  /* 0x00000000000079af */ /* 0x000e240000000000 */
.L_x_32:
[----:B------:R-:W-:Y:S01]  /*6310*/  F2FP.BF16.PACK_AB R32, R169, R175 ;  /* 0x000000afa920723e */ /* 0x000fe200000010ff */
[----:B------:R-:W2:Y:S01]  /*6320*/  LDL R42, [R1+0x4] ;  /* 0x00000400012a7983 */ /* 0x000ea20000100800 */
[----:B------:R-:W-:Y:S02]  /*6330*/  F2FP.BF16.PACK_AB R31, R101, R107 ;  /* 0x0000006b651f723e */ /* 0x000fe400000010ff */
[----:B------:R-:W-:Y:S01]  /*6340*/  F2FP.BF16.PACK_AB R27, R20, R106 ;  /* 0x0000006a141b723e */ /* 0x000fe200000010ff */
[----:B------:R-:W-:Y:S01]  /*6350*/  STS [R183+0x8000], R32 ;  /* 0x00800020b7007388 */ /* 0x000fe20000000800 */
        /* <DEDUP_REMOVED lines=34> */
[----:B-1----:R-:W-:Y:S01]  /*6580*/  F2FP.BF16.PACK_AB R4, R108, R159 ;  /* 0x0000009f6c04723e */ /* 0x002fe200000010ff */
[----:B------:R-:W-:Y:S01]  /*6590*/  STS [R182+0xa000], R22 ;  /* 0x00a00016b6007388 */ /* 0x000fe20000000800 */
[----:B------:R-:W-:Y:S02]  /*65a0*/  F2FP.BF16.PACK_AB R0, R67, R66 ;  /* 0x000000424300723e */ /* 0x000fe400000010ff */
[----:B------:R-:W-:Y:S01]  /*65b0*/  F2FP.BF16.PACK_AB R6, R50, R51 ;  /* 0x000000333206723e */ /* 0x000fe200000010ff */
[----:B------:R-:W-:Y:S01]  /*65c0*/  STS [R182+0xa400], R21 ;  /* 0x00a40015b6007388 */ /* 0x000fe20000000800 */
[----:B------:R-:W-:Y:S02]  /*65d0*/  F2FP.BF16.PACK_AB R5, R35, R36 ;  /* 0x000000242305723e */ /* 0x000fe400000010ff */
[----:B------:R-:W-:Y:S01]  /*65e0*/  F2FP.BF16.PACK_AB R34, R52, R53 ;  /* 0x000000353422723e */ /* 0x000fe200000010ff */
[----:B------:R-:W-:Y:S01]  /*65f0*/  STS [R180+0xa000], R18 ;  /* 0x00a00012b4007388 */ /* 0x000fe20000000800 */
[----:B------:R-:W-:Y:S03]  /*6600*/  F2FP.BF16.PACK_AB R33, R37, R38 ;  /* 0x000000262521723e */ /* 0x000fe600000010ff */
[----:B------:R-:W-:Y:S04]  /*6610*/  STS [R180+0xa400], R17 ;  /* 0x00a40011b4007388 */ /* 0x000fe80000000800 */
        /* <DEDUP_REMOVED lines=11> */
[----:B------:R1:W-:Y:S04]  /*66d0*/  STS [R178+0x8400], R0 ;  /* 0x00840000b2007388 */ /* 0x0003e80000000800 */
[----:B------:R-:W-:Y:S04]  /*66e0*/  STS [R179+0xa000], R6 ;  /* 0x00a00006b3007388 */ /* 0x000fe80000000800 */
[----:B------:R-:W-:Y:S04]  /*66f0*/  STS [R179+0xa400], R5 ;  /* 0x00a40005b3007388 */ /* 0x000fe80000000800 */
[----:B------:R-:W-:Y:S04]  /*6700*/  STS [R178+0xa000], R34 ;  /* 0x00a00022b2007388 */ /* 0x000fe80000000800 */
[----:B------:R-:W-:Y:S04]  /*6710*/  STS [R178+0xa400], R33 ;  /* 0x00a40021b2007388 */ /* 0x000fe80000000800 */
[----:B------:R-:W-:Y:S01]  /*6720*/  BAR.SYNC.DEFER_BLOCKING 0x0 ;  /* 0x0000000000007b1d */ /* 0x000fe20000010000 */
[----:B-1----:R-:W-:Y:S05]  /*6730*/  IMAD.SHL.U32 R0, R152, 0x2, RZ ;  /* 0x0000000298007824 */ /* 0x002fea00078e00ff */
[----:B------:R-:W-:Y:S04]  /*6740*/  LDSM.16.MT88.4 R4, [R2+0x10000] ;  /* 0x010000000204783b */ /* 0x000fe80000004200 */
[----:B------:R-:W1:Y:S04]  /*6750*/  LDSM.16.MT88.4 R8, [R0+0x4000] ;  /* 0x004000000008783b */ /* 0x000e680000004200 */
[----:B------:R-:W3:Y:S04]  /*6760*/  LDSM.16.MT88.4 R12, [R2+0x14000] ;  /* 0x01400000020c783b */ /* 0x000ee80000004200 */
[----:B------:R-:W-:Y:S04]  /*6770*/  LDSM.16.MT88.4 R16, [R2+0x10800] ;  /* 0x010800000210783b */ /* 0x000fe80000004200 */
[----:B------:R-:W4:Y:S04]  /*6780*/  LDSM.16.MT88.4 R20, [R0+0x4400] ;  /* 0x004400000014783b */ /* 0x000f280000004200 */
[----:B------:R-:W5:Y:S01]  /*6790*/  LDSM.16.MT88.4 R24, [R2+0x14800] ;  /* 0x014800000218783b */ /* 0x000f620000004200 */
[-C--:B-1----:R-:W-:Y:S08]  /*67a0*/  HMMA.16816.F32.BF16 R68, R4, R8.reuse, R68 ;  /* 0x000000080444723c */ /* 0x082ff00000041844 */
[C---:B---3--:R-:W-:Y:S08]  /*67b0*/  HMMA.16816.F32.BF16 R72, R12.reuse, R8, R72 ;  /* 0x000000080c48723c */ /* 0x048ff00000041848 */
[-C--:B------:R-:W-:Y:S01]  /*67c0*/  HMMA.16816.F32.BF16 R76, R12, R10.reuse, R76 ;  /* 0x0000000a0c4c723c */ /* 0x080fe2000004184c */
[----:B------:R-:W-:Y:S07]  /*67d0*/  LDSM.16.MT88.4 R12, [R2+0x15000] ;  /* 0x01500000020c783b */ /* 0x000fee0000004200 */
[----:B------:R-:W-:Y:S01]  /*67e0*/  HMMA.16816.F32.BF16 R80, R4, R10, R80 ;  /* 0x0000000a0450723c */ /* 0x000fe20000041850 */
[----:B------:R-:W-:Y:S04]  /*67f0*/  LDSM.16.MT88.4 R4, [R2+0x11000] ;  /* 0x011000000204783b */ /* 0x000fe80000004200 */
[----:B------:R-:W1:Y:S03]  /*6800*/  LDSM.16.MT88.4 R8, [R0+0x4800] ;  /* 0x004800000008783b */ /* 0x000e660000004200 */
[-C--:B----4-:R-:W-:Y:S08]  /*6810*/  HMMA.16816.F32.BF16 R68, R16, R20.reuse, R68 ;  /* 0x000000141044723c */ /* 0x090ff00000041844 */
[C---:B-----5:R-:W-:Y:S08]  /*6820*/  HMMA.16816.F32.BF16 R72, R24.reuse, R20, R72 ;  /* 0x000000141848723c */ /* 0x060ff00000041848 */
[-C--:B------:R-:W-:Y:S01]  /*6830*/  HMMA.16816.F32.BF16 R76, R24, R22.reuse, R76 ;  /* 0x00000016184c723c */ /* 0x080fe2000004184c */
[----:B------:R-:W-:Y:S07]  /*6840*/  LDSM.16.MT88.4 R24, [R2+0x15800] ;  /* 0x015800000218783b */ /* 0x000fee0000004200 */
[----:B------:R-:W-:Y:S01]  /*6850*/  HMMA.16816.F32.BF16 R80, R16, R22, R80 ;  /* 0x000000161050723c */ /* 0x000fe20000041850 */
[----:B------:R-:W-:Y:S04]  /*6860*/  LDSM.16.MT88.4 R16, [R2+0x11800] ;  /* 0x011800000210783b */ /* 0x000fe80000004200 */
[----:B------:R-:W3:Y:S03]  /*6870*/  LDSM.16.MT88.4 R20, [R0+0x4c00] ;  /* 0x004c00000014783b */ /* 0x000ee60000004200 */
[-C--:B-1----:R-:W-:Y:S08]  /*6880*/  HMMA.16816.F32.BF16 R68, R4, R8.reuse, R68 ;  /* 0x000000080444723c */ /* 0x082ff00000041844 */
[C---:B------:R-:W-:Y:S08]  /*6890*/  HMMA.16816.F32.BF16 R72, R12.reuse, R8, R72 ;  /* 0x000000080c48723c */ /* 0x040ff00000041848 */
[-C--:B------:R-:W-:Y:S01]  /*68a0*/  HMMA.16816.F32.BF16 R76, R12, R10.reuse, R76 ;  /* 0x0000000a0c4c723c */ /* 0x080fe2000004184c */
[----:B------:R-:W-:Y:S07]  /*68b0*/  LDSM.16.MT88.4 R12, [R2+0x16000] ;  /* 0x01600000020c783b */ /* 0x000fee0000004200 */
[----:B------:R-:W-:Y:S01]  /*68c0*/  HMMA.16816.F32.BF16 R80, R4, R10, R80 ;  /* 0x0000000a0450723c */ /* 0x000fe20000041850 */
[----:B------:R-:W-:Y:S04]  /*68d0*/  LDSM.16.MT88.4 R4, [R2+0x12000] ;  /* 0x012000000204783b */ /* 0x000fe80000004200 */
[----:B------:R-:W1:Y:S01]  /*68e0*/  LDSM.16.MT88.4 R8, [R0+0x5000] ;  /* 0x005000000008783b */ /* 0x000e620000004200 */
[----:B--2---:R-:W-:Y:S02]  /*68f0*/  IMAD.SHL.U32 R59, R42, 0x2, RZ ;  /* 0x000000022a3b7824 */ /* 0x004fe400078e00ff */
[-C--:B---3--:R-:W-:Y:S08]  /*6900*/  HMMA.16816.F32.BF16 R68, R16, R20.reuse, R68 ;  /* 0x000000141044723c */ /* 0x088ff00000041844 */
[C---:B------:R-:W-:Y:S08]  /*6910*/  HMMA.16816.F32.BF16 R72, R24.reuse, R20, R72 ;  /* 0x000000141848723c */ /* 0x040ff00000041848 */
[-C--:B------:R-:W-:Y:S01]  /*6920*/  HMMA.16816.F32.BF16 R76, R24, R22.reuse, R76 ;  /* 0x00000016184c723c */ /* 0x080fe2000004184c */
[----:B------:R-:W-:Y:S07]  /*6930*/  LDSM.16.MT88.4 R24, [R2+0x16800] ;  /* 0x016800000218783b */ /* 0x000fee0000004200 */
[----:B------:R-:W-:Y:S01]  /*6940*/  HMMA.16816.F32.BF16 R80, R16, R22, R80 ;  /* 0x000000161050723c */ /* 0x000fe20000041850 */
[----:B------:R-:W-:Y:S04]  /*6950*/  LDSM.16.MT88.4 R16, [R2+0x12800] ;  /* 0x012800000210783b */ /* 0x000fe80000004200 */
[----:B------:R-:W2:Y:S03]  /*6960*/  LDSM.16.MT88.4 R20, [R0+0x5400] ;  /* 0x005400000014783b */ /* 0x000ea60000004200 */
[-C--:B-1----:R-:W-:Y:S08]  /*6970*/  HMMA.16816.F32.BF16 R68, R4, R8.reuse, R68 ;  /* 0x000000080444723c */ /* 0x082ff00000041844 */
[C---:B------:R-:W-:Y:S08]  /*6980*/  HMMA.16816.F32.BF16 R72, R12.reuse, R8, R72 ;  /* 0x000000080c48723c */ /* 0x040ff00000041848 */
[-C--:B------:R-:W-:Y:S01]  /*6990*/  HMMA.16816.F32.BF16 R76, R12, R10.reuse, R76 ;  /* 0x0000000a0c4c723c */ /* 0x080fe2000004184c */
[----:B------:R-:W-:Y:S07]  /*69a0*/  LDSM.16.MT88.4 R12, [R2+0x17000] ;  /* 0x01700000020c783b */ /* 0x000fee0000004200 */
[----:B------:R-:W-:Y:S01]  /*69b0*/  HMMA.16816.F32.BF16 R80, R4, R10, R80 ;  /* 0x0000000a0450723c */ /* 0x000fe20000041850 */
[----:B------:R-:W-:Y:S04]  /*69c0*/  LDSM.16.MT88.4 R4, [R2+0x13000] ;  /* 0x013000000204783b */ /* 0x000fe80000004200 */
[----:B------:R-:W1:Y:S03]  /*69d0*/  LDSM.16.MT88.4 R8, [R0+0x5800] ;  /* 0x005800000008783b */ /* 0x000e660000004200 */
[-C--:B--2---:R-:W-:Y:S08]  /*69e0*/  HMMA.16816.F32.BF16 R68, R16, R20.reuse, R68 ;  /* 0x000000141044723c */ /* 0x084ff00000041844 */
[C---:B------:R-:W-:Y:S08]  /*69f0*/  HMMA.16816.F32.BF16 R72, R24.reuse, R20, R72 ;  /* 0x000000141848723c */ /* 0x040ff00000041848 */
[-C--:B------:R-:W-:Y:S01]  /*6a00*/  HMMA.16816.F32.BF16 R76, R24, R22.reuse, R76 ;  /* 0x00000016184c723c */ /* 0x080fe2000004184c */
[----:B------:R-:W-:Y:S07]  /*6a10*/  LDSM.16.MT88.4 R24, [R2+0x17800] ;  /* 0x017800000218783b */ /* 0x000fee0000004200 */
[----:B------:R-:W-:Y:S01]  /*6a20*/  HMMA.16816.F32.BF16 R80, R16, R22, R80 ;  /* 0x000000161050723c */ /* 0x000fe20000041850 */
[----:B------:R-:W-:Y:S04]  /*6a30*/  LDSM.16.MT88.4 R16, [R2+0x13800] ;  /* 0x013800000210783b */ /* 0x000fe80000004200 */
[----:B------:R-:W2:Y:S04]  /*6a40*/  LDSM.16.MT88.4 R20, [R0+0x5c00] ;  /* 0x005c00000014783b */ /* 0x000ea80000004200 */
[----:B------:R-:W-:Y:S01]  /*6a50*/  BAR.SYNC.DEFER_BLOCKING 0x0 ;  /* 0x0000000000007b1d */ /* 0x000fe20000010000 */
[-C--:B-1----:R-:W-:Y:S08]  /*6a60*/  HMMA.16816.F32.BF16 R68, R4, R8.reuse, R68 ;  /* 0x000000080444723c */ /* 0x082ff00000041844 */
[C---:B------:R-:W-:Y:S08]  /*6a70*/  HMMA.16816.F32.BF16 R72, R12.reuse, R8, R72 ;  /* 0x000000080c48723c */ /* 0x040ff00000041848 */
[-C--:B------:R-:W-:Y:S08]  /*6a80*/  HMMA.16816.F32.BF16 R76, R12, R10.reuse, R76 ;  /* 0x0000000a0c4c723c */ /* 0x080ff0000004184c */
[----:B------:R-:W-:Y:S08]  /*6a90*/  HMMA.16816.F32.BF16 R80, R4, R10, R80 ;  /* 0x0000000a0450723c */ /* 0x000ff00000041850 */
[-C--:B--2---:R-:W-:Y:S08]  /*6aa0*/  HMMA.16816.F32.BF16 R68, R16, R20.reuse, R68 ;  /* 0x000000141044723c */ /* 0x084ff00000041844 */
[C---:B------:R-:W-:Y:S08]  /*6ab0*/  HMMA.16816.F32.BF16 R72, R24.reuse, R20, R72 ;  /* 0x000000141848723c */ /* 0x040ff00000041848 */
[-C--:B------:R-:W-:Y:S08]  /*6ac0*/  HMMA.16816.F32.BF16 R76, R24, R22.reuse, R76 ;  /* 0x00000016184c723c */ /* 0x080ff0000004184c */
[----:B------:R-:W-:Y:S01]  /*6ad0*/  HMMA.16816.F32.BF16 R80, R16, R22, R80 ;  /* 0x000000161050723c */ /* 0x000fe20000041850 */
[----:B------:R-:W-:-:S07]  /*6ae0*/  @!P1 BRA `(.L_x_33) ;  /* 0x0000017000009947 */ /* 0x000fce0003800000 */
[----:B------:R-:W-:Y:S01]  /*6af0*/  IMAD.MOV.U32 R7, RZ, RZ, c[0x0][0x370] ;  /* 0x0000dc00ff077624 */ /* 0x000fe200078e00ff */
[----:B------:R-:W-:Y:S03]  /*6b00*/  ISETP.GE.AND P2, PT, R218, c[0x0][0x220], PT ;  /* 0x00008800da007a0c */ /* 0x000fe60003f46270 */
[C---:B------:R-:W-:Y:S05]  /*6b10*/  IMAD.U32 R4, R7.reuse, -0x80, RZ ;  /* 0xffffff8007047824 */ /* 0x040fea00078e00ff */
[C---:B------:R-:W-:Y:S04]  /*6b20*/  LEA R5, P0, R4.reuse, R184, 0x1 ;  /* 0x000000b804057211 */ /* 0x040fe800078008ff */
[----:B------:R-:W-:Y:S01]  /*6b30*/  LEA.HI.X.SX32 R4, R4, R185, 0x1, P0 ;  /* 0x000000b904047211 */ /* 0x000fe200000f0eff */
[----:B------:R1:W-:Y:S01]  /*6b40*/  @P2 STS [R59+0x4000], RZ ;  /* 0x004000ff3b002388 */ /* 0x0003e20000000800 */
[----:B------:R-:W-:Y:S02]  /*6b50*/  IMAD.MOV.U32 R184, RZ, RZ, R5 ;  /* 0x000000ffffb87224 */ /* 0x000fe400078e0005 */
[----:B------:R-:W-:Y:S01]  /*6b60*/  @!P2 IMAD.MOV.U32 R6, RZ, RZ, c[0x0][0x374] ;  /* 0x0000dd00ff06a624 */ /* 0x000fe200078e00ff */
[----:B------:R1:W-:Y:S01]  /*6b70*/  @P2 STS [R59+0x4004], RZ ;  /* 0x004004ff3b002388 */ /* 0x0003e20000000800 */
[----:B------:R-:W-:Y:S01]  /*6b80*/  IMAD.MOV.U32 R185, RZ, RZ, R4 ;  /* 0x000000ffffb97224 */ /* 0x000fe200078e0004 */
[C---:B------:R-:W-:Y:S02]  /*6b90*/  @!P2 LEA R4, P0, R7.reuse, R184, 0x7 ;  /* 0x000000b80704a211 */ /* 0x040fe400078038ff */
[----:B------:R1:W-:Y:S02]  /*6ba0*/  @P2 STS.64 [R59+0x4008], RZ ;  /* 0x004008ff3b002388 */ /* 0x0003e40000000a00 */
[----:B------:R-:W-:Y:S02]  /*6bb0*/  @!P2 LEA.HI.X R5, R7, R185, R6, 0x7, P0 ;  /* 0x000000b90705a211 */ /* 0x000fe400000f3c06 */
[----:B------:R-:W-:Y:S01]  /*6bc0*/  @!PT LDS RZ, [RZ] ;  /* 0x00000000fffff984 */ /* 0x000fe20000000800 */
[----:B------:R-:W-:Y:S01]  /*6bd0*/  @!PT LDS RZ, [RZ] ;  /* 0x00000000fffff984 */ /* 0x000fe20000000800 */
[----:B------:R-:W-:Y:S01]  /*6be0*/  @!PT LDS RZ, [RZ] ;  /* 0x00000000fffff984 */ /* 0x000fe20000000800 */
[----:B------:R1:W-:Y:S04]  /*6bf0*/  @!P2 LDGSTS.E.BYPASS.LTC128B.128 [R59+0x4000], [R184.64] ;  /* 0x04000000b83bafae */ /* 0x0003e8000b901d46 */
[----:B------:R1:W-:Y:S04]  /*6c00*/  @P2 STS.128 [R59+0x5000], RZ ;  /* 0x005000ff3b002388 */ /* 0x0003e80000000c00 */
[----:B------:R-:W-:Y:S01]  /*6c10*/  @!PT LDS RZ, [RZ] ;  /* 0x00000000fffff984 */ /* 0x000fe20000000800 */
[----:B------:R-:W-:Y:S01]  /*6c20*/  @!PT LDS RZ, [RZ] ;  /* 0x00000000fffff984 */ /* 0x000fe20000000800 */
[----:B------:R-:W-:Y:S01]  /*6c30*/  @!PT LDS RZ, [RZ] ;  /* 0x00000000fffff984 */ /* 0x000fe20000000800 */
[----:B------:R1:W-:Y:S04]  /*6c40*/  @!P2 LDGSTS.E.BYPASS.LTC128B.128 [R59+0x5000], [R4.64] ;  /* 0x05000000043bafae */ /* 0x0003e8000b901d46 */
[----:B------:R-:W0:Y:S02]  /*6c50*/  LDGDEPBAR ;  /* 0x00000000000079af */ /* 0x000e240000000000 */
.L_x_33:
[----:B------:R-:W2:Y:S01]  /*6c60*/  LDL R52, [R1+0xc] ;  /* 0x00000c0001347983 */ /* 0x000ea20000100800 */
[----:B------:R-:W-:Y:S01]  /*6c70*/  IMAD.U32 R58, RZ, RZ, UR23 ;  /* 0x00000017ff3a7e24 */ /* 0x000fe2000f8e00ff */
[----:B------:R-:W-:Y:S01]  /*6c80*/  ULOP3.LUT UR8, UR4, 0x1, URZ, 0xc0, !UPT ;  /* 0x0000000104087892 */ /* 0x000fe2000f8ec03f */
[----:B------:R-:W-:Y:S01]  /*6c90*/  IMAD.U32 R55, RZ, RZ, UR20 ;  /* 0x00000014ff377e24 */ /* 0x000fe2000f8e00ff */
[----:B------:R-:W-:Y:S01]  /*6ca0*/  LDSM.16.M88.4 R16, [R147] ;  /* 0x000000009310783b */ /* 0x000fe20000000200 */
[----:B------:R-:W-:Y:S01]  /*6cb0*/  IMAD.U32 R54, RZ, RZ, UR19 ;  /* 0x00000013ff367e24 */ /* 0x000fe2000f8e00ff */
[----:B------:R-:W-:Y:S01]  /*6cc0*/  UISETP.NE.U32.AND UP0, UPT, UR8, 0x1, UPT ;  /* 0x000000010800788c */ /* 0x000fe2000bf05070 */
[----:B------:R-:W-:Y:S01]  /*6cd0*/  IMAD.U32 R53, RZ, RZ, UR18 ;  /* 0x00000012ff357e24 */ /* 0x000fe2000f8e00ff */
[----:B------:R-:W3:Y:S01]  /*6ce0*/  LDSM.16.MT88.4 R20, [R0+0x6000] ;  /* 0x006000000014783b */ /* 0x000ee20000004200 */
[----:B------:R-:W-:Y:S02]  /*6cf0*/  UISETP.GT.AND UP2, UPT, UR4, UR15, UPT ;  /* 0x0000000f0400728c */ /* 0x000fe4000bf44270 */
[----:B------:R-:W-:Y:S01]  /*6d00*/  UIADD3 UR4, UR4, -0x1, URZ ;  /* 0xffffffff04047890 */ /* 0x000fe2000fffe03f */
[----:B------:R-:W4:Y:S04]  /*6d10*/  LDSM.16.M88.4 R12, [R147+0x2000] ;  /* 0x00200000930c783b */ /* 0x000f280000000200 */
[----:B------:R-:W-:Y:S04]  /*6d20*/  LDSM.16.M88.4 R24, [R154] ;  /* 0x000000009a18783b */ /* 0x000fe80000000200 */
[----:B------:R-:W1:Y:S04]  /*6d30*/  LDSM.16.MT88.4 R28, [R0+0x6400] ;  /* 0x00640000001c783b */ /* 0x000e680000004200 */
[----:B------:R-:W1:Y:S04]  /*6d40*/  LDSM.16.M88.4 R32, [R157] ;  /* 0x000000009d20783b */ /* 0x000e680000000200 */
[----:B------:R-:W-:Y:S04]  /*6d50*/  LDSM.16.M88.4 R36, [R149] ;  /* 0x000000009524783b */ /* 0x000fe80000000200 */
[----:B------:R-:W1:Y:S04]  /*6d60*/  LDSM.16.MT88.4 R40, [R0+0x6800] ;  /* 0x006800000028783b */ /* 0x000e680000004200 */
[----:B------:R-:W1:Y:S04]  /*6d70*/  LDSM.16.M88.4 R44, [R149+0x2000] ;  /* 0x00200000952c783b */ /* 0x000e680000000200 */
[----:B------:R-:W-:Y:S01]  /*6d80*/  LDSM.16.MT88.4 R48, [R0+0x6c00] ;  /* 0x006c00000030783b */ /* 0x000fe20000004200 */
[-C--:B-1-3--:R-:W-:Y:S08]  /*6d90*/  HMMA.16816.F32.BF16 R4, R16, R20.reuse, RZ ;  /* 0x000000141004723c */ /* 0x08aff000000418ff */
[C---:B----4-:R-:W-:Y:S08]  /*6da0*/  HMMA.16816.F32.BF16 R8, R12.reuse, R20, RZ ;  /* 0x000000140c08723c */ /* 0x050ff000000418ff */
[-C--:B------:R-:W-:Y:S08]  /*6db0*/  HMMA.16816.F32.BF16 R12, R12, R22.reuse, RZ ;  /* 0x000000160c0c723c */ /* 0x080ff000000418ff */
[----:B------:R-:W-:Y:S01]  /*6dc0*/  HMMA.16816.F32.BF16 R16, R16, R22, RZ ;  /* 0x000000161010723c */ /* 0x000fe200000418ff */
[----:B------:R-:W1:Y:S07]  /*6dd0*/  LDSM.16.M88.4 R20, [R148] ;  /* 0x000000009414783b */ /* 0x000e6e0000000200 */
[-C--:B------:R-:W-:Y:S08]  /*6de0*/  HMMA.16816.F32.BF16 R4, R24, R28.reuse, R4 ;  /* 0x0000001c1804723c */ /* 0x080ff00000041804 */
[C---:B------:R-:W-:Y:S08]  /*6df0*/  HMMA.16816.F32.BF16 R8, R32.reuse, R28, R8 ;  /* 0x0000001c2008723c */ /* 0x040ff00000041808 */
[-C--:B------:R-:W-:Y:S01]  /*6e00*/  HMMA.16816.F32.BF16 R12, R32, R30.reuse, R12 ;  /* 0x0000001e200c723c */ /* 0x080fe2000004180c */
[----:B------:R-:W3:Y:S07]  /*6e10*/  LDSM.16.M88.4 R32, [R148+0x2000] ;  /* 0x002000009420783b */ /* 0x000eee0000000200 */
[----:B------:R-:W-:Y:S01]  /*6e20*/  HMMA.16816.F32.BF16 R16, R24, R30, R16 ;  /* 0x0000001e1810723c */ /* 0x000fe20000041810 */
[----:B------:R-:W-:Y:S04]  /*6e30*/  LDSM.16.M88.4 R24, [R147+0x4000] ;  /* 0x004000009318783b */ /* 0x000fe80000000200 */
[----:B------:R-:W4:Y:S03]  /*6e40*/  LDSM.16.MT88.4 R28, [R0+0x7000] ;  /* 0x00700000001c783b */ /* 0x000f260000004200 */
[-C--:B------:R-:W-:Y:S08]  /*6e50*/  HMMA.16816.F32.BF16 R4, R36, R40.reuse, R4 ;  /* 0x000000282404723c */ /* 0x080ff00000041804 */
[C---:B------:R-:W-:Y:S08]  /*6e60*/  HMMA.16816.F32.BF16 R8, R44.reuse, R40, R8 ;  /* 0x000000282c08723c */ /* 0x040ff00000041808 */
[-C--:B------:R-:W-:Y:S01]  /*6e70*/  HMMA.16816.F32.BF16 R12, R44, R42.reuse, R12 ;  /* 0x0000002a2c0c723c */ /* 0x080fe2000004180c */
[----:B------:R-:W4:Y:S07]  /*6e80*/  LDSM.16.M88.4 R44, [R147+0x6000] ;  /* 0x00600000932c783b */ /* 0x000f2e0000000200 */
[----:B------:R-:W-:Y:S01]  /*6e90*/  HMMA.16816.F32.BF16 R16, R36, R42, R16 ;  /* 0x0000002a2410723c */ /* 0x000fe20000041810 */
[----:B------:R-:W-:Y:S04]  /*6ea0*/  LDSM.16.M88.4 R36, [R156] ;  /* 0x000000009c24783b */ /* 0x000fe80000000200 */
[----:B------:R-:W4:Y:S03]  /*6eb0*/  LDSM.16.MT88.4 R40, [R0+0x7400] ;  /* 0x007400000028783b */ /* 0x000f260000004200 */
[-C--:B-1----:R-:W-:Y:S08]  /*6ec0*/  HMMA.16816.F32.BF16 R4, R20, R48.reuse, R4 ;  /* 0x000000301404723c */ /* 0x082ff00000041804 */
[C---:B---3--:R-:W-:Y:S08]  /*6ed0*/  HMMA.16816.F32.BF16 R8, R32.reuse, R48, R8 ;  /* 0x000000302008723c */ /* 0x048ff00000041808 */
[-C--:B------:R-:W-:Y:S01]  /*6ee0*/  HMMA.16816.F32.BF16 R12, R32, R50.reuse, R12 ;  /* 0x00000032200c723c */ /* 0x080fe2000004180c */
[----:B------:R-:W1:Y:S07]  /*6ef0*/  LDSM.16.M88.4 R32, [R155] ;  /* 0x000000009b20783b */ /* 0x000e6e0000000200 */
[----:B------:R-:W-:Y:S01]  /*6f00*/  HMMA.16816.F32.BF16 R16, R20, R50, R16 ;  /* 0x000000321410723c */ /* 0x000fe20000041810 */
[----:B------:R-:W-:Y:S04]  /*6f10*/  LDSM.16.M88.4 R20, [R149+0x4000] ;  /* 0x004000009514783b */ /* 0x000fe80000000200 */
[----:B------:R-:W3:Y:S03]  /*6f20*/  LDSM.16.MT88.4 R48, [R0+0x7800] ;  /* 0x007800000030783b */ /* 0x000ee60000004200 */
[-C--:B----4-:R-:W-:Y:S08]  /*6f30*/  HMMA.16816.F32.BF16 R4, R24, R28.reuse, R4 ;  /* 0x0000001c1804723c */ /* 0x090ff00000041804 */
[C---:B------:R-:W-:Y:S08]  /*6f40*/  HMMA.16816.F32.BF16 R8, R44.reuse, R28, R8 ;  /* 0x0000001c2c08723c */ /* 0x040ff00000041808 */
[-C--:B------:R-:W-:Y:S01]  /*6f50*/  HMMA.16816.F32.BF16 R12, R44, R30.reuse, R12 ;  /* 0x0000001e2c0c723c */ /* 0x080fe2000004180c */
[----:B------:R-:W4:Y:S07]  /*6f60*/  LDSM.16.M88.4 R44, [R149+0x6000] ;  /* 0x00600000952c783b */ /* 0x000f2e0000000200 */
[----:B------:R-:W-:Y:S01]  /*6f70*/  HMMA.16816.F32.BF16 R16, R24, R30, R16 ;  /* 0x0000001e1810723c */ /* 0x000fe20000041810 */
[----:B------:R3:W-:Y:S04]  /*6f80*/  LDSM.16.MT88.4 R28, [R0+0x7c00] ;  /* 0x007c0000001c783b */ /* 0x0007e80000004200 */
[----:B------:R-:W4:Y:S03]  /*6f90*/  LDSM.16.M88.4 R24, [R148+0x4000] ;  /* 0x004000009418783b */ /* 0x000f260000000200 */
[-C--:B------:R-:W-:Y:S08]  /*6fa0*/  HMMA.16816.F32.BF16 R4, R36, R40.reuse, R4 ;  /* 0x000000282404723c */ /* 0x080ff00000041804 */
[C---:B-1----:R-:W-:Y:S07]  /*6fb0*/  HMMA.16816.F32.BF16 R8, R32.reuse, R40, R8 ;  /* 0x000000282008723c */ /* 0x042fee0000041808 */
[----:B------:R-:W-:Y:S01]  /*6fc0*/  IMAD.U32 R40, RZ, RZ, UR26 ;  /* 0x0000001aff287e24 */ /* 0x000fe2000f8e00ff */
[-C--:B------:R-:W-:Y:S01]  /*6fd0*/  HMMA.16816.F32.BF16 R12, R32, R42.reuse, R12 ;  /* 0x0000002a200c723c */ /* 0x080fe2000004180c */
[----:B------:R-:W1:Y:S03]  /*6fe0*/  LDSM.16.M88.4 R32, [R148+0x6000] ;  /* 0x006000009420783b */ /* 0x000e660000000200 */
[----:B---3--:R-:W-:Y:S04]  /*6ff0*/  IMAD.U32 R0, RZ, RZ, UR16 ;  /* 0x00000010ff007e24 */ /* 0x008fe8000f8e00ff */
[----:B------:R-:W-:Y:S07]  /*7000*/  HMMA.16816.F32.BF16 R16, R36, R42, R16 ;  /* 0x0000002a2410723c */ /* 0x000fee0000041810 */
[----:B------:R-:W-:Y:S01]  /*7010*/  IMAD.U32 R42, RZ, RZ, UR27 ;  /* 0x0000001bff2a7e24 */ /* 0x000fe2000f8e00ff */
[-C--:B------:R-:W-:Y:S01]  /*7020*/  HMMA.16816.F32.BF16 R4, R20, R48.reuse, R4 ;  /* 0x000000301404723c */ /* 0x080fe20000041804 */
[----:B------:R-:W-:Y:S03]  /*7030*/  IMAD.U32 R38, RZ, RZ, UR25 ;  /* 0x00000019ff267e24 */ /* 0x000fe6000f8e00ff */
[----:B------:R-:W-:Y:S04]  /*7040*/  IMAD.U32 R36, RZ, RZ, UR24 ;  /* 0x00000018ff247e24 */ /* 0x000fe8000f8e00ff */
[C---:B----4-:R-:W-:Y:S07]  /*7050*/  HMMA.16816.F32.BF16 R8, R44.reuse, R48, R8 ;  /* 0x000000302c08723c */ /* 0x050fee0000041808 */
[----:B------:R-:W-:Y:S01]  /*7060*/  IMAD.U32 R48, RZ, RZ, UR30 ;  /* 0x0000001eff307e24 */ /* 0x000fe2000f8e00ff */
[-C--:B------:R-:W-:Y:S07]  /*7070*/  HMMA.16816.F32.BF16 R12, R44, R50.reuse, R12 ;  /* 0x000000322c0c723c */ /* 0x080fee000004180c */
[----:B------:R-:W-:Y:S01]  /*7080*/  IMAD.U32 R46, RZ, RZ, UR29 ;  /* 0x0000001dff2e7e24 */ /* 0x000fe2000f8e00ff */
[----:B------:R-:W-:Y:S01]  /*7090*/  HMMA.16816.F32.BF16 R16, R20, R50, R16 ;  /* 0x000000321410723c */ /* 0x000fe20000041810 */
[----:B------:R-:W-:Y:S06]  /*70a0*/  IMAD.U32 R44, RZ, RZ, UR28 ;  /* 0x0000001cff2c7e24 */ /* 0x000fec000f8e00ff */
[----:B------:R-:W-:Y:S01]  /*70b0*/  IMAD.U32 R21, RZ, RZ, UR16 ;  /* 0x00000010ff157e24 */ /* 0x000fe2000f8e00ff */
[-C--:B------:R-:W-:Y:S01]  /*70c0*/  HMMA.16816.F32.BF16 R4, R24, R28.reuse, R4 ;  /* 0x0000001c1804723c */ /* 0x080fe20000041804 */
[----:B------:R-:W-:Y:S03]  /*70d0*/  IMAD.U32 R50, RZ, RZ, UR31 ;  /* 0x0000001fff327e24 */ /* 0x000fe6000f8e00ff */
[----:B------:R-:W-:Y:S01]  /*70e0*/  IMAD.U32 R22, RZ, RZ, UR30 ;  /* 0x0000001eff167e24 */ /* 0x000fe2000f8e00ff */
[----:B------:R-:W-:Y:S01]  /*70f0*/  @P1 IADD3 R20, P2, R250, UR10, RZ ;  /* 0x0000000afa141c10 */ /* 0x000fe2000ff5e0ff */
[----:B------:R-:W-:Y:S01]  /*7100*/  IMAD.U32 R23, RZ, RZ, UR29 ;  /* 0x0000001dff177e24 */ /* 0x000fe2000f8e00ff */
[----:B------:R-:W-:Y:S01]  /*7110*/  LEA R189, P0, R21, R56, 0x2 ;  /* 0x0000003815bd7211 */ /* 0x000fe200078010ff */
[C---:B-1----:R-:W-:Y:S01]  /*7120*/  HMMA.16816.F32.BF16 R8, R32.reuse, R28, R8 ;  /* 0x0000001c2008723c */ /* 0x042fe20000041808 */
[----:B------:R-:W-:Y:S01]  /*7130*/  IMAD.U32 R56, RZ, RZ, UR21 ;  /* 0x00000015ff387e24 */ /* 0x000fe2000f8e00ff */
[----:B------:R-:W-:Y:S02]  /*7140*/  @UP3 UIADD3 UR10, UP1, UR10, -0x200, URZ ;  /* 0xfffffe000a0a3890 */ /* 0x000fe4000ff3e03f */
[----:B------:R-:W-:Y:S01]  /*7150*/  LEA.HI.X.SX32 R188, R0, R57, 0x2, P0 ;  /* 0x0000003900bc7211 */ /* 0x000fe200000f16ff */
[----:B------:R-:W-:Y:S02]  /*7160*/  IMAD.U32 R0, RZ, RZ, UR31 ;  /* 0x0000001fff007e24 */ /* 0x000fe4000f8e00ff */
[----:B------:R-:W-:Y:S01]  /*7170*/  IMAD.U32 R57, RZ, RZ, UR22 ;  /* 0x00000016ff397e24 */ /* 0x000fe2000f8e00ff */
[-C--:B------:R-:W-:Y:S01]  /*7180*/  HMMA.16816.F32.BF16 R12, R32, R30.reuse, R12 ;  /* 0x0000001e200c723c */ /* 0x080fe2000004180c */
[----:B------:R-:W-:Y:S03]  /*7190*/  IMAD.U32 R28, RZ, RZ, UR20 ;  /* 0x00000014ff1c7e24 */ /* 0x000fe6000f8e00ff */
[----:B------:R-:W-:Y:S03]  /*71a0*/  IMAD.U32 R29, RZ, RZ, UR18 ;  /* 0x00000012ff1d7e24 */ /* 0x000fe6000f8e00ff */
[----:B------:R-:W-:Y:S01]  /*71b0*/  IMAD.U32 R34, RZ, RZ, UR23 ;  /* 0x00000017ff227e24 */ /* 0x000fe2000f8e00ff */
[----:B------:R-:W-:Y:S01]  /*71c0*/  HMMA.16816.F32.BF16 R16, R24, R30, R16 ;  /* 0x0000001e1810723c */ /* 0x000fe20000041810 */
[----:B------:R-:W-:Y:S03]  /*71d0*/  IMAD.U32 R35, RZ, RZ, UR24 ;  /* 0x00000018ff237e24 */ /* 0x000fe6000f8e00ff */
[----:B--2---:R-:W-:Y:S01]  /*71e0*/  @P1 IADD3.X R21, R52, UR9, RZ, P2, !PT ;  /* 0x0000000934151c10 */ /* 0x004fe200097fe4ff */
[----:B------:R-:W-:Y:S01]  /*71f0*/  IMAD.U32 R32, RZ, RZ, UR22 ;  /* 0x00000016ff207e24 */ /* 0x000fe2000f8e00ff */
[----:B------:R-:W-:Y:S01]  /*7200*/  @UP3 UIADD3.X UR9, UR9, -0x1, URZ, UP1, !UPT ;  /* 0xffffffff09093890 */ /* 0x000fe20008ffe43f */
[----:B------:R-:W-:Y:S02]  /*7210*/  IMAD.U32 R24, RZ, RZ, UR28 ;  /* 0x0000001cff187e24 */ /* 0x000fe4000f8e00ff */
[----:B------:R1:W5:Y:S03]  /*7220*/  @P1 LDG.E R236, [R20.64] ;  /* 0x0000000614ec1981 */ /* 0x000366000c1e1900 */
[----:B------:R-:W-:Y:S01]  /*7230*/  IMAD.U32 R25, RZ, RZ, UR27 ;  /* 0x0000001bff197e24 */ /* 0x000fe2000f8e00ff */
[----:B------:R1:W5:Y:S01]  /*7240*/  @P1 LDG.E R237, [R20.64+0x20] ;  /* 0x0000200614ed1981 */ /* 0x000362000c1e1900 */
[----:B------:R-:W-:Y:S02]  /*7250*/  IMAD.U32 R27, RZ, RZ, UR26 ;  /* 0x0000001aff1b7e24 */ /* 0x000fe4000f8e00ff */
[----:B------:R-:W-:Y:S01]  /*7260*/  IMAD.U32 R31, RZ, RZ, UR25 ;  /* 0x00000019ff1f7e24 */ /* 0x000fe2000f8e00ff */
[----:B------:R1:W5:Y:S01]  /*7270*/  @P1 LDG.E R234, [R20.64+0x100] ;  /* 0x0001000614ea1981 */ /* 0x000362000c1e1900 */
[----:B------:R-:W-:Y:S02]  /*7280*/  IMAD.U32 R30, RZ, RZ, UR21 ;  /* 0x00000015ff1e7e24 */ /* 0x000fe4000f8e00ff */
[----:B------:R-:W-:Y:S01]  /*7290*/  IMAD.U32 R33, RZ, RZ, UR17 ;  /* 0x00000011ff217e24 */ /* 0x000fe2000f8e00ff */
[----:B------:R1:W5:Y:S01]  /*72a0*/  @P1 LDG.E R235, [R20.64+0x120] ;  /* 0x0001200614eb1981 */ /* 0x000362000c1e1900 */
[----:B------:R-:W-:Y:S02]  /*72b0*/  IMAD.U32 R26, RZ, RZ, UR19 ;  /* 0x00000013ff1a7e24 */ /* 0x000fe4000f8e00ff */
[----:B------:R-:W-:Y:S02]  /*72c0*/  IMAD.U32 R52, RZ, RZ, UR17 ;  /* 0x00000011ff347e24 */ /* 0x000fe4000f8e00ff */
[----:B-1----:R-:W-:Y:S02]  /*72d0*/  IMAD.MOV.U32 R20, RZ, RZ, R189 ;  /* 0x000000ffff147224 */ /* 0x002fe400078e00bd */
[----:B------:R-:W-:Y:S03]  /*72e0*/  IMAD.MOV.U32 R21, RZ, RZ, R188 ;  /* 0x000000ffff157224 */ /* 0x000fe600078e00bc */
[-C--:B------:R-:W-:Y:S02]  /*72f0*/  LEA R50, P0, R50, R20.reuse, 0x2 ;  /* 0x0000001432327211 */ /* 0x080fe400078010ff */
[-C--:B------:R-:W-:Y:S01]  /*7300*/  LEA R48, P6, R48, R20.reuse, 0x2 ;  /* 0x0000001430307211 */ /* 0x080fe200078c10ff */
[----:B------:R-:W-:Y:S01]  /*7310*/  RED.E.ADD.F32.FTZ.RN.STRONG.GPU [R20.64], R4 ;  /* 0x000000041400798e */ /* 0x000fe2000c10e786 */
[-C--:B------:R-:W-:Y:S02]  /*7320*/  LEA.HI.X.SX32 R51, R0, R21.reuse, 0x2, P0 ;  /* 0x0000001500337211 */ /* 0x080fe400000f16ff */
[-C--:B------:R-:W-:Y:S02]  /*7330*/  LEA R46, P5, R46, R20.reuse, 0x2 ;  /* 0x000000142e2e7211 */ /* 0x080fe400078a10ff */
[-C--:B------:R-:W-:Y:S01]  /*7340*/  LEA.HI.X.SX32 R49, R22, R21.reuse, 0x2, P6 ;  /* 0x0000001516317211 */ /* 0x080fe200030f16ff */
[----:B------:R-:W-:Y:S01]  /*7350*/  RED.E.ADD.F32.FTZ.RN.STRONG.GPU [R50.64], R5 ;  /* 0x000000053200798e */ /* 0x000fe2000c10e786 */
        /* <DEDUP_REMOVED lines=22> */
[-C--:B------:R-:W-:Y:S01]  /*74c0*/  LEA R22, P0, R33, R20.reuse, 0x2 ;  /* 0x0000001421167211 */ /* 0x080fe200078010ff */
[----:B------:R-:W-:Y:S01]  /*74d0*/  RED.E.ADD.F32.FTZ.RN.STRONG.GPU [R34.64], R17 ;  /* 0x000000112200798e */ /* 0x000fe2000c10e786 */
[-C--:B------:R-:W-:Y:S02]  /*74e0*/  LEA.HI.X.SX32 R33, R57, R21.reuse, 0x2, P5 ;  /* 0x0000001539217211 */ /* 0x080fe400028f16ff */
[-C--:B------:R-:W-:Y:S01]  /*74f0*/  LEA R28, P3, R28, R20.reuse, 0x2 ;  /* 0x000000141c1c7211 */ /* 0x080fe200078610ff */
[----:B------:R-:W-:Y:S01]  /*7500*/  LDSM.16.MT88.4 R4, [R2+0x8000] ;  /* 0x008000000204783b */ /* 0x000fe20000004200 */
[-C--:B------:R-:W-:Y:S02]  /*7510*/  LEA.HI.X.SX32 R31, R56, R21.reuse, 0x2, P4 ;  /* 0x00000015381f7211 */ /* 0x080fe400020f16ff */
[-C--:B------:R-:W-:Y:S01]  /*7520*/  LEA R26, P2, R26, R20.reuse, 0x2 ;  /* 0x000000141a1a7211 */ /* 0x080fe200078410ff */
[----:B------:R-:W-:Y:S01]  /*7530*/  RED.E.ADD.F32.FTZ.RN.STRONG.GPU [R32.64], R18 ;  /* 0x000000122000798e */ /* 0x000fe2000c10e786 */
[----:B------:R-:W-:Y:S02]  /*7540*/  LEA R24, P1, R29, R20, 0x2 ;  /* 0x000000141d187211 */ /* 0x000fe400078210ff */
[-C--:B------:R-:W-:Y:S01]  /*7550*/  LEA.HI.X.SX32 R29, R55, R21.reuse, 0x2, P3 ;  /* 0x00000015371d7211 */ /* 0x080fe200018f16ff */
[----:B------:R-:W-:Y:S01]  /*7560*/  RED.E.ADD.F32.FTZ.RN.STRONG.GPU [R30.64], R19 ;  /* 0x000000131e00798e */ /* 0x000fe2000c10e786 */
[-C--:B------:R-:W-:Y:S02]  /*7570*/  LEA.HI.X.SX32 R27, R54, R21.reuse, 0x2, P2 ;  /* 0x00000015361b7211 */ /* 0x080fe400010f16ff */
[-C--:B------:R-:W-:Y:S01]  /*7580*/  LEA.HI.X.SX32 R25, R53, R21.reuse, 0x2, P1 ;  /* 0x0000001535197211 */ /* 0x080fe200008f16ff */
[----:B------:R-:W-:Y:S01]  /*7590*/  RED.E.ADD.F32.FTZ.RN.STRONG.GPU [R28.64], R12 ;  /* 0x0000000c1c00798e */ /* 0x000fe2000c10e786 */
[----:B------:R-:W-:Y:S02]  /*75a0*/  LEA.HI.X.SX32 R23, R52, R21, 0x2, P0 ;  /* 0x0000001534177211 */ /* 0x000fe400000f16ff */
[----:B------:R-:W-:Y:S01]  /*75b0*/  PLOP3.LUT P1, PT, PT, PT, UP0, 0x80, 0x0 ;  /* 0x000000000000781c */ /* 0x000fe20003f2f008 */
[----:B------:R-:W1:Y:S01]  /*75c0*/  LDSM.16.MT88.4 R8, [R3] ;  /* 0x000000000308783b */ /* 0x000e620000004200 */
[----:B------:R-:W-:Y:S01]  /*75d0*/  PLOP3.LUT P0, PT, PT, PT, UP2, 0x80, 0x0 ;  /* 0x000000000000781c */ /* 0x000fe20003f0f028 */
[----:B------:R-:W-:Y:S01]  /*75e0*/  @UP3 UIADD3 UR13, UP0, UR13, -0x200, URZ ;  /* 0xfffffe000d0d3890 */ /* 0x000fe2000ff1e03f */
[C---:B------:R-:W-:Y:S01]  /*75f0*/  IADD3 R0, R3.reuse, -0x2000, RZ ;  /* 0xffffe00003007810 */ /* 0x040fe20007ffe0ff */
[----:B------:R-:W-:Y:S02]  /*7600*/  RED.E.ADD.F32.FTZ.RN.STRONG.GPU [R26.64], R13 ;  /* 0x0000000d1a00798e */ /* 0x000fe4000c10e786 */
[----:B------:R-:W-:Y:S02]  /*7610*/  @UP3 UIADD3.X UR12, UR12, -0x1, URZ, UP0, !UPT ;  /* 0xffffffff0c0c3890 */ /* 0x000fe400087fe43f */
[----:B------:R-:W-:Y:S04]  /*7620*/  RED.E.ADD.F32.FTZ.RN.STRONG.GPU [R24.64], R14 ;  /* 0x0000000e1800798e */ /* 0x000fe8000c10e786 */
[----:B------:R-:W-:Y:S01]  /*7630*/  RED.E.ADD.F32.FTZ.RN.STRONG.GPU [R22.64], R15 ;  /* 0x0000000f1600798e */ /* 0x000fe2000c10e786 */
[----:B------:R-:W-:Y:S03]  /*7640*/  @P1 IADD3 R0, R3, 0x2000, RZ ;  /* 0x0000200003001810 */ /* 0x000fe60007ffe0ff */
[----:B------:R-:W2:Y:S04]  /*7650*/  LDSM.16.MT88.4 R12, [R2+0xc000] ;  /* 0x00c00000020c783b */ /* 0x000ea80000004200 */
[----:B------:R-:W-:Y:S04]  /*7660*/  LDSM.16.MT88.4 R16, [R2+0x8800] ;  /* 0x008800000210783b */ /* 0x000fe80000004200 */
[----:B------:R-:W3:Y:S04]  /*7670*/  LDSM.16.MT88.4 R20, [R3+0x400] ;  /* 0x000400000314783b */ /* 0x000ee80000004200 */
[----:B------:R-:W4:Y:S01]  /*7680*/  LDSM.16.MT88.4 R24, [R2+0xc800] ;  /* 0x00c800000218783b */ /* 0x000f220000004200 */
[-C--:B-1----:R-:W-:Y:S08]  /*7690*/  HMMA.16816.F32.BF16 R84, R4, R8.reuse, R84 ;  /* 0x000000080454723c */ /* 0x082ff00000041854 */
[C---:B--2---:R-:W-:Y:S08]  /*76a0*/  HMMA.16816.F32.BF16 R88, R12.reuse, R8, R88 ;  /* 0x000000080c58723c */ /* 0x044ff00000041858 */
[-C--:B------:R-:W-:Y:S01]  /*76b0*/  HMMA.16816.F32.BF16 R92, R12, R10.reuse, R92 ;  /* 0x0000000a0c5c723c */ /* 0x080fe2000004185c */
[----:B------:R-:W-:Y:S07]  /*76c0*/  LDSM.16.MT88.4 R12, [R2+0xd000] ;  /* 0x00d00000020c783b */ /* 0x000fee0000004200 */
[----:B------:R-:W-:Y:S01]  /*76d0*/  HMMA.16816.F32.BF16 R96, R4, R10, R96 ;  /* 0x0000000a0460723c */ /* 0x000fe20000041860 */
[----:B------:R-:W-:Y:S04]  /*76e0*/  LDSM.16.MT88.4 R4, [R2+0x9000] ;  /* 0x009000000204783b */ /* 0x000fe80000004200 */
[----:B------:R-:W1:Y:S03]  /*76f0*/  LDSM.16.MT88.4 R8, [R3+0x800] ;  /* 0x000800000308783b */ /* 0x000e660000004200 */
[-C--:B---3--:R-:W-:Y:S08]  /*7700*/  HMMA.16816.F32.BF16 R84, R16, R20.reuse, R84 ;  /* 0x000000141054723c */ /* 0x088ff00000041854 */
[C---:B----4-:R-:W-:Y:S08]  /*7710*/  HMMA.16816.F32.BF16 R88, R24.reuse, R20, R88 ;  /* 0x000000141858723c */ /* 0x050ff00000041858 */
        /* <DEDUP_REMOVED lines=32> */
[----:B------:R2:W3:Y:S03]  /*7920*/  LDSM.16.MT88.4 R20, [R3+0x1c00] ;  /* 0x001c00000314783b */ /* 0x0004e60000004200 */
[-C--:B-1----:R-:W-:Y:S08]  /*7930*/  HMMA.16816.F32.BF16 R84, R4, R8.reuse, R84 ;  /* 0x000000080454723c */ /* 0x082ff00000041854 */
[C---:B------:R-:W-:Y:S04]  /*7940*/  HMMA.16816.F32.BF16 R88, R12.reuse, R8, R88 ;  /* 0x000000080c58723c */ /* 0x040fe80000041858 */
[----:B--2---:R-:W-:Y:S04]  /*7950*/  IMAD.MOV.U32 R3, RZ, RZ, R0 ;  /* 0x000000ffff037224 */ /* 0x004fe800078e0000 */
[-C--:B------:R-:W-:Y:S08]  /*7960*/  HMMA.16816.F32.BF16 R92, R12, R10.reuse, R92 ;  /* 0x0000000a0c5c723c */ /* 0x080ff0000004185c */
[----:B------:R-:W-:Y:S08]  /*7970*/  HMMA.16816.F32.BF16 R96, R4, R10, R96 ;  /* 0x0000000a0460723c */ /* 0x000ff00000041860 */
[-C--:B---3--:R-:W-:Y:S08]  /*7980*/  HMMA.16816.F32.BF16 R84, R16, R20.reuse, R84 ;  /* 0x000000141054723c */ /* 0x088ff00000041854 */
[C---:B------:R-:W-:Y:S08]  /*7990*/  HMMA.16816.F32.BF16 R88, R24.reuse, R20, R88 ;  /* 0x000000141858723c */ /* 0x040ff00000041858 */
[-C--:B------:R-:W-:Y:S08]  /*79a0*/  HMMA.16816.F32.BF16 R92, R24, R22.reuse, R92 ;  /* 0x00000016185c723c */ /* 0x080ff0000004185c */
[----:B------:R-:W-:Y:S01]  /*79b0*/  HMMA.16816.F32.BF16 R96, R16, R22, R96 ;  /* 0x000000161060723c */ /* 0x000fe20000041860 */
[----:B------:R-:W-:-:S07]  /*79c0*/  @P0 BRA `(.L_x_34) ;  /* 0xffffc27000000947 */ /* 0x000fce000383ffff */
[----:B------:R-:W-:Y:S02]  /*79d0*/  @!UPT UIADD3 URZ, URZ, URZ, URZ ;  /* 0x0000003f3f3ff290 */ /* 0x000fe4000fffe03f */
[----:B------:R-:W2:Y:S04]  /*79e0*/  LDL R61, [R1+0x14] ;  /* 0x00001400013d7983 */ /* 0x000ea80000100800 */
[----:B------:R-:W3:Y:S01]  /*79f0*/  LDL R60, [R1+0x18] ;  /* 0x00001800013c7983 */ /* 0x000ee20000100800 */
[----:B------:R-:W-:Y:S01]  /*7a00*/  FMUL.FTZ R84, R84, c[0x0][0x2e0] ;  /* 0x0000b80054547a20 */ /* 0x000fe20000410000 */
[----:B------:R-:W-:Y:S01]  /*7a10*/  F2FP.BF16.PACK_AB R68, R69, R68 ;  /* 0x000000444544723e */ /* 0x000fe200000010ff */
[----:B------:R-:W-:Y:S01]  /*7a20*/  FMUL.FTZ R9, R85, c[0x0][0x2e0] ;  /* 0x0000b80055097a20 */ /* 0x000fe20000410000 */
[----:B------:R-:W-:Y:S01]  /*7a30*/  F2FP.BF16.PACK_AB R70, R71, R70 ;  /* 0x000000464746723e */ /* 0x000fe200000010ff */
[----:B------:R-:W-:Y:S01]  /*7a40*/  FMUL.FTZ R86, R86, c[0x0][0x2e0] ;  /* 0x0000b80056567a20 */ /* 0x000fe20000410000 */
[----:B------:R-:W-:Y:S01]  /*7a50*/  F2FP.BF16.PACK_AB R80, R81, R80 ;  /* 0x000000505150723e */ /* 0x000fe200000010ff */
[----:B------:R-:W-:Y:S01]  /*7a60*/  FMUL.FTZ R8, R87, c[0x0][0x2e0] ;  /* 0x0000b80057087a20 */ /* 0x000fe20000410000 */
[----:B------:R-:W-:Y:S01]  /*7a70*/  F2FP.BF16.PACK_AB R9, R9, R84 ;  /* 0x000000540909723e */ /* 0x000fe200000010ff */
[----:B------:R-:W-:Y:S01]  /*7a80*/  BAR.SYNC.DEFER_BLOCKING 0x0 ;  /* 0x0000000000007b1d */ /* 0x000fe20000010000 */
        /* <DEDUP_REMOVED lines=17> */
[----:B------:R-:W-:Y:S01]  /*7ba0*/  UISETP.NE.AND UP0, UPT, UR36, -0x1, UPT ;  /* 0xffffffff2400788c */ /* 0x000fe2000bf05270 */
[----:B------:R-:W-:Y:S01]  /*7bb0*/  FMUL.FTZ R3, R93, c[0x0][0x2e0] ;  /* 0x0000b8005d037a20 */ /* 0x000fe20000410000 */
[----:B------:R-:W-:Y:S01]  /*7bc0*/  F2FP.BF16.PACK_AB R6, R6, R90 ;  /* 0x0000005a0606723e */ /* 0x000fe200000010ff */
[----:B------:R-:W-:Y:S01]  /*7bd0*/  FMUL.FTZ R94, R94, c[0x0][0x2e0] ;  /* 0x0000b8005e5e7a20 */ /* 0x000fe20000410000 */
[----:B------:R-:W-:Y:S01]  /*7be0*/  F2FP.BF16.PACK_AB R78, R79, R78 ;  /* 0x0000004e4f4e723e */ /* 0x000fe200000010ff */
[----:B------:R-:W-:Y:S01]  /*7bf0*/  FMUL.FTZ R0, R95, c[0x0][0x2e0] ;  /* 0x0000b8005f007a20 */ /* 0x000fe20000410000 */
[----:B------:R-:W-:Y:S01]  /*7c00*/  F2FP.BF16.PACK_AB R3, R3, R92 ;  /* 0x0000005c0303723e */ /* 0x000fe200000010ff */
[----:B------:R-:W-:Y:S01]  /*7c10*/  ULDC.64 UR12, c[0x0][0x3a0] ;  /* 0x0000e800000c7ab9 */ /* 0x000fe20000000a00 */
[----:B------:R-:W-:-:S02]  /*7c20*/  PLOP3.LUT P0, PT, PT, PT, UP0, 0x80, 0x0 ;  /* 0x000000000000781c */ /* 0x000fc40003f0f008 */
[----:B------:R-:W-:Y:S01]  /*7c30*/  F2FP.BF16.PACK_AB R0, R0, R94 ;  /* 0x0000005e0000723e */ /* 0x000fe200000010ff */
[----:B------:R-:W-:-:S04]  /*7c40*/  @UP0 UIADD3 UR4, UR32, UR36, URZ ;  /* 0x0000002420040290 */ /* 0x000fc8000fffe03f */
[----:B------:R-:W-:-:S04]  /*7c50*/  @UP0 UIMAD.WIDE.U32 UR8, UR4, UR12, URZ ;  /* 0x0000000c040802a5 */ /* 0x000fc8000f8e003f */
[----:B------:R-:W-:-:S03]  /*7c60*/  @UP0 UIMAD UR15, UR4, UR13, UR9 ;  /* 0x0000000d040f02a4 */ /* 0x000fc6000f8e0209 */
[----:B------:R-:W-:Y:S01]  /*7c70*/  @UP0 UMOV UR14, UR8 ;  /* 0x00000008000e0c82 */ /* 0x000fe20008000000 */
[----:B--2---:R1:W-:Y:S04]  /*7c80*/  STS [R61], R9 ;  /* 0x000000093d007388 */ /* 0x0043e80000000800 */
[----:B------:R1:W-:Y:S04]  /*7c90*/  STS [R61+0x200], R8 ;  /* 0x000200083d007388 */ /* 0x0003e80000000800 */
[----:B---3--:R1:W-:Y:S04]  /*7ca0*/  STS [R60], R5 ;  /* 0x000000053c007388 */ /* 0x0083e80000000800 */
[----:B------:R1:W-:Y:S04]  /*7cb0*/  STS [R60+0x200], R4 ;  /* 0x000200043c007388 */ /* 0x0003e80000000800 */
        /* <DEDUP_REMOVED lines=11> */
[----:B------:R1:W-:Y:S01]  /*7d70*/  STS [R60+0x3200], R78 ;  /* 0x0032004e3c007388 */ /* 0x0003e20000000800 */
[----:B------:R-:W-:Y:S05]  /*7d80*/  @P0 BRA `(.L_x_35) ;  /* 0x000000d000000947 */ /* 0x000fea0003800000 */
[----:B------:R-:W-:Y:S02]  /*7d90*/  USHF.R.S32.HI UR4, URZ, 0x1f, UR32 ;  /* 0x0000001f3f047899 */ /* 0x000fe40008011420 */
[----:B------:R-:W-:-:S02]  /*7da0*/  ULDC.64 UR8, c[0x0][0x3a0] ;  /* 0x0000e80000087ab9 */ /* 0x000fc40000000a00 */
[----:B------:R-:W-:Y:S02]  /*7db0*/  UIMAD UR4, UR4, UR8, URZ ;  /* 0x00000008040472a4 */ /* 0x000fe4000f8e023f */
[----:B------:R-:W-:Y:S02]  /*7dc0*/  USHF.R.S32.HI UR14, URZ, 0x1f, UR49 ;  /* 0x0000001f3f0e7899 */ /* 0x000fe40008011431 */
[----:B------:R-:W-:Y:S02]  /*7dd0*/  UIMAD UR10, UR32, UR9, UR4 ;  /* 0x00000009200a72a4 */ /* 0x000fe4000f8e0204 */
[----:B------:R-:W-:Y:S02]  /*7de0*/  UIMAD.WIDE.U32 UR8, UR32, UR8, URZ ;  /* 0x00000008200872a5 */ /* 0x000fe4000f8e003f */
[----:B------:R-:W-:Y:S02]  /*7df0*/  ULDC.64 UR12, c[0x0][0x388] ;  /* 0x0000e200000c7ab9 */ /* 0x000fe40000000a00 */
[----:B------:R-:W-:-:S02]  /*7e00*/  UIADD3 UR9, UR9, UR10, URZ ;  /* 0x0000000a09097290 */ /* 0x000fc4000fffe03f */
[----:B------:R-:W-:Y:S02]  /*7e10*/  UIMAD UR4, UR14, UR12, URZ ;  /* 0x0000000c0e0472a4 */ /* 0x000fe4000f8e023f */
[----:B------:R-:W-:Y:S02]  /*7e20*/  UIMAD.WIDE.U32 UR8, UR49, UR12, UR8 ;  /* 0x0000000c310872a5 */ /* 0x000fe4000f8e0008 */
[----:B------:R-:W-:-:S04]  /*7e30*/  UIMAD UR4, UR49, UR13, UR4 ;  /* 0x0000000d310472a4 */ /* 0x000fc8000f8e0204 */
[----:B------:R-:W-:Y:S02]  /*7e40*/  UIADD3 UR15, UR9, UR4, URZ ;  /* 0x00000004090f7290 */ /* 0x000fe4000fffe03f */
[----:B------:R-:W-:Y:S02]  /*7e50*/  UMOV UR14, UR8 ;  /* 0x00000008000e7c82 */ /* 0x000fe40008000000 */
.L_x_35:
        /* <DEDUP_REMOVED lines=9> */
[----:B------:R-:W-:Y:S02]  /*7ef0*/  USHF.R.S32.HI UR33, URZ, 0x1f, UR49 ;  /* 0x0000001f3f217899 */ /* 0x000fe40008011431 */
[----:B------:R-:W-:Y:S02]  /*7f00*/  UIMAD UR10, UR32, UR9, UR4 ;  /* 0x00000009200a72a4 */ /* 0x000fe4000f8e0204 */
[----:B------:R-:W-:-:S02]  /*7f10*/  UIMAD.WIDE.U32 UR8, UR32, UR8, URZ ;  /* 0x00000008200872a5 */ /* 0x000fc4000f8e003f */
[----:B------:R-:W-:Y:S02]  /*7f20*/  ULDC.64 UR12, c[0x0][0x390] ;  /* 0x0000e400000c7ab9 */ /* 0x000fe40000000a00 */
[----:B------:R-:W-:Y:S02]  /*7f30*/  UIADD3 UR9, UR9, UR10, URZ ;  /* 0x0000000a09097290 */ /* 0x000fe4000fffe03f */
[----:B------:R-:W-:Y:S02]  /*7f40*/  UIMAD UR4, UR33, UR12, URZ ;  /* 0x0000000c210472a4 */ /* 0x000fe4000f8e023f */
[----:B------:R-:W-:Y:S02]  /*7f50*/  UIMAD.WIDE.U32 UR8, UR49, UR12, UR8 ;  /* 0x0000000c310872a5 */ /* 0x000fe4000f8e0008 */
[----:B------:R-:W-:-:S04]  /*7f60*/  UIMAD UR4, UR49, UR13, UR4 ;  /* 0x0000000d310472a4 */ /* 0x000fc8000f8e0204 */
[----:B------:R-:W-:-:S03]  /*7f70*/  UIADD3 UR10, UR9, UR4, URZ ;  /* 0x00000004090a7290 */ /* 0x000fc6000fffe03f */
[----:B------:R-:W-:Y:S02]  /*7f80*/  UMOV UR9, UR8 ;  /* 0x0000000800097c82 */ /* 0x000fe40008000000 */
.L_x_36:
[----:B------:R-:W-:Y:S01]  /*7f90*/  BAR.SYNC.DEFER_BLOCKING 0x0 ;  /* 0x0000000000007b1d */ /* 0x000fe20000010000 */
[----:B------:R-:W-:Y:S01]  /*7fa0*/  USHF.L.U32 UR4, UR11, 0x7, URZ ;  /* 0x000000070b047899 */ /* 0x000fe2000800063f */
[--C-:B-1----:R-:W-:Y:S01]  /*7fb0*/  SHF.R.S32.HI R5, RZ, 0x1f, R218.reuse ;  /* 0x0000001fff057819 */ /* 0x102fe200000114da */
[----:B------:R-:W-:Y:S01]  /*7fc0*/  IMAD.MOV.U32 R4, RZ, RZ, R218 ;  /* 0x000000ffff047224 */ /* 0x000fe200078e00da */
[----:B------:R-:W-:Y:S01]  /*7fd0*/  UIMAD UR5, UR11, -0x80, UR5 ;  /* 0xffffff800b0578a4 */ /* 0x000fe2000f8e0205 */
[----:B------:R-:W-:Y:S01]  /*7fe0*/  ISETP.GE.AND P1, PT, R218, c[0x0][0x220], PT ;  /* 0x00008800da007a0c */ /* 0x000fe20003f26270 */
[----:B------:R-:W-:Y:S01]  /*7ff0*/  USHF.R.S32.HI UR8, URZ, 0x1f, UR4 ;  /* 0x0000001f3f087899 */ /* 0x000fe20008011404 */
[----:B------:R-:W1:Y:S01]  /*8000*/  S2R R3, SR_TID.X ;  /* 0x0000000000037919 */ /* 0x000e620000002100 */
[----:B------:R-:W-:Y:S01]  /*8010*/  ULDC.64 UR12, c[0x0][0x3a0] ;  /* 0x0000e800000c7ab9 */ /* 0x000fe20000000a00 */
[----:B------:R-:W-:Y:S01]  /*8020*/  IMAD.U32 R13, RZ, RZ, UR4 ;  /* 0x00000004ff0d7e24 */ /* 0x000fe2000f8e00ff */
[----:B------:R-:W-:Y:S01]  /*8030*/  UIMAD UR12, UR8, UR12, URZ ;  /* 0x0000000c080c72a4 */ /* 0x000fe2000f8e023f */
[----:B------:R-:W-:Y:S01]  /*8040*/  BSSY B0, `(.L_x_37) ;  /* 0x0000020000007945 */ /* 0x000fe20003800000 */
[----:B------:R-:W-:Y:S01]  /*8050*/  USHF.R.S32.HI UR32, URZ, 0x1f, UR56 ;  /* 0x0000001f3f207899 */ /* 0x000fe20008011438 */
[----:B------:R-:W-:Y:S01]  /*8060*/  IMAD.WIDE.U32 R6, R13, c[0x0][0x3a0], R4 ;  /* 0x0000e8000d067a25 */ /* 0x000fe200078e0004 */
[----:B------:R-:W-:-:S04]  /*8070*/  UIMAD UR12, UR4, UR13, UR12 ;  /* 0x0000000d040c72a4 */ /* 0x000fc8000f8e020c */
[----:B------:R-:W-:Y:S02]  /*8080*/  IADD3 R6, P0, R6, UR14, RZ ;  /* 0x0000000e06067c10 */ /* 0x000fe4000ff1e0ff */
[----:B------:R-:W-:Y:S01]  /*8090*/  IMAD.U32 R0, RZ, RZ, UR12 ;  /* 0x0000000cff007e24 */ /* 0x000fe2000f8e00ff */
[----:B------:R-:W-:Y:S02]  /*80a0*/  ULDC.64 UR12, c[0x0][0x3b8] ;  /* 0x0000ee00000c7ab9 */ /* 0x000fe40000000a00 */
[----:B------:R-:W-:Y:S01]  /*80b0*/  UIMAD UR12, UR32, UR12, URZ ;  /* 0x0000000c200c72a4 */ /* 0x000fe2000f8e023f */
[----:B------:R2:W3:Y:S01]  /*80c0*/  LDS.128 R20, [R59+0x7000] ;  /* 0x007000003b147984 */ /* 0x0004e20000000c00 */
[----:B------:R-:W-:Y:S01]  /*80d0*/  IADD3.X R7, R7, UR15, R0, P0, !PT ;  /* 0x0000000f07077c10 */ /* 0x000fe200087fe400 */
[----:B------:R-:W-:Y:S01]  /*80e0*/  IMAD.U32 R0, RZ, RZ, UR56 ;  /* 0x00000038ff007e24 */ /* 0x000fe2000f8e00ff */
[----:B------:R-:W-:Y:S01]  /*80f0*/  UIMAD UR12, UR56, UR13, UR12 ;  /* 0x0000000d380c72a4 */ /* 0x000fe2000f8e020c */
[----:B------:R2:W4:Y:S02]  /*8100*/  LDS.128 R24, [R59+0x8000] ;  /* 0x008000003b187984 */ /* 0x0005240000000c00 */
[----:B------:R-:W-:Y:S01]  /*8110*/  IMAD.WIDE.U32 R6, R0, c[0x0][0x3b8], R6 ;  /* 0x0000ee0000067a25 */ /* 0x000fe200078e0006 */
[----:B-1----:R-:W-:Y:S01]  /*8120*/  SHF.R.S32.HI R0, RZ, 0x1f, R3 ;  /* 0x0000001fff007819 */ /* 0x002fe20000011403 */
[----:B------:R2:W1:Y:S03]  /*8130*/  LDS.128 R28, [R59+0x9000] ;  /* 0x009000003b1c7984 */ /* 0x0004660000000c00 */
[----:B------:R-:W-:-:S02]  /*8140*/  LEA.HI R0, R0, R3, RZ, 0x2 ;  /* 0x0000000300007211 */ /* 0x000fc400078f10ff */
[----:B------:R-:W-:Y:S02]  /*8150*/  IADD3 R12, R7, UR12, RZ ;  /* 0x0000000c070c7c10 */ /* 0x000fe4000fffe0ff */
[----:B------:R-:W-:-:S04]  /*8160*/  SHF.R.S32.HI R0, RZ, 0x2, R0 ;  /* 0x00000002ff007819 */ /* 0x000fc80000011400 */
[----:B------:R-:W-:Y:S02]  /*8170*/  ISETP.GE.OR P2, PT, R0, UR5, P1 ;  /* 0x0000000500007c0c */ /* 0x000fe40008f46670 */
[----:B------:R-:W-:-:S11]  /*8180*/  SHF.R.S32.HI R14, RZ, 0x1f, R0 ;  /* 0x0000001fff0e7819 */ /* 0x000fd60000011400 */
[----:B------:R-:W-:Y:S05]  /*8190*/  @P2 BRA `(.L_x_38) ;  /* 0x000000a000002947 */ /* 0x000fea0003800000 */
[----:B--2---:R-:W2:Y:S01]  /*81a0*/  LDS.128 R16, [R59+0x6000] ;  /* 0x006000003b107984 */ /* 0x004ea20000000c00 */
        /* <DEDUP_REMOVED lines=8> */
[----:B--2---:R2:W-:Y:S04]  /*8230*/  STG.E.128 [R10.64], R16 ;  /* 0x000000100a007986 */ /* 0x0045e8000c101d06 */
.L_x_38:
[----:B--2---:R-:W-:Y:S05]  /*8240*/  BSYNC B0 ;  /* 0x0000000000007941 */ /* 0x004fea0003800000 */
.L_x_37:
        /* <DEDUP_REMOVED lines=8> */
[----:B------:R-:W-:-:S04]  /*82d0*/  IMAD.WIDE.U32 R10, R3, c[0x0][0x3a0], R6 ;  /* 0x0000e800030a7a25 */ /* 0x000fc800078e0006 */
[----:B------:R-:W-:Y:S01]  /*82e0*/  IMAD R3, R3, c[0x0][0x3a4], R8 ;  /* 0x0000e90003037a24 */ /* 0x000fe200078e0208 */
[----:B------:R-:W-:-:S04]  /*82f0*/  LEA R6, P0, R10, c[0x0][0x340], 0x1 ;  /* 0x0000d0000a067a11 */ /* 0x000fc800078008ff */
[----:B------:R-:W-:-:S04]  /*8300*/  IADD3 R3, R3, R11, RZ ;  /* 0x0000000b03037210 */ /* 0x000fc80007ffe0ff */
[----:B------:R-:W-:-:S05]  /*8310*/  LEA.HI.X R7, R10, c[0x0][0x344], R3, 0x1, P0 ;  /* 0x0000d1000a077a11 */ /* 0x000fca00000f0c03 */
[----:B---3--:R2:W-:Y:S02]  /*8320*/  STG.E.128 [R6.64], R20 ;  /* 0x0000001406007986 */ /* 0x0085e4000c101d06 */
.L_x_40:
[----:B------:R-:W-:Y:S05]  /*8330*/  BSYNC B0 ;  /* 0x0000000000007941 */ /* 0x000fea0003800000 */
.L_x_39:
[----:B------:R-:W-:Y:S01]  /*8340*/  ULDC.64 UR12, c[0x0][0x3a8] ;  /* 0x0000ea00000c7ab9 */ /* 0x000fe20000000a00 */
[----:B------:R-:W-:Y:S01]  /*8350*/  IMAD.WIDE.U32 R4, R13, c[0x0][0x3a8], R4 ;  /* 0x0000ea000d047a25 */ /* 0x000fe200078e0004 */
        /* <DEDUP_REMOVED lines=14> */
[----:B--2---:R-:W-:Y:S01]  /*8440*/  MOV R6, R4 ;  /* 0x0000000400067202 */ /* 0x004fe20000000f00 */
[----:B------:R-:W-:Y:S01]  /*8450*/  IMAD R8, R14, c[0x0][0x3a8], RZ ;  /* 0x0000ea000e087a24 */ /* 0x000fe200078e02ff */
[----:B------:R-:W-:-:S03]  /*8460*/  MOV R7, R3 ;  /* 0x0000000300077202 */ /* 0x000fc60000000f00 */
[C---:B------:R-:W-:Y:S02]  /*8470*/  IMAD R8, R0.reuse, c[0x0][0x3ac], R8 ;  /* 0x0000eb0000087a24 */ /* 0x040fe400078e0208 */
[----:B------:R-:W-:-:S05]  /*8480*/  IMAD.WIDE.U32 R6, R0, c[0x0][0x3a8], R6 ;  /* 0x0000ea0000067a25 */ /* 0x000fca00078e0006 */
[----:B------:R-:W-:Y:S02]  /*8490*/  IADD3 R7, R8, R7, RZ ;  /* 0x0000000708077210 */ /* 0x000fe40007ffe0ff */
[----:B------:R-:W-:-:S04]  /*84a0*/  LEA R8, P0, R6, c[0x0][0x348], 0x1 ;  /* 0x0000d20006087a11 */ /* 0x000fc800078008ff */
[----:B------:R-:W-:-:S05]  /*84b0*/  LEA.HI.X R9, R6, c[0x0][0x34c], R7, 0x1, P0 ;  /* 0x0000d30006097a11 */ /* 0x000fca00000f0c07 */
[----:B----4-:R2:W-:Y:S04]  /*84c0*/  STG.E.128 [R8.64], R24 ;  /* 0x0000001808007986 */ /* 0x0105e8000c101d06 */
.L_x_42:
[----:B------:R-:W-:Y:S05]  /*84d0*/  BSYNC B0 ;  /* 0x0000000000007941 */ /* 0x000fea0003800000 */
.L_x_41:
[----:B------:R-:W-:Y:S05]  /*84e0*/  @P1 BRA `(.L_x_15) ;  /* 0x000000a000001947 */ /* 0x000fea0003800000 */
[----:B------:R-:W-:-:S04]  /*84f0*/  IADD3 R0, P0, R0, 0x40, RZ ;  /* 0x0000004000007810 */ /* 0x000fc80007f1e0ff */
[----:B------:R-:W-:-:S05]  /*8500*/  IADD3.X R5, RZ, R14, RZ, P0, !PT ;  /* 0x0000000eff057210 */ /* 0x000fca00007fe4ff */
[----:B--2---:R-:W-:Y:S01]  /*8510*/  IMAD R6, R5, c[0x0][0x3a8], RZ ;  /* 0x0000ea0005067a24 */ /* 0x004fe200078e02ff */
[----:B------:R-:W-:-:S05]  /*8520*/  MOV R5, R3 ;  /* 0x0000000300057202 */ /* 0x000fca0000000f00 */
[----:B------:R-:W-:-:S04]  /*8530*/  IMAD.WIDE.U32 R8, R0, c[0x0][0x3a8], R4 ;  /* 0x0000ea0000087a25 */ /* 0x000fc800078e0004 */
[----:B------:R-:W-:Y:S01]  /*8540*/  IMAD R0, R0, c[0x0][0x3ac], R6 ;  /* 0x0000eb0000007a24 */ /* 0x000fe200078e0206 */
[----:B------:R-:W-:-:S04]  /*8550*/  LEA R4, P0, R8, c[0x0][0x348], 0x1 ;  /* 0x0000d20008047a11 */ /* 0x000fc800078008ff */
[----:B------:R-:W-:-:S04]  /*8560*/  IADD3 R0, R0, R9, RZ ;  /* 0x0000000900007210 */ /* 0x000fc80007ffe0ff */
[----:B------:R-:W-:-:S05]  /*8570*/  LEA.HI.X R5, R8, c[0x0][0x34c], R0, 0x1, P0 ;  /* 0x0000d30008057a11 */ /* 0x000fca00000f0c00 */
[----:B-1----:R1:W-:Y:S02]  /*8580*/  STG.E.128 [R4.64], R28 ;  /* 0x0000001c04007986 */ /* 0x0023e4000c101d06 */
.L_x_15:
[----:B------:R-:W-:Y:S05]  /*8590*/  BSYNC B1 ;  /* 0x0000000000017941 */ /* 0x000fea0003800000 */
.L_x_1:
[----:B------:R-:W-:Y:S02]  /*85a0*/  ULDC UR5, c[0x0][0x218] ;  /* 0x0000860000057ab9 */ /* 0x000fe40000000800 */
[----:B------:R-:W-:-:S04]  /*85b0*/  UIADD3 UR5, UR5, 0x7f, URZ ;  /* 0x0000007f05057890 */ /* 0x000fc8000fffe03f */
[----:B------:R-:W-:-:S04]  /*85c0*/  USHF.R.S32.HI UR4, URZ, 0x1f, UR5 ;  /* 0x0000001f3f047899 */ /* 0x000fc80008011405 */
[----:B------:R-:W-:-:S03]  /*85d0*/  ULEA.HI UR4, UR4, UR5, URZ, 0x7 ;  /* 0x0000000504047291 */ /* 0x000fc6000f8f383f */
[----:B------:R-:W-:Y:S02]  /*85e0*/  ULDC UR5, c[0x0][0xc] ;  /* 0x0000030000057ab9 */ /* 0x000fe40000000800 */
[----:B------:R-:W-:Y:S02]  /*85f0*/  UIADD3 UR11, UR11, UR5, URZ ;  /* 0x000000050b0b7290 */ /* 0x000fe4000fffe03f */
[----:B------:R-:W-:-:S04]  /*8600*/  USHF.R.S32.HI UR4, URZ, 0x7, UR4 ;  /* 0x000000073f047899 */ /* 0x000fc80008011404 */
[----:B------:R-:W-:-:S06]  /*8610*/  UISETP.GE.AND UP0, UPT, UR11, UR4, UPT ;  /* 0x000000040b00728c */ /* 0x000fcc000bf06270 */
[----:B------:R-:W-:-:S13]  /*8620*/  PLOP3.LUT P0, PT, PT, PT, UP0, 0x80, 0x0 ;  /* 0x000000000000781c */ /* 0x000fda0003f0f008 */
[----:B------:R-:W-:Y:S01]  /*8630*/  @P0 CALL.REL.NOINC `(.L_x_43) ;  /* 0x0000001000000944 */ /* 0x000fe20003c00000 */
[----:B------:R-:W-:Y:S05]  /*8640*/  BRA `(.L_x_44) ;  /* 0xffff8a7000007947 */ /* 0x000fea000383ffff */
.L_x_43:
[----:B------:R-:W-:Y:S05]  /*8650*/  EXIT ;  /* 0x000000000000794d */ /* 0x000fea0003800000 */
.L_x_45:
[----:B------:R-:W-:-:S00]  /*8660*/  BRA `(.L_x_45) ;  /* 0xfffffff000007947 */ /* 0x000fc0000383ffff */
[----:B------:R-:W-:-:S00]  /*8670*/  NOP ;  /* 0x0000000000007918 */ /* 0x000fc00000000000 */
        /* <DEDUP_REMOVED lines=8> */
.L_x_684:


//--------------------- .text._ZN5flash44flash_bwd_dq_dk_dv_loop_seqk_parallel_kernelI23Flash_bwd_kernel_traitsILi32ELi128ELi128ELi8ELi4ELi4ELi4ELb1ELb0EN7cutlass10bfloat16_tE19Flash_kernel_traitsILi32ELi128ELi128ELi8ES3_EELb0ELb1ELb0ELb0ELb1ELb1ELb0EEEvNS_16Flash_bwd_paramsE --------------------------
	.section	.text._ZN5flash44flash_bwd_dq_dk_dv_loop_seqk_parallel_kernelI23Flash_bwd_kernel_traitsILi32ELi128ELi128ELi8ELi4ELi4ELi4ELb1ELb0EN7cutlass10bfloat16_tE19Flash_kernel_traitsILi32ELi128ELi128ELi8ES3_EELb0ELb1ELb0ELb0ELb1ELb1ELb0EEEvNS_16Flash_bwd_paramsE,"ax",@progbits
	.sectioninfo	@"SHI_REGISTERS=255"
	.align	128
        .global         _ZN5flash44flash_bwd_dq_dk_dv_loop_seqk_parallel_kernelI23Flash_bwd_kernel_traitsILi32ELi128ELi128ELi8ELi4ELi4ELi4ELb1ELb0EN7cutlass10bfloat16_tE19Flash_kernel_traitsILi32ELi128ELi128ELi8ES3_EELb0ELb1ELb0ELb0ELb1ELb1ELb0EEEvNS_16Flash_bwd_paramsE
        .type           _ZN5flash44flash_bwd_dq_dk_dv_loop_seqk_parallel_kernelI23Flash_bwd_kernel_traitsILi32ELi128ELi128ELi8ELi4ELi4ELi4ELb1ELb0EN7cutlass10bfloat16_tE19Flash_kernel_traitsILi32ELi128ELi128ELi8ES3_EELb0ELb1ELb0ELb0ELb1ELb1ELb0EEEvNS_16Flash_bwd_paramsE,@function
        .size           _ZN5flash44flash_bwd_dq_dk_dv_loop_seqk_parallel_kernelI23Flash_bwd_kernel_traitsILi32ELi128ELi128ELi8ELi4ELi4ELi4ELb1ELb0EN7cutlass10bfloat16_tE19Flash_kernel_traitsILi32ELi128ELi128ELi8ES3_EELb0ELb1ELb0ELb0ELb1ELb1ELb0EEEvNS_16Flash_bwd_paramsE,(.L_x_685 - _ZN5flash44flash_bwd_dq_dk_dv_loop_seqk_parallel_kernelI23Flash_bwd_kernel_traitsILi32ELi128ELi128ELi8ELi4ELi4ELi4ELb1ELb0EN7cutlass10bfloat16_tE19Flash_kernel_traitsILi32ELi128ELi128ELi8ES3_EELb0ELb1ELb0ELb0ELb1ELb1ELb0EEEvNS_16Flash_bwd_paramsE)
        .other          _ZN5flash44flash_bwd_dq_dk_dv_loop_seqk_parallel_kernelI23Flash_bwd_kernel_traitsILi32ELi128ELi128ELi8ELi4ELi4ELi4ELb1ELb0EN7cutlass10bfloat16_tE19Flash_kernel_traitsILi32ELi128ELi128ELi8ES3_EELb0ELb1ELb0ELb0ELb1ELb1ELb0EEEvNS_16Flash_bwd_paramsE,@"STO_CUDA_ENTRY STV_DEFAULT"
_ZN5flash44flash_bwd_dq_dk_dv_loop_seqk_parallel_kernelI23Flash_bwd_kernel_traitsILi32ELi128ELi128ELi8ELi4ELi4ELi4ELb1ELb0EN7cutlass10bfloat16_tE19Flash_kernel_traitsILi32ELi128ELi128ELi8ES3_EELb0ELb1ELb0ELb0ELb1ELb1ELb0EEEvNS_16Flash_bwd_paramsE:
.text._ZN5flash44flash_bwd_dq_dk_dv_loop_seqk_parallel_kernelI23Flash_bwd_kernel_traitsILi32ELi128ELi128ELi8ELi4ELi4ELi4ELb1ELb0EN7cutlass10bfloat16_tE19Flash_kernel_traitsILi32ELi128ELi128ELi8ES3_EELb0ELb1ELb0ELb0ELb1ELb1ELb0EEEvNS_16Flash_bwd_paramsE:
[----:B------:R-:W-:Y:S02]  /*0000*/  MOV R1, c[0x0][0x28] ;  /* 0x00000a0000017a02 */ /* 0x000fe40000000f00 */
[----:B------:R-:W1:Y:S01]  /*0010*/  S2UR UR29, SR_CTAID.X ;  /* 0x00000000001d79c3 */ /* 0x000e620000002500 */
[----:B------:R-:W-:Y:S02]  /*0020*/  ULDC UR4, c[0x0][0x218] ;  /* 0x0000860000047ab9 */ /* 0x000fe40000000800 */
        /* <DEDUP_REMOVED lines=8> */
[----:B------:R-:W-:Y:S01]  /*00b0*/  IMAD.MOV.U32 R175, RZ, RZ, 0x20 ;  /* 0x00000020ffaf7424 */ /* 0x000fe200078e00ff */
[----:B------:R-:W-:Y:S01]  /*00c0*/  ULDC UR50, c[0x0][0x22c] ;  /* 0x00008b0000327ab9 */ /* 0x000fe20000000800 */
[----:B------:R-:W-:Y:S01]  /*00d0*/  IMAD.MOV.U32 R189, RZ, RZ, -0x10 ;  /* 0xfffffff0ffbd7424 */ /* 0x000fe200078e00ff */
[----:B------:R-:W-:Y:S01]  /*00e0*/  ULDC UR58, c[0x0][0x1c0] ;  /* 0x00007000003a7ab9 */ /* 0x000fe20000000800 */
[----:B------:R-:W-:Y:S01]  /*00f0*/  IMAD.MOV.U32 R165, RZ, RZ, 0x40 ;  /* 0x00000040ffa57424 */ /* 0x000fe200078e00ff */
[----:B------:R-:W-:Y:S02]  /*0100*/  UIMAD UR55, UR50, UR58, URZ ;  /* 0x0000003a323772a4 */ /* 0x000fe4000f8e023f */
[----:B------:R-:W-:Y:S02]  /*0110*/  UMOV UR60, 0x80 ;  /* 0x00000080003c7882 */ /* 0x000fe40000000000 */
[----:B------:R-:W-:-:S02]  /*0120*/  ULDC UR4, c[0x0][0x210] ;  /* 0x0000840000047ab9 */ /* 0x000fc40000000800 */
[----:B------:R-:W-:Y:S02]  /*0130*/  ULDC UR61, c[0x0][0x234] ;  /* 0x00008d00003d7ab9 */ /* 0x000fe40000000800 */
[----:B------:R-:W-:Y:S02]  /*0140*/  UIMAD UR61, UR60, UR4, UR61 ;  /* 0x000000043c3d72a4 */ /* 0x000fe4000f8e023d */
[----:B------:R-:W-:Y:S02]  /*0150*/  USHF.R.S32.HI UR4, URZ, 0x1f, UR50 ;  /* 0x0000001f3f047899 */ /* 0x000fe40008011432 */
[----:B------:R-:W-:Y:S02]  /*0160*/  USHF.L.U32 UR57, UR55, 0x7, URZ ;  /* 0x0000000737397899 */ /* 0x000fe4000800063f */
[----:B------:R-:W-:Y:S02]  /*0170*/  ULDC UR5, c[0x0][0x224] ;  /* 0x0000890000057ab9 */ /* 0x000fe40000000800 */
[----:B------:R-:W-:Y:S01]  /*0180*/  UIMAD.WIDE.U32 UR50, UR50, UR58, URZ ;  /* 0x0000003a323272a5 */ /* 0x000fe2000f8e003f */
[----:B-1----:R-:W-:Y:S01]  /*0190*/  SHF.R.S32.HI R3, RZ, 0x1f, R0 ;  /* 0x0000001fff037819 */ /* 0x002fe20000011400 */
[----:B------:R-:W-:Y:S01]  /*01a0*/  IMAD.SHL.U32 R180, R0, 0x2, RZ ;  /* 0x0000000200b47824 */ /* 0x000fe200078e00ff */
[----:B------:R-:W-:-:S02]  /*01b0*/  ULDC.64 UR6, c[0x0][0x118] ;  /* 0x0000460000067ab9 */ /* 0x000fc40000000a00 */
[CC--:B------:R-:W-:Y:S01]  /*01c0*/  LEA.HI R4, R3.reuse, R0.reuse, RZ, 0x2 ;  /* 0x0000000003047211 */ /* 0x0c0fe200078f10ff */
[----:B------:R-:W-:Y:S01]  /*01d0*/  UMOV UR54, 0xffffe000 ;  /* 0xffffe00000367882 */ /* 0x000fe20000000000 */
[-C--:B------:R-:W-:Y:S01]  /*01e0*/  LEA.HI R13, R3, R0.reuse, RZ, 0x3 ;  /* 0x00000000030d7211 */ /* 0x080fe200078f18ff */
[----:B------:R-:W-:Y:S01]  /*01f0*/  UIADD3 UR60, UR60, UR5, URZ ;  /* 0x000000053c3c7290 */ /* 0x000fe2000fffe03f */
[--C-:B------:R-:W-:Y:S01]  /*0200*/  SHF.R.S32.HI R5, RZ, 0x2, R4.reuse ;  /* 0x00000002ff057819 */ /* 0x100fe20000011404 */
[----:B------:R-:W-:Y:S01]  /*0210*/  UIMAD UR58, UR4, UR58, URZ ;  /* 0x0000003a043a72a4 */ /* 0x000fe2000f8e023f */
[----:B------:R-:W-:Y:S01]  /*0220*/  SHF.R.S32.HI R14, RZ, 0x1f, R4 ;  /* 0x0000001fff0e7819 */ /* 0x000fe20000011404 */
[----:B------:R-:W-:Y:S01]  /*0230*/  USHF.L.U32 UR28, UR55, 0x3, URZ ;  /* 0x00000003371c7899 */ /* 0x000fe2000800063f */
[CC--:B------:R-:W-:Y:S01]  /*0240*/  LEA.HI R2, R4.reuse, R5.reuse, RZ, 0x1 ;  /* 0x0000000504027211 */ /* 0x0c0fe200078f08ff */
[----:B------:R-:W-:Y:S01]  /*0250*/  USHF.L.U32 UR27, UR55, 0x4, URZ ;  /* 0x00000004371b7899 */ /* 0x000fe2000800063f */
[----:B------:R-:W-:Y:S01]  /*0260*/  SHF.R.S32.HI R7, RZ, 0x3, R13 ;  /* 0x00000003ff077819 */ /* 0x000fe2000001140d */
[----:B------:R-:W-:Y:S01]  /*0270*/  UIMAD UR26, UR55, 0x18, URZ ;  /* 0x00000018371a78a4 */ /* 0x000fe2000f8e023f */
[----:B------:R-:W-:Y:S01]  /*0280*/  LOP3.LUT R9, R4, 0xfffffffc, RZ, 0xc0, !PT ;  /* 0xfffffffc04097812 */ /* 0x000fe200078ec0ff */
[----:B------:R-:W-:Y:S01]  /*0290*/  USHF.L.U32 UR25, UR55, 0x5, URZ ;  /* 0x0000000537197899 */ /* 0x000fe2000800063f */
[----:B------:R-:W-:Y:S01]  /*02a0*/  LEA.HI R14, R14, R5, RZ, 0x3 ;  /* 0x000000050e0e7211 */ /* 0x000fe200078f18ff */
[----:B------:R-:W-:Y:S01]  /*02b0*/  IMAD.SHL.U32 R7, R7, 0x40, RZ ;  /* 0x0000004007077824 */ /* 0x000fe200078e00ff */
[----:B------:R-:W-:Y:S01]  /*02c0*/  LOP3.LUT R2, R2, 0x7fffffe, RZ, 0xc0, !PT ;  /* 0x07fffffe02027812 */ /* 0x000fe200078ec0ff */
[----:B------:R-:W-:Y:S01]  /*02d0*/  IMAD.IADD R9, R0, 0x1, -R9 ;  /* 0x0000000100097824 */ /* 0x000fe200078e0a09 */
[----:B------:R-:W-:Y:S01]  /*02e0*/  LEA.HI R11, R3, R0, RZ, 0x5 ;  /* 0x00000000030b7211 */ /* 0x000fe200078f28ff */
[----:B------:R-:W-:Y:S01]  /*02f0*/  UIMAD UR24, UR55, 0x28, URZ ;  /* 0x00000028371878a4 */ /* 0x000fe2000f8e023f */
[----:B------:R-:W-:Y:S01]  /*0300*/  LOP3.LUT R14, R14, 0xfffffff8, RZ, 0xc0, !PT ;  /* 0xfffffff80e0e7812 */ /* 0x000fe200078ec0ff */
[----:B------:R-:W-:Y:S01]  /*0310*/  IMAD.IADD R15, R5, 0x1, -R2 ;  /* 0x00000001050f7824 */ /* 0x000fe200078e0a02 */
[--C-:B------:R-:W-:Y:S01]  /*0320*/  SHF.R.S32.HI R182, RZ, 0x5, R11.reuse ;  /* 0x00000005ffb67819 */ /* 0x100fe2000001140b */
[----:B------:R-:W-:Y:S01]  /*0330*/  IMAD.SHL.U32 R2, R9, 0x8, RZ ;  /* 0x0000000809027824 */ /* 0x000fe200078e00ff */
[----:B------:R-:W-:Y:S01]  /*0340*/  SHF.R.S32.HI R17, RZ, 0x1f, R11 ;  /* 0x0000001fff117819 */ /* 0x000fe2000001140b */
[----:B------:R-:W-:Y:S01]  /*0350*/  IMAD.IADD R14, R5, 0x1, -R14 ;  /* 0x00000001050e7824 */ /* 0x000fe200078e0a0e */
[----:B------:R-:W-:Y:S01]  /*0360*/  LOP3.LUT R7, R7, 0xc0, RZ, 0xc0, !PT ;  /* 0x000000c007077812 */ /* 0x000fe200078ec0ff */
[----:B------:R-:W-:Y:S01]  /*0370*/  IMAD.SHL.U32 R9, R9, 0x2, RZ ;  /* 0x0000000209097824 */ /* 0x000fe200078e00ff */
[----:B------:R-:W-:Y:S01]  /*0380*/  LOP3.LUT R11, R11, 0xffffffe0, RZ, 0xc0, !PT ;  /* 0xffffffe00b0b7812 */ /* 0x000fe200078ec0ff */
[----:B------:R-:W-:Y:S01]  /*0390*/  UIMAD UR23, UR55, 0x30, URZ ;  /* 0x00000030371778a4 */ /* 0x000fe2000f8e023f */
[----:B------:R-:W-:Y:S01]  /*03a0*/  LEA.HI R17, R17, R182, RZ, 0x2 ;  /* 0x000000b611117211 */ /* 0x000fe200078f10ff */
[----:B------:R-:W-:Y:S01]  /*03b0*/  UIMAD UR22, UR55, 0x38, URZ ;  /* 0x00000038371678a4 */ /* 0x000fe2000f8e023f */
[----:B------:R-:W-:Y:S01]  /*03c0*/  LEA.HI R5, R3, R0, RZ, 0x4 ;  /* 0x0000000003057211 */ /* 0x000fe200078f20ff */
[----:B------:R-:W-:Y:S01]  /*03d0*/  IMAD.IADD R8, R0, 0x1, -R11 ;  /* 0x0000000100087824 */ /* 0x000fe200078e0a0b */
[----:B------:R-:W-:Y:S01]  /*03e0*/  LOP3.LUT R2, R7, 0x18, R2, 0xf8, !PT ;  /* 0x0000001807027812 */ /* 0x000fe200078ef802 */
[----:B------:R-:W-:Y:S01]  /*03f0*/  USHF.L.U32 UR21, UR55, 0x6, URZ ;  /* 0x0000000637157899 */ /* 0x000fe2000800063f */
[----:B------:R-:W-:Y:S01]  /*0400*/  SHF.R.U32.HI R7, RZ, 0x3, R7 ;  /* 0x00000003ff077819 */ /* 0x000fe20000011607 */
[----:B------:R-:W-:Y:S01]  /*0410*/  UIMAD UR20, UR55, 0x48, URZ ;  /* 0x00000048371478a4 */ /* 0x000fe2000f8e023f */
[----:B------:R-:W-:Y:S01]  /*0420*/  LOP3.LUT R17, R17, 0xfffffffc, RZ, 0xc0, !PT ;  /* 0xfffffffc11117812 */ /* 0x000fe200078ec0ff */
[----:B------:R-:W-:Y:S01]  /*0430*/  UIMAD UR19, UR55, 0x50, URZ ;  /* 0x00000050371378a4 */ /* 0x000fe2000f8e023f */
[----:B------:R-:W-:Y:S01]  /*0440*/  SHF.R.S32.HI R6, RZ, 0x4, R5 ;  /* 0x00000004ff067819 */ /* 0x000fe20000011405 */
[----:B------:R-:W-:Y:S01]  /*0450*/  UIMAD UR18, UR55, 0x58, URZ ;  /* 0x00000058371278a4 */ /* 0x000fe2000f8e023f */
[----:B------:R-:W-:Y:S01]  /*0460*/  LOP3.LUT R11, R13, 0xfffffff8, RZ, 0xc0, !PT ;  /* 0xfffffff80d0b7812 */ /* 0x000fe200078ec0ff */
[----:B------:R-:W-:Y:S01]  /*0470*/  UIMAD UR17, UR55, 0x60, URZ ;  /* 0x00000060371178a4 */ /* 0x000fe2000f8e023f */
[----:B------:R-:W-:Y:S01]  /*0480*/  LOP3.LUT R7, R2, R7, RZ, 0x3c, !PT ;  /* 0x0000000702077212 */ /* 0x000fe200078e3cff */
[C---:B------:R-:W-:Y:S01]  /*0490*/  IMAD.IADD R2, R182.reuse, 0x1, -R17 ;  /* 0x00000001b6027824 */ /* 0x040fe200078e0a11 */
[C---:B------:R-:W-:Y:S01]  /*04a0*/  LEA.HI R4, R5.reuse, R6, RZ, 0x1 ;  /* 0x0000000605047211 */ /* 0x040fe200078f08ff */
[----:B------:R-:W-:Y:S01]  /*04b0*/  IMAD R182, R182, 0x8, R15 ;  /* 0x00000008b6b67824 */ /* 0x000fe200078e020f */
[----:B------:R-:W-:Y:S01]  /*04c0*/  SHF.R.S32.HI R181, RZ, 0x1f, R8 ;  /* 0x0000001fffb57819 */ /* 0x000fe20000011408 */
[----:B------:R-:W-:Y:S01]  /*04d0*/  IMAD.IADD R11, R0, 0x1, -R11 ;  /* 0x00000001000b7824 */ /* 0x000fe200078e0a0b */
[----:B------:R-:W-:Y:S01]  /*04e0*/  LOP3.LUT R5, R5, 0xfffffff0, RZ, 0xc0, !PT ;  /* 0xfffffff005057812 */ /* 0x000fe200078ec0ff */
[----:B------:R-:W-:Y:S01]  /*04f0*/  IMAD.U32 R182, R182, 0x20, R7 ;  /* 0x00000020b6b67824 */ /* 0x000fe200078e0007 */
[----:B------:R-:W-:Y:S01]  /*0500*/  LOP3.LUT R4, R4, 0xfffffffe, RZ, 0xc0, !PT ;  /* 0xfffffffe04047812 */ /* 0x000fe200078ec0ff */
[----:B------:R-:W-:Y:S01]  /*0510*/  IMAD.SHL.U32 R10, R2, 0x10, RZ ;  /* 0x00000010020a7824 */ /* 0x000fe200078e00ff */
[----:B------:R-:W-:Y:S01]  /*0520*/  LEA.HI R181, R181, R8, RZ, 0x2 ;  /* 0x00000008b5b57211 */ /* 0x000fe200078f10ff */
[----:B------:R-:W-:Y:S01]  /*0530*/  IMAD.IADD R8, R0, 0x1, -R5 ;  /* 0x0000000100087824 */ /* 0x000fe200078e0a05 */
[----:B------:R-:W-:Y:S01]  /*0540*/  LEA.HI R12, R11, R11, RZ, 0x1 ;  /* 0x0000000b0b0c7211 */ /* 0x000fe200078f08ff */
[----:B------:R-:W-:Y:S01]  /*0550*/  IMAD.IADD R4, R6, 0x1, -R4 ;  /* 0x0000000106047824 */ /* 0x000fe200078e0a04 */
[----:B------:R-:W-:Y:S01]  /*0560*/  LEA.HI R7, R3, R0, RZ, 0x7 ;  /* 0x0000000003077211 */ /* 0x000fe200078f38ff */
[----:B------:R-:W-:Y:S01]  /*0570*/  UIMAD UR16, UR55, 0x68, URZ ;  /* 0x00000068371078a4 */ /* 0x000fe2000f8e023f */
[----:B------:R-:W-:Y:S01]  /*0580*/  LOP3.LUT R6, R12, 0x3fffffe, RZ, 0xc0, !PT ;  /* 0x03fffffe0c067812 */ /* 0x000fe200078ec0ff */
[----:B------:R-:W-:Y:S01]  /*0590*/  IMAD.SHL.U32 R177, R4, 0x8, RZ ;  /* 0x0000000804b17824 */ /* 0x000fe200078e00ff */
[----:B------:R-:W-:Y:S01]  /*05a0*/  SHF.R.S32.HI R7, RZ, 0x7, R7 ;  /* 0x00000007ff077819 */ /* 0x000fe20000011407 */
[----:B------:R-:W-:Y:S01]  /*05b0*/  UIMAD UR15, UR55, 0x70, URZ ;  /* 0x00000070370f78a4 */ /* 0x000fe2000f8e023f */
[----:B------:R-:W-:Y:S01]  /*05c0*/  SHF.R.S32.HI R5, RZ, 0x1f, R8 ;  /* 0x0000001fff057819 */ /* 0x000fe20000011408 */
[----:B------:R-:W-:Y:S01]  /*05d0*/  IMAD.IADD R3, R11, 0x1, -R6 ;  /* 0x000000010b037824 */ /* 0x000fe200078e0a06 */
[-C--:B------:R-:W-:Y:S01]  /*05e0*/  LEA.HI R6, R8, R8.reuse, RZ, 0x1 ;  /* 0x0000000808067211 */ /* 0x080fe200078f08ff */
[----:B------:R-:W-:Y:S01]  /*05f0*/  IMAD R174, R7, 0x8, R4 ;  /* 0x0000000807ae7824 */ /* 0x000fe200078e0204 */
[----:B------:R-:W-:Y:S01]  /*0600*/  LEA.HI R172, R5, R8, RZ, 0x3 ;  /* 0x0000000805ac7211 */ /* 0x000fe200078f18ff */
[----:B------:R-:W-:Y:S01]  /*0610*/  IMAD.SHL.U32 R11, R11, 0x40, RZ ;  /* 0x000000400b0b7824 */ /* 0x000fe200078e00ff */
[--C-:B------:R-:W-:Y:S01]  /*0620*/  SHF.R.S32.HI R15, RZ, 0x1, R6.reuse ;  /* 0x00000001ff0f7819 */ /* 0x100fe20000011406 */
[----:B------:R-:W-:Y:S01]  /*0630*/  IMAD R174, R174, 0x8, R3 ;  /* 0x00000008aeae7824 */ /* 0x000fe200078e0203 */
[----:B------:R-:W-:Y:S01]  /*0640*/  LOP3.LUT R3, R6, 0x7fffffe, RZ, 0xc0, !PT ;  /* 0x07fffffe06037812 */ /* 0x000fe200078ec0ff */
[----:B------:R-:W-:Y:S01]  /*0650*/  IMAD R183, R7, 0x2000, R9 ;  /* 0x0000200007b77824 */ /* 0x000fe200078e0209 */
[----:B------:R-:W-:Y:S01]  /*0660*/  LOP3.LUT R5, R172, 0xfffffff8, RZ, 0xc0, !PT ;  /* 0xfffffff8ac057812 */ /* 0x000fe200078ec0ff */
[----:B------:R-:W-:Y:S01]  /*0670*/  UIMAD UR14, UR55, 0x78, URZ ;  /* 0x00000078370e78a4 */ /* 0x000fe2000f8e023f */
[----:B------:R-:W-:Y:S01]  /*0680*/  SHF.R.S32.HI R6, RZ, 0x1f, R6 ;  /* 0x0000001fff067819 */ /* 0x000fe20000011406 */
[C---:B------:R-:W-:Y:S01]  /*0690*/  IMAD.IADD R3, R8.reuse, 0x1, -R3 ;  /* 0x0000000108037824 */ /* 0x040fe200078e0a03 */
[----:B------:R-:W-:Y:S01]  /*06a0*/  LOP3.LUT R11, R11, 0x1c0, RZ, 0xc0, !PT ;  /* 0x000001c00b0b7812 */ /* 0x000fe200078ec0ff */
[----:B------:R-:W-:Y:S01]  /*06b0*/  IMAD.IADD R5, R8, 0x1, -R5 ;  /* 0x0000000108057824 */ /* 0x000fe200078e0a05 */
[----:B------:R-:W-:Y:S01]  /*06c0*/  LEA.HI R8, R6, R15, RZ, 0x2 ;  /* 0x0000000f06087211 */ /* 0x000fe200078f10ff */
[----:B------:R-:W-:Y:S01]  /*06d0*/  USHF.R.S32.HI UR59, URZ, 0x1f, UR57 ;  /* 0x0000001f3f3b7899 */ /* 0x000fe20008011439 */
[----:B------:R-:W-:-:S02]  /*06e0*/  LOP3.LUT R6, R14, 0x1, RZ, 0xc0, !PT ;  /* 0x000000010e067812 */ /* 0x000fc400078ec0ff */
[----:B------:R-:W-:Y:S02]  /*06f0*/  LOP3.LUT R8, R8, 0xfffffffc, RZ, 0xc0, !PT ;  /* 0xfffffffc08087812 */ /* 0x000fe400078ec0ff */
[----:B------:R-:W-:Y:S02]  /*0700*/  ISETP.NE.U32.AND P6, PT, R6, 0x1, PT ;  /* 0x000000010600780c */ /* 0x000fe40003fc5070 */
[----:B------:R-:W-:Y:S01]  /*0710*/  SHF.R.S32.HI R12, RZ, 0x1, R12 ;  /* 0x00000001ff0c7819 */ /* 0x000fe2000001140c */
[----:B------:R-:W-:Y:S01]  /*0720*/  IMAD.IADD R6, R15, 0x1, -R8 ;  /* 0x000000010f067824 */ /* 0x000fe200078e0a08 */
[----:B------:R-:W-:Y:S01]  /*0730*/  LEA.HI R8, R14, R14, RZ, 0x1 ;  /* 0x0000000e0e087211 */ /* 0x000fe200078f08ff */
[----:B------:R-:W-:Y:S01]  /*0740*/  IMAD.SHL.U32 R15, R2, 0x400, RZ ;  /* 0x00000400020f7824 */ /* 0x000fe200078e00ff */
[----:B------:R-:W-:Y:S02]  /*0750*/  LEA.HI.SX32 R181, R181, R10, 0x1e ;  /* 0x0000000ab5b57211 */ /* 0x000fe400078ff2ff */
[----:B------:R-:W-:-:S02]  /*0760*/  SHF.R.S32.HI R0, RZ, 0x1, R8 ;  /* 0x00000001ff007819 */ /* 0x000fc40000011408 */
[----:B------:R-:W-:Y:S01]  /*0770*/  LOP3.LUT R191, R8, 0x3fffffe, RZ, 0xc0, !PT ;  /* 0x03fffffe08bf7812 */ /* 0x000fe200078ec0ff */
[----:B------:R-:W-:Y:S01]  /*0780*/  IMAD.SHL.U32 R8, R7, 0x8, RZ ;  /* 0x0000000807087824 */ /* 0x000fe200078e00ff */
[----:B------:R-:W-:Y:S02]  /*0790*/  LOP3.LUT R10, R11, 0x30, R10, 0xf8, !PT ;  /* 0x000000300b0a7812 */ /* 0x000fe400078ef80a */
[----:B------:R-:W-:Y:S01]  /*07a0*/  LOP3.LUT P0, RZ, R12, 0x2, RZ, 0xc0, !PT ;  /* 0x000000020cff7812 */ /* 0x000fe2000780c0ff */
[C---:B------:R-:W-:Y:S01]  /*07b0*/  IMAD.IADD R191, R14.reuse, 0x1, -R191 ;  /* 0x000000010ebf7824 */ /* 0x040fe200078e0abf */
[----:B------:R-:W-:Y:S01]  /*07c0*/  LOP3.LUT P5, RZ, R14, 0x2, RZ, 0xc0, !PT ;  /* 0x000000020eff7812 */ /* 0x000fe200078ac0ff */
[----:B------:R-:W-:Y:S01]  /*07d0*/  IMAD.SHL.U32 R12, R12, 0x40, RZ ;  /* 0x000000400c0c7824 */ /* 0x000fe200078e00ff */
[C---:B------:R-:W-:Y:S01]  /*07e0*/  LOP3.LUT P4, RZ, R14.reuse, 0x4, RZ, 0xc0, !PT ;  /* 0x000000040eff7812 */ /* 0x040fe2000788c0ff */
[----:B------:R-:W-:Y:S01]  /*07f0*/  IMAD.SHL.U32 R14, R14, 0x40, RZ ;  /* 0x000000400e0e7824 */ /* 0x000fe200078e00ff */
[C---:B------:R-:W-:Y:S01]  /*0800*/  LOP3.LUT P3, RZ, R0.reuse, 0x2, RZ, 0xc0, !PT ;  /* 0x0000000200ff7812 */ /* 0x040fe2000786c0ff */
[----:B------:R-:W-:Y:S01]  /*0810*/  IMAD.SHL.U32 R0, R0, 0x40, RZ ;  /* 0x0000004000007824 */ /* 0x000fe200078e00ff */
[----:B------:R-:W-:-:S02]  /*0820*/  LOP3.LUT R10, R10, 0x8, R13, 0xf8, !PT ;  /* 0x000000080a0a7812 */ /* 0x000fc400078ef80d */
[----:B------:R-:W-:Y:S02]  /*0830*/  SHF.R.U32.HI R173, RZ, 0x3, R11 ;  /* 0x00000003ffad7819 */ /* 0x000fe4000001160b */
[C---:B------:R-:W-:Y:S01]  /*0840*/  R2P PR, R5.reuse, 0x6 ;  /* 0x0000000605007804 */ /* 0x040fe20000000000 */
[----:B------:R-:W-:Y:S01]  /*0850*/  IMAD.SHL.U32 R5, R5, 0x40, RZ ;  /* 0x0000004005057824 */ /* 0x000fe200078e00ff */
[----:B------:R-:W-:Y:S02]  /*0860*/  SEL R167, R175, 0xffffffe0, !P0 ;  /* 0xffffffe0afa77807 */ /* 0x000fe40004000000 */
[----:B------:R-:W-:Y:S01]  /*0870*/  LOP3.LUT R173, R10, R173, RZ, 0x3c, !PT ;  /* 0x000000ad0aad7212 */ /* 0x000fe200078e3cff */
[----:B------:R-:W-:Y:S01]  /*0880*/  IMAD R10, R2, 0x200, R9 ;  /* 0x00000200020a7824 */ /* 0x000fe200078e0209 */
[C---:B------:R-:W-:Y:S01]  /*0890*/  LOP3.LUT P0, RZ, R6.reuse, 0x2, RZ, 0xc0, !PT ;  /* 0x0000000206ff7812 */ /* 0x040fe2000780c0ff */
[----:B------:R-:W-:Y:S01]  /*08a0*/  IMAD.SHL.U32 R6, R6, 0x40, RZ ;  /* 0x0000004006067824 */ /* 0x000fe200078e00ff */
[----:B------:R-:W-:Y:S01]  /*08b0*/  LOP3.LUT R180, R180, 0x6, RZ, 0xc0, !PT ;  /* 0x00000006b4b47812 */ /* 0x000fe200078ec0ff */
[----:B------:R-:W-:Y:S01]  /*08c0*/  IMAD.SHL.U32 R9, R4, 0x10, RZ ;  /* 0x0000001004097824 */ /* 0x000fe200078e00ff */
[----:B------:R-:W-:Y:S01]  /*08d0*/  LOP3.LUT R14, R14, 0x1c0, RZ, 0xc0, !PT ;  /* 0x000001c00e0e7812 */ /* 0x000fe200078ec0ff */
[----:B------:R-:W-:Y:S01]  /*08e0*/  IMAD R173, R4, 0x200, R173 ;  /* 0x0000020004ad7824 */ /* 0x000fe200078e02ad */
[----:B------:R-:W-:Y:S01]  /*08f0*/  LOP3.LUT R5, R5, 0x1c0, RZ, 0xc0, !PT ;  /* 0x000001c005057812 */ /* 0x000fe200078ec0ff */
[----:B------:R-:W-:Y:S01]  /*0900*/  IMAD R180, R7, 0x40, R180 ;  /* 0x0000004007b47824 */ /* 0x000fe200078e02b4 */
[----:B------:R-:W-:Y:S01]  /*0910*/  SHF.R.S32.HI R172, RZ, 0x3, R172 ;  /* 0x00000003ffac7819 */ /* 0x000fe200000114ac */
[----:B------:R-:W-:Y:S01]  /*0920*/  IMAD R191, R191, 0x20, R10 ;  /* 0x00000020bfbf7824 */ /* 0x000fe200078e020a */
[----:B------:R-:W-:Y:S01]  /*0930*/  LOP3.LUT R4, R6, 0xc0, RZ, 0xc0, !PT ;  /* 0x000000c006047812 */ /* 0x000fe200078ec0ff */
[----:B------:R-:W-:Y:S01]  /*0940*/  IMAD.SHL.U32 R173, R173, 0x2, RZ ;  /* 0x00000002adad7824 */ /* 0x000fe200078e00ff */
[----:B------:R-:W-:Y:S01]  /*0950*/  LEA.HI R14, R14, R14, RZ, 0x1d ;  /* 0x0000000e0e0e7211 */ /* 0x000fe200078fe8ff */
[C---:B------:R-:W-:Y:S01]  /*0960*/  IMAD R3, R172.reuse, 0x8, R3 ;  /* 0x00000008ac037824 */ /* 0x040fe200078e0203 */
[----:B------:R-:W-:Y:S01]  /*0970*/  LOP3.LUT R177, R177, 0x8, RZ, 0xc0, !PT ;  /* 0x00000008b1b17812 */ /* 0x000fe200078ec0ff */
[----:B------:R-:W-:Y:S01]  /*0980*/  IMAD R172, R172, 0x200, R15 ;  /* 0x00000200acac7824 */ /* 0x000fe200078e020f */
[----:B------:R-:W-:Y:S01]  /*0990*/  SHF.R.U32.HI R6, RZ, 0x3, R5 ;  /* 0x00000003ff067819 */ /* 0x000fe20000011605 */
[----:B------:R-:W-:Y:S01]  /*09a0*/  IMAD.SHL.U32 R3, R3, 0x20, RZ ;  /* 0x0000002003037824 */ /* 0x000fe200078e00ff */
[----:B------:R-:W-:-:S02]  /*09b0*/  LOP3.LUT R7, R0, 0xc0, RZ, 0xc0, !PT ;  /* 0x000000c000077812 */ /* 0x000fc400078ec0ff */
[----:B------:R-:W-:Y:S01]  /*09c0*/  IADD3 R183, R14, R183, R15 ;  /* 0x000000b70eb77210 */ /* 0x000fe20007ffe00f */
[----:B------:R-:W-:Y:S01]  /*09d0*/  IMAD R2, R2, 0x200, R3 ;  /* 0x0000020002027824 */ /* 0x000fe200078e0203 */
[----:B------:R-:W-:Y:S02]  /*09e0*/  LOP3.LUT R5, R6, R5, R177, 0x1e, !PT ;  /* 0x0000000506057212 */ /* 0x000fe400078e1eb1 */
[----:B------:R-:W-:Y:S01]  /*09f0*/  LOP3.LUT R12, R12, 0xc0, RZ, 0xc0, !PT ;  /* 0x000000c00c0c7812 */ /* 0x000fe200078ec0ff */
[----:B------:R-:W-:Y:S01]  /*0a00*/  IMAD.SHL.U32 R183, R183, 0x2, RZ ;  /* 0x00000002b7b77824 */ /* 0x000fe200078e00ff */
[----:B------:R-:W-:Y:S01]  /*0a10*/  LOP3.LUT R8, R8, 0x8, RZ, 0xc0, !PT ;  /* 0x0000000808087812 */ /* 0x000fe200078ec0ff */
[----:B------:R-:W-:Y:S01]  /*0a20*/  IMAD.IADD R172, R172, 0x1, R5 ;  /* 0x00000001acac7824 */ /* 0x000fe200078e0205 */
[----:B------:R-:W-:Y:S02]  /*0a30*/  SHF.R.U32.HI R0, RZ, 0x3, R7 ;  /* 0x00000003ff007819 */ /* 0x000fe40000011607 */
[----:B------:R-:W-:-:S02]  /*0a40*/  LOP3.LUT R13, R12, 0x8, R13, 0xf8, !PT ;  /* 0x000000080c0d7812 */ /* 0x000fc400078ef80d */
[----:B------:R-:W-:Y:S02]  /*0a50*/  LOP3.LUT R0, R0, R7, R8, 0x1e, !PT ;  /* 0x0000000700007212 */ /* 0x000fe400078e1e08 */
[----:B------:R-:W-:Y:S02]  /*0a60*/  SHF.R.U32.HI R12, RZ, 0x3, R12 ;  /* 0x00000003ff0c7819 */ /* 0x000fe4000001160c */
[----:B------:R-:W-:Y:S01]  /*0a70*/  LOP3.LUT R176, R8, 0x10, R9, 0xf8, !PT ;  /* 0x0000001008b07812 */ /* 0x000fe200078ef809 */
[----:B------:R-:W-:Y:S01]  /*0a80*/  IMAD.IADD R191, R0, 0x1, R191 ;  /* 0x0000000100bf7824 */ /* 0x000fe200078e02bf */
[----:B------:R-:W-:Y:S02]  /*0a90*/  LOP3.LUT R11, R13, R12, RZ, 0x3c, !PT ;  /* 0x0000000c0d0b7212 */ /* 0x000fe400078e3cff */
[----:B------:R-:W-:Y:S02]  /*0aa0*/  SHF.R.U32.HI R7, RZ, 0x3, R4 ;  /* 0x00000003ff077819 */ /* 0x000fe40000011604 */
[----:B------:R-:W-:Y:S01]  /*0ab0*/  SEL R189, R189, 0x10, !P6 ;  /* 0x00000010bdbd7807 */ /* 0x000fe20007000000 */
[----:B------:R-:W-:Y:S01]  /*0ac0*/  IMAD.U32 R174, R174, 0x20, R11 ;  /* 0x00000020aeae7824 */ /* 0x000fe200078e000b */
[----:B------:R-:W-:-:S02]  /*0ad0*/  IADD3 R184, R183, 0x40, RZ ;  /* 0x00000040b7b87810 */ /* 0x000fc40007ffe0ff */
[----:B------:R-:W-:Y:S01]  /*0ae0*/  LEA R172, R172, 0x8000, 0x1 ;  /* 0x00008000acac7811 */ /* 0x000fe200078e08ff */
[C---:B------:R-:W-:Y:S01]  /*0af0*/  IMAD.IADD R186, R183.reuse, 0x1, R189 ;  /* 0x00000001b7ba7824 */ /* 0x040fe200078e02bd */
[----:B------:R-:W-:Y:S01]  /*0b00*/  @P4 IADD3 R184, R183, -0x40, RZ ;  /* 0xffffffc0b7b84810 */ /* 0x000fe20007ffe0ff */
[C---:B------:R-:W-:Y:S01]  /*0b10*/  IMAD R167, R174.reuse, 0x2, R167 ;  /* 0x00000002aea77824 */ /* 0x040fe200078e02a7 */
[----:B------:R-:W-:Y:S01]  /*0b20*/  IADD3 R179, R181, -0x80, RZ ;  /* 0xffffff80b5b37810 */ /* 0x000fe20007ffe0ff */
[----:B------:R-:W-:Y:S01]  /*0b30*/  IMAD.SHL.U32 R174, R174, 0x2, RZ ;  /* 0x00000002aeae7824 */ /* 0x000fe200078e00ff */
[----:B------:R-:W-:Y:S01]  /*0b40*/  LOP3.LUT R176, R7, R176, R4, 0x1e, !PT ;  /* 0x000000b007b07212 */ /* 0x000fe200078e1e04 */
[----:B------:R-:W-:Y:S01]  /*0b50*/  IMAD.IADD R189, R189, 0x1, R184 ;  /* 0x00000001bdbd7824 */ /* 0x000fe200078e02b8 */
[----:B------:R-:W-:Y:S02]  /*0b60*/  SEL R187, R175, 0xffffffe0, !P5 ;  /* 0xffffffe0afbb7807 */ /* 0x000fe40006800000 */
[----:B------:R-:W-:Y:S01]  /*0b70*/  SEL R165, R165, 0xffffffc0, !P2 ;  /* 0xffffffc0a5a57807 */ /* 0x000fe20005000000 */
[----:B------:R-:W-:Y:S01]  /*0b80*/  IMAD.IADD R176, R3, 0x1, R176 ;  /* 0x0000000103b07824 */ /* 0x000fe200078e02b0 */
[----:B------:R-:W-:Y:S01]  /*0b90*/  IADD3 R171, R172, 0x20, RZ ;  /* 0x00000020acab7810 */ /* 0x000fe20007ffe0ff */
[----:B------:R-:W-:Y:S01]  /*0ba0*/  IMAD.IADD R185, R183, 0x1, R187 ;  /* 0x00000001b7b97824 */ /* 0x000fe200078e02bb */
[----:B------:R-:W-:Y:S01]  /*0bb0*/  LOP3.LUT R177, R7, R4, R177, 0x1e, !PT ;  /* 0x0000000407b17212 */ /* 0x000fe200078e1eb1 */
[----:B------:R-:W-:Y:S01]  /*0bc0*/  IMAD.IADD R192, R186, 0x1, R187 ;  /* 0x00000001bac07824 */ /* 0x000fe200078e02bb */
[----:B------:R-:W-:Y:S01]  /*0bd0*/  LEA R191, R191, 0x6000, 0x1 ;  /* 0x00006000bfbf7811 */ /* 0x000fe200078e08ff */
[----:B------:R-:W-:Y:S01]  /*0be0*/  IMAD.IADD R188, R187, 0x1, R184 ;  /* 0x00000001bbbc7824 */ /* 0x000fe200078e02b8 */
[C---:B------:R-:W-:Y:S01]  /*0bf0*/  @P1 IADD3 R171, R172.reuse, -0x20, RZ ;  /* 0xffffffe0acab1810 */ /* 0x040fe20007ffe0ff */
[----:B------:R-:W-:Y:S01]  /*0c00*/  IMAD.IADD R170, R172, 0x1, R165 ;  /* 0x00000001acaa7824 */ /* 0x000fe200078e02a5 */
[----:B------:R-:W-:Y:S01]  /*0c10*/  SHF.R.S32.HI R10, RZ, 0x1f, R179 ;  /* 0x0000001fff0a7819 */ /* 0x000fe200000114b3 */
[----:B------:R-:W-:Y:S01]  /*0c20*/  IMAD.IADD R177, R2, 0x1, R177 ;  /* 0x0000000102b17824 */ /* 0x000fe200078e02b1 */
[----:B------:R-:W-:Y:S01]  /*0c30*/  IADD3 R190, R191, 0x20, RZ ;  /* 0x00000020bfbe7810 */ /* 0x000fe20007ffe0ff */
[----:B------:R-:W-:Y:S01]  /*0c40*/  IMAD.IADD R187, R187, 0x1, R189 ;  /* 0x00000001bbbb7824 */ /* 0x000fe200078e02bd */
[----:B------:R-:W-:Y:S01]  /*0c50*/  SHF.L.U64.HI R179, R179, 0x2, R10 ;  /* 0x00000002b3b37819 */ /* 0x000fe2000001020a */
[----:B------:R-:W-:Y:S01]  /*0c60*/  IMAD.IADD R165, R165, 0x1, R171 ;  /* 0x00000001a5a57824 */ /* 0x000fe200078e02ab */
[----:B------:R-:W-:-:S02]  /*0c70*/  SEL R175, R175, 0xffffffe0, !P0 ;  /* 0xffffffe0afaf7807 */ /* 0x000fc40004000000 */
[----:B------:R-:W-:Y:S02]  /*0c80*/  @P3 IADD3 R190, R191, -0x20, RZ ;  /* 0xffffffe0bfbe3810 */ /* 0x000fe40007ffe0ff */
[C---:B------:R-:W-:Y:S02]  /*0c90*/  IADD3 R166, R171.reuse, 0x2000, RZ ;  /* 0x00002000aba67810 */ /* 0x040fe40007ffe0ff */
[C---:B------:R-:W-:Y:S02]  /*0ca0*/  IADD3 R164, R171.reuse, 0x4000, RZ ;  /* 0x00004000aba47810 */ /* 0x040fe40007ffe0ff */
[----:B------:R-:W-:Y:S02]  /*0cb0*/  IADD3 R3, R171, 0x6000, RZ ;  /* 0x00006000ab037810 */ /* 0x000fe40007ffe0ff */
.L_x_54:
[----:B------:R-:W-:Y:S01]  /*0cc0*/  ULDC.64 UR4, c[0x0][0x258] ;  /* 0x0000960000047ab9 */ /* 0x000fe20000000a00 */
[----:B------:R-:W-:Y:S01]  /*0cd0*/  ISETP.NE.U32.AND P1, PT, RZ, c[0x0][0x250], PT ;  /* 0x00009400ff007a0c */ /* 0x000fe20003f25070 */
[----:B------:R-:W-:Y:S02]  /*0ce0*/  UISETP.NE.U32.AND UP1, UPT, URZ, UR4, UPT ;  /* 0x000000043f00728c */ /* 0x000fe4000bf25070 */
[----:B------:R-:W-:Y:S01]  /*0cf0*/  ULDC.64 UR8, c[0x0][0x258] ;  /* 0x0000960000087ab9 */ /* 0x000fe20000000a00 */
[----:B------:R-:W-:Y:S01]  /*0d00*/  ISETP.NE.AND.EX P1, PT, RZ, c[0x0][0x254], PT, P1 ;  /* 0x00009500ff007a0c */ /* 0x000fe20003f25310 */
[----:B------:R-:W-:-:S02]  /*0d10*/  UISETP.NE.AND.EX UP1, UPT, URZ, UR5, UPT, UP1 ;  /* 0x000000053f00728c */ /* 0x000fc4000bf25310 */
[----:B------:R-:W-:-:S04]  /*0d20*/  ULDC.64 UR32, c[0x0][0x118] ;  /* 0x0000460000207ab9 */ /* 0x000fc80000000a00 */
[----:B------:R-:W-:-:S05]  /*0d30*/  PLOP3.LUT P0, PT, PT, PT, UP1, 0x80, 0x0 ;  /* 0x000000000000781c */ /* 0x000fca0003f0f018 */
[----:B------:R-:W-:Y:S01]  /*0d40*/  @UP1 UMOV UR4, 0x4 ;  /* 0x0000000400041882 */ /* 0x000fe20000000000 */
[----:B--2---:R-:W1:Y:S01]  /*0d50*/  @P1 S2R R5, SR_CTAID.Y ;  /* 0x0000000000051919 */ /* 0x004e620000002600 */
[----:B------:R-:W-:-:S06]  /*0d60*/  @P1 IMAD.MOV.U32 R0, RZ, RZ, 0x4 ;  /* 0x00000004ff001424 */ /* 0x000fcc00078e00ff */
[----:B------:R-:W2:Y:S01]  /*0d70*/  @P0 S2R R8, SR_CTAID.Y ;  /* 0x0000000000080919 */ /* 0x000ea20000002600 */
[----:B-1----:R-:W-:-:S05]  /*0d80*/  @P1 IMAD.WIDE R6, R5, R0, c[0x0][0x250] ;  /* 0x0000940005061625 */ /* 0x002fca00078e0200 */
[----:B------:R-:W3:Y:S01]  /*0d90*/  @P1 LDG.E R2, [R6.64] ;  /* 0x0000002006021981 */ /* 0x000ee2000c1e1900 */
[----:B--2---:R-:W1:Y:S02]  /*0da0*/  @P0 R2UR UR5, R8 ;  /* 0x00000000080503c2 */ /* 0x004e6400000e0000 */
[----:B-1----:R-:W-:-:S06]  /*0db0*/  @UP1 UIMAD.WIDE UR4, UR5, UR4, UR8 ;  /* 0x00000004050412a5 */ /* 0x002fcc000f8e0208 */
[----:B------:R-:W-:Y:S02]  /*0dc0*/  IMAD.U32 R4, RZ, RZ, UR4 ;  /* 0x00000004ff047e24 */ /* 0x000fe4000f8e00ff */
[----:B------:R-:W-:Y:S01]  /*0dd0*/  IMAD.U32 R5, RZ, RZ, UR5 ;  /* 0x00000005ff057e24 */ /* 0x000fe2000f8e00ff */
[----:B------:R-:W-:Y:S02]  /*0de0*/  UMOV UR31, URZ ;  /* 0x0000003f001f7c82 */ /* 0x000fe40008000000 */
[----:B------:R-:W-:Y:S02]  /*0df0*/  ULDC.64 UR4, c[0x0][0x268] ;  /* 0x00009a0000047ab9 */ /* 0x000fe40000000a00 */
[----:B------:R-:W2:Y:S01]  /*0e00*/  @P0 LDG.E R0, [R4.64] ;  /* 0x0000002004000981 */ /* 0x000ea2000c1e1900 */
[----:B------:R-:W-:-:S04]  /*0e10*/  @!UP1 UISETP.NE.U32.AND UP0, UPT, URZ, UR4, UPT ;  /* 0x000000043f00928c */ /* 0x000fc8000bf05070 */
[----:B------:R-:W-:-:S03]  /*0e20*/  @!UP1 UISETP.NE.AND.EX UP0, UPT, URZ, UR5, UPT, UP0 ;  /* 0x000000053f00928c */ /* 0x000fc6000bf05300 */
[----:B------:R-:W-:Y:S02]  /*0e30*/  ULDC.64 UR4, c[0x0][0x218] ;  /* 0x0000860000047ab9 */ /* 0x000fe40000000a00 */
[----:B------:R-:W-:Y:S01]  /*0e40*/  @!UP1 USEL UR9, URZ, UR5, !UP0 ;  /* 0x000000053f099287 */ /* 0x000fe2000c000000 */
[----:B---3--:R-:W1:Y:S08]  /*0e50*/  @P1 R2UR UR31, R2 ;  /* 0x00000000021f13c2 */ /* 0x008e7000000e0000 */
[----:B--2---:R-:W1:Y:S02]  /*0e60*/  @P0 R2UR UR8, R0 ;  /* 0x00000000000803c2 */ /* 0x004e6400000e0000 */
[----:B-1----:R-:W-:-:S02]  /*0e70*/  @UP1 UIADD3 UR5, UR8, -UR31, URZ ;  /* 0x8000001f08051290 */ /* 0x002fc4000fffe03f */
[----:B------:R-:W-:Y:S02]  /*0e80*/  USHF.L.U32 UR8, UR29, 0x7, URZ ;  /* 0x000000071d087899 */ /* 0x000fe4000800063f */
[----:B------:R-:W-:-:S04]  /*0e90*/  @!UP1 UIADD3 UR5, UR9, UR4, -UR31 ;  /* 0x0000000409059290 */ /* 0x000fc8000fffe81f */
[----:B------:R-:W-:-:S06]  /*0ea0*/  UISETP.GE.AND UP0, UPT, UR8, UR5, UPT ;  /* 0x000000050800728c */ /* 0x000fcc000bf06270 */
[----:B------:R-:W-:-:S13]  /*0eb0*/  PLOP3.LUT P0, PT, PT, PT, UP0, 0x80, 0x0 ;  /* 0x000000000000781c */ /* 0x000fda0003f0f008 */
[----:B-----5:R-:W-:Y:S05]  /*0ec0*/  @P0 BRA `(.L_x_46) ;  /* 0x000056a000000947 */ /* 0x020fea0003800000 */
[----:B------:R-:W-:Y:S01]  /*0ed0*/  IABS R4, c[0x0][0x1c8] ;  /* 0x0000720000047a13 */ /* 0x000fe20000000000 */
[----:B------:R-:W1:Y:S01]  /*0ee0*/  S2R R0, SR_CTAID.Z ;  /* 0x0000000000007919 */ /* 0x000e620000002700 */
[----:B------:R-:W2:Y:S01]  /*0ef0*/  S2UR UR30, SR_CTAID.Z ;  /* 0x00000000001e79c3 */ /* 0x000ea20000002700 */
[----:B------:R-:W-:Y:S01]  /*0f00*/  ULDC.64 UR10, c[0x0][0x240] ;  /* 0x00009000000a7ab9 */ /* 0x000fe20000000a00 */
[----:B------:R-:W3:Y:S01]  /*0f10*/  I2F.RP R5, R4 ;  /* 0x0000000400057306 */ /* 0x000ee20000209400 */
[----:B------:R-:W-:Y:S02]  /*0f20*/  UISETP.NE.U32.AND UP1, UPT, URZ, UR10, UPT ;  /* 0x0000000a3f00728c */ /* 0x000fe4000bf25070 */
[----:B------:R-:W-:Y:S02]  /*0f30*/  ULDC.U8 UR4, c[0x0][0x328] ;  /* 0x0000ca0000047ab9 */ /* 0x000fe40000000000 */
[----:B------:R-:W-:Y:S01]  /*0f40*/  ULDC UR10, c[0x0][0x1c8] ;  /* 0x00007200000a7ab9 */ /* 0x000fe20000000800 */
[----:B------:R-:W4:Y:S01]  /*0f50*/  S2UR UR38, SR_CTAID.Y ;  /* 0x00000000002679c3 */ /* 0x000f220000002600 */
[----:B------:R-:W-:-:S02]  /*0f60*/  ULDC UR9, c[0x0][0x214] ;  /* 0x0000850000097ab9 */ /* 0x000fc40000000800 */
[----:B------:R-:W-:Y:S02]  /*0f70*/  UISETP.NE.AND UP0, UPT, UR4, URZ, UPT ;  /* 0x0000003f0400728c */ /* 0x000fe4000bf05270 */
[----:B------:R-:W-:Y:S02]  /*0f80*/  UIADD3 UR9, UR9, 0x7f, URZ ;  /* 0x0000007f09097890 */ /* 0x000fe4000fffe03f */
[----:B------:R-:W-:Y:S02]  /*0f90*/  UISETP.NE.AND.EX UP1, UPT, URZ, UR11, UPT, UP1 ;  /* 0x0000000b3f00728c */ /* 0x000fe4000bf25310 */
[----:B------:R-:W-:Y:S01]  /*0fa0*/  USHF.R.S32.HI UR4, URZ, 0x1f, UR9 ;  /* 0x0000001f3f047899 */ /* 0x000fe20008011409 */
[----:B---3--:R-:W3:Y:S01]  /*0fb0*/  MUFU.RCP R6, R5 ;  /* 0x0000000500067308 */ /* 0x008ee20000001000 */
[----:B------:R-:W-:Y:S02]  /*0fc0*/  ULDC UR11, c[0x0][0x214] ;  /* 0x00008500000b7ab9 */ /* 0x000fe40000000800 */
[----:B------:R-:W-:Y:S01]  /*0fd0*/  ULEA.HI UR4, UR4, UR9, URZ, 0x7 ;  /* 0x0000000904047291 */ /* 0x000fe2000f8f383f */
[----:B-1----:R-:W-:Y:S01]  /*0fe0*/  IABS R0, R0 ;  /* 0x0000000000007213 */ /* 0x002fe20000000000 */
[----:B--2---:R-:W-:-:S02]  /*0ff0*/  ULOP3.LUT UR10, UR30, UR10, URZ, 0x3c, !UPT ;  /* 0x0000000a1e0a7292 */ /* 0x004fc4000f8e3c3f */
[----:B------:R-:W-:Y:S02]  /*1000*/  ULDC UR40, c[0x0][0x234] ;  /* 0x00008d0000287ab9 */ /* 0x000fe40000000800 */
[----:B------:R-:W-:Y:S02]  /*1010*/  ULDC.U8 UR12, c[0x0][0x3d0] ;  /* 0x0000f400000c7ab9 */ /* 0x000fe40000000000 */
[----:B------:R-:W-:Y:S01]  /*1020*/  ISETP.LE.AND P0, PT, RZ, UR10, PT ;  /* 0x0000000aff007c0c */ /* 0x000fe2000bf03270 */
[----:B------:R-:W-:Y:S02]  /*1030*/  ULDC UR10, c[0x0][0x1c0] ;  /* 0x00007000000a7ab9 */ /* 0x000fe40000000800 */
[----:B----4-:R-:W-:Y:S01]  /*1040*/  @UP0 UIMAD UR9, UR38, UR11, URZ ;  /* 0x0000000b260902a4 */ /* 0x010fe2000f8e023f */
[----:B---3--:R-:W-:Y:S01]  /*1050*/  IADD3 R6, R6, 0xffffffe, RZ ;  /* 0x0ffffffe06067810 */ /* 0x008fe20007ffe0ff */
[----:B------:R-:W-:Y:S02]  /*1060*/  ULDC UR39, c[0x0][0x22c] ;  /* 0x00008b0000277ab9 */ /* 0x000fe40000000800 */
[----:B------:R-:W-:Y:S01]  /*1070*/  @UP0 UIMAD UR40, UR30, UR40, UR9 ;  /* 0x000000281e2802a4 */ /* 0x000fe2000f8e0209 */
[----:B------:R-:W1:Y:S01]  /*1080*/  F2I.FTZ.U32.TRUNC.NTZ R7, R6 ;  /* 0x0000000600077305 */ /* 0x000e62000021f000 */
[----:B------:R-:W-:-:S02]  /*1090*/  @!UP0 UIMAD UR9, UR38, UR10, UR30 ;  /* 0x0000000a260982a4 */ /* 0x000fc4000f8e021e */
[----:B------:R-:W-:Y:S02]  /*10a0*/  UIMAD UR39, UR30, UR39, URZ ;  /* 0x000000271e2772a4 */ /* 0x000fe4000f8e023f */
[----:B------:R-:W-:Y:S02]  /*10b0*/  @!UP0 UIMAD UR40, UR9, UR11, URZ ;  /* 0x0000000b092882a4 */ /* 0x000fe4000f8e023f */
[----:B------:R-:W-:Y:S02]  /*10c0*/  UIMAD.WIDE UR10, UR38, 0x80, URZ ;  /* 0x00000080260a78a5 */ /* 0x000fe4000f8e023f */
[----:B------:R-:W-:Y:S02]  /*10d0*/  ULDC UR56, c[0x0][0x1c0] ;  /* 0x0000700000387ab9 */ /* 0x000fe40000000800 */
[----:B------:R-:W-:Y:S02]  /*10e0*/  USHF.R.S32.HI UR45, URZ, 0x1f, UR31 ;  /* 0x0000001f3f2d7899 */ /* 0x000fe4000801141f */
[----:B------:R-:W-:-:S02]  /*10f0*/  USHF.R.S32.HI UR44, URZ, 0x1f, UR8 ;  /* 0x0000001f3f2c7899 */ /* 0x000fc40008011408 */
[----:B------:R-:W-:Y:S01]  /*1100*/  USHF.R.S32.HI UR47, URZ, 0x1f, UR38 ;  /* 0x0000001f3f2f7899 */ /* 0x000fe20008011426 */
[--C-:B-1----:R-:W-:Y:S01]  /*1110*/  IMAD.MOV R2, RZ, RZ, -R7.reuse ;  /* 0x000000ffff027224 */ /* 0x102fe200078e0a07 */
[----:B------:R-:W-:Y:S01]  /*1120*/  USHF.R.S32.HI UR56, URZ, 0x1f, UR56 ;  /* 0x0000001f3f387899 */ /* 0x000fe20008011438 */
[----:B------:R-:W-:Y:S01]  /*1130*/  IMAD.MOV.U32 R6, RZ, RZ, RZ ;  /* 0x000000ffff067224 */ /* 0x000fe200078e00ff */
[----:B------:R-:W-:Y:S01]  /*1140*/  USEL UR53, UR10, URZ, UP1 ;  /* 0x0000003f0a357287 */ /* 0x000fe20008800000 */
[----:B------:R-:W-:Y:S01]  /*1150*/  IMAD R2, R2, R4, RZ ;  /* 0x0000000402027224 */ /* 0x000fe200078e02ff */
[----:B------:R-:W-:Y:S02]  /*1160*/  USEL UR52, UR11, URZ, UP1 ;  /* 0x0000003f0b347287 */ /* 0x000fe40008800000 */
[----:B------:R-:W-:Y:S01]  /*1170*/  USHF.R.S32.HI UR42, URZ, 0x7, UR4 ;  /* 0x000000073f2a7899 */ /* 0x000fe20008011404 */
[----:B------:R-:W-:Y:S01]  /*1180*/  IMAD.HI.U32 R7, R7, R2, R6 ;  /* 0x0000000207077227 */ /* 0x000fe200078e0006 */
[----:B------:R-:W-:-:S02]  /*1190*/  USHF.R.S32.HI UR9, URZ, 0x1f, UR30 ;  /* 0x0000001f3f097899 */ /* 0x000fc4000801141e */
[----:B------:R-:W-:-:S03]  /*11a0*/  USHF.R.S32.HI UR49, URZ, 0x1f, UR39 ;  /* 0x0000001f3f317899 */ /* 0x000fc60008011427 */
[----:B------:R-:W-:-:S04]  /*11b0*/  IMAD.HI.U32 R2, R7, R0, RZ ;  /* 0x0000000007027227 */ /* 0x000fc800078e00ff */
[----:B------:R-:W-:-:S04]  /*11c0*/  IMAD.MOV R5, RZ, RZ, -R2 ;  /* 0x000000ffff057224 */ /* 0x000fc800078e0a02 */
[C---:B------:R-:W-:Y:S02]  /*11d0*/  IMAD R5, R4.reuse, R5, R0 ;  /* 0x0000000504057224 */ /* 0x040fe400078e0200 */
[----:B------:R-:W1:Y:S03]  /*11e0*/  S2R R0, SR_CTAID.X ;  /* 0x0000000000007919 */ /* 0x000e660000002500 */
[----:B------:R-:W-:-:S13]  /*11f0*/  ISETP.GT.U32.AND P1, PT, R4, R5, PT ;  /* 0x000000050400720c */ /* 0x000fda0003f24070 */
[----:B------:R-:W-:Y:S01]  /*1200*/  @!P1 IMAD.IADD R5, R5, 0x1, -R4 ;  /* 0x0000000105059824 */ /* 0x000fe200078e0a04 */
[----:B------:R-:W-:Y:S02]  /*1210*/  @!P1 IADD3 R2, R2, 0x1, RZ ;  /* 0x0000000102029810 */ /* 0x000fe40007ffe0ff */
[----:B------:R-:W-:Y:S02]  /*1220*/  ISETP.NE.AND P1, PT, RZ, c[0x0][0x1c8], PT ;  /* 0x00007200ff007a0c */ /* 0x000fe40003f25270 */
[----:B------:R-:W-:Y:S01]  /*1230*/  ISETP.GE.U32.AND P2, PT, R5, R4, PT ;  /* 0x000000040500720c */ /* 0x000fe20003f46070 */
[----:B-1----:R-:W-:-:S04]  /*1240*/  IMAD.WIDE.U32 R4, R0, c[0x0][0x3d8], RZ ;  /* 0x0000f60000047a25 */ /* 0x002fc800078e00ff */
[----:B------:R-:W-:-:S08]  /*1250*/  IMAD R6, R0, c[0x0][0x3dc], R5 ;  /* 0x0000f70000067a24 */ /* 0x000fd000078e0205 */
[----:B------:R-:W-:Y:S02]  /*1260*/  @P2 IADD3 R2, R2, 0x1, RZ ;  /* 0x0000000102022810 */ /* 0x000fe40007ffe0ff */
[----:B------:R-:W-:Y:S01]  /*1270*/  ISETP.NE.AND P2, PT, RZ, UR12, PT ;  /* 0x0000000cff007c0c */ /* 0x000fe2000bf45270 */
[----:B------:R-:W-:Y:S02]  /*1280*/  ULOP3.LUT UR12, UR4, 0xffffff80, URZ, 0xc0, !UPT ;  /* 0xffffff80040c7892 */ /* 0x000fe4000f8ec03f */
[----:B------:R-:W-:Y:S01]  /*1290*/  @!P0 IMAD.MOV R2, RZ, RZ, -R2 ;  /* 0x000000ffff028224 */ /* 0x000fe200078e0a02 */
[----:B------:R-:W-:Y:S01]  /*12a0*/  PLOP3.LUT P0, PT, PT, PT, UP0, 0x80, 0x0 ;  /* 0x000000000000781c */ /* 0x000fe20003f0f008 */
[----:B------:R-:W-:Y:S01]  /*12b0*/  UIADD3 UR12, UR12, -0x80, URZ ;  /* 0xffffff800c0c7890 */ /* 0x000fe2000fffe03f */
[----:B------:R-:W-:Y:S02]  /*12c0*/  @!P1 LOP3.LUT R2, RZ, c[0x0][0x1c8], RZ, 0x33, !PT ;  /* 0x00007200ff029a12 */ /* 0x000fe400078e33ff */
[----:B------:R-:W-:Y:S01]  /*12d0*/  SEL R7, R4, RZ, P2 ;  /* 0x000000ff04077207 */ /* 0x000fe20001000000 */
[----:B------:R-:W-:Y:S01]  /*12e0*/  USHF.R.S32.HI UR13, URZ, 0x1f, UR12 ;  /* 0x0000001f3f0d7899 */ /* 0x000fe2000801140c */
[----:B------:R-:W-:-:S02]  /*12f0*/  SEL R6, R6, RZ, P2 ;  /* 0x000000ff06067207 */ /* 0x000fc40001000000 */
[----:B------:R-:W-:-:S05]  /*1300*/  SHF.R.S32.HI R0, RZ, 0x1f, R2 ;  /* 0x0000001fff007819 */ /* 0x000fca0000011402 */
[----:B------:R-:W-:Y:S05]  /*1310*/  @!P0 BRA `(.L_x_47) ;  /* 0x0000003000008947 */ /* 0x000fea0003800000 */
[----:B------:R-:W-:-:S04]  /*1320*/  UIMAD UR4, UR60, UR38, URZ ;  /* 0x000000263c0472a4 */ /* 0x000fc8000f8e023f */
[----:B------:R-:W-:Y:S01]  /*1330*/  UIMAD UR41, UR61, UR30, UR4 ;  /* 0x0000001e3d2972a4 */ /* 0x000fe2000f8e0204 */
[----:B------:R-:W-:Y:S05]  /*1340*/  BRA `(.L_x_48) ;  /* 0x0000004000007947 */ /* 0x000fea0003800000 */
.L_x_47:
[----:B------:R-:W-:Y:S02]  /*1350*/  ULDC UR4, c[0x0][0x1c0] ;  /* 0x0000700000047ab9 */ /* 0x000fe40000000800 */
[----:B------:R-:W-:Y:S02]  /*1360*/  UIMAD UR4, UR38, UR4, UR30 ;  /* 0x00000004260472a4 */ /* 0x000fe4000f8e021e */
[----:B------:R-:W-:Y:S02]  /*1370*/  ULDC UR10, c[0x0][0x224] ;  /* 0x00008900000a7ab9 */ /* 0x000fe40000000800 */
[----:B------:R-:W-:Y:S02]  /*1380*/  UIMAD UR41, UR4, UR10, URZ ;  /* 0x0000000a042972a4 */ /* 0x000fe4000f8e023f */
.L_x_48:
[----:B------:R-:W1:Y:S01]  /*1390*/  S2R R5, SR_TID.X ;  /* 0x0000000000057919 */ /* 0x000e620000002100 */
[----:B------:R-:W-:Y:S01]  /*13a0*/  ULDC.64 UR34, c[0x0][0x1a8] ;  /* 0x00006a0000227ab9 */ /* 0x000fe20000000a00 */
[----:B------:R-:W-:Y:S01]  /*13b0*/  IMAD.MOV.U32 R19, RZ, RZ, c[0x0][0x370] ;  /* 0x0000dc00ff137624 */ /* 0x000fe200078e00ff */
[----:B------:R-:W-:Y:S01]  /*13c0*/  UIMAD UR34, UR9, UR34, URZ ;  /* 0x00000022092272a4 */ /* 0x000fe2000f8e023f */
[----:B------:R-:W2:Y:S01]  /*13d0*/  S2R R20, SR_CTAID.Y ;  /* 0x0000000000147919 */ /* 0x000ea20000002600 */
[----:B------:R-:W-:Y:S01]  /*13e0*/  ULDC.64 UR10, c[0x0][0x378] ;  /* 0x0000de00000a7ab9 */ /* 0x000fe20000000a00 */
[----:B------:R-:W-:Y:S01]  /*13f0*/  SHF.R.S32.HI R194, RZ, 0x1f, R181 ;  /* 0x0000001fffc27819 */ /* 0x000fe200000114b5 */
[----:B------:R-:W-:-:S02]  /*1400*/  UIMAD UR4, UR9, UR10, URZ ;  /* 0x0000000a090472a4 */ /* 0x000fc4000f8e023f */
[----:B------:R-:W-:Y:S02]  /*1410*/  UIMAD UR48, UR30, UR35, UR34 ;  /* 0x000000231e3072a4 */ /* 0x000fe4000f8e0222 */
[----:B------:R-:W-:Y:S02]  /*1420*/  UIMAD UR46, UR30, UR11, UR4 ;  /* 0x0000000b1e2e72a4 */ /* 0x000fe4000f8e0204 */
[----:B------:R-:W-:Y:S02]  /*1430*/  ULDC.64 UR34, c[0x0][0x188] ;  /* 0x0000620000227ab9 */ /* 0x000fe40000000a00 */
[----:B------:R-:W-:Y:S02]  /*1440*/  ULDC.64 UR10, c[0x0][0x178] ;  /* 0x00005e00000a7ab9 */ /* 0x000fe40000000a00 */
[----:B------:R-:W-:Y:S02]  /*1450*/  UIMAD UR4, UR47, UR10, URZ ;  /* 0x0000000a2f0472a4 */ /* 0x000fe4000f8e023f */
[----:B------:R-:W-:-:S02]  /*1460*/  UIMAD UR34, UR47, UR34, URZ ;  /* 0x000000222f2272a4 */ /* 0x000fc4000f8e023f */
[----:B------:R-:W-:Y:S02]  /*1470*/  UIMAD UR43, UR38, UR11, UR4 ;  /* 0x0000000b262b72a4 */ /* 0x000fe4000f8e0204 */
[----:B------:R-:W-:Y:S01]  /*1480*/  UIMAD UR35, UR38, UR35, UR34 ;  /* 0x00000023262372a4 */ /* 0x000fe2000f8e0222 */
[----:B-1----:R-:W-:Y:S01]  /*1490*/  SHF.R.S32.HI R4, RZ, 0x1f, R5 ;  /* 0x0000001fff047819 */ /* 0x002fe20000011405 */
[----:B------:R-:W-:Y:S02]  /*14a0*/  ULDC.64 UR10, c[0x0][0x180] ;  /* 0x00006000000a7ab9 */ /* 0x000fe40000000a00 */
[----:B------:R-:W-:Y:S01]  /*14b0*/  UIADD3 UR31, UP0, UR8, UR31, URZ ;  /* 0x0000001f081f7290 */ /* 0x000fe2000ff1e03f */
[----:B------:R-:W-:Y:S01]  /*14c0*/  LEA.HI R10, R4, R5, RZ, 0x2 ;  /* 0x00000005040a7211 */ /* 0x000fe200078f10ff */
[----:B------:R-:W-:Y:S02]  /*14d0*/  UIMAD UR4, UR47, UR10, URZ ;  /* 0x0000000a2f0472a4 */ /* 0x000fe4000f8e023f */
[----:B------:R-:W-:Y:S01]  /*14e0*/  UIADD3.X UR34, UR45, UR44, URZ, UP0, !UPT ;  /* 0x0000002c2d227290 */ /* 0x000fe200087fe43f */
[----:B------:R-:W-:Y:S01]  /*14f0*/  LOP3.LUT R22, R10, 0xfffffffc, RZ, 0xc0, !PT ;  /* 0xfffffffc0a167812 */ /* 0x000fe200078ec0ff */
[----:B------:R-:W-:Y:S01]  /*1500*/  UIMAD UR9, UR38, UR11, UR4 ;  /* 0x0000000b260972a4 */ /* 0x000fe2000f8e0204 */
[----:B------:R-:W-:Y:S01]  /*1510*/  SHF.R.S32.HI R10, RZ, 0x2, R10 ;  /* 0x00000002ff0a7819 */ /* 0x000fe2000001140a */
[----:B------:R-:W-:-:S02]  /*1520*/  ULDC.64 UR36, c[0x0][0x368] ;  /* 0x0000da0000247ab9 */ /* 0x000fc40000000a00 */
[----:B------:R-:W-:Y:S01]  /*1530*/  IMAD.IADD R22, R5, 0x1, -R22 ;  /* 0x0000000105167824 */ /* 0x000fe200078e0a16 */
[----:B------:R-:W-:Y:S01]  /*1540*/  SHF.R.S32.HI R13, RZ, 0x1f, R10 ;  /* 0x0000001fff0d7819 */ /* 0x000fe2000001140a */
[----:B------:R-:W-:Y:S01]  /*1550*/  IMAD.WIDE.U32 R14, R10, c[0x0][0x1a0], RZ ;  /* 0x000068000a0e7a25 */ /* 0x000fe200078e00ff */
[----:B------:R-:W-:Y:S02]  /*1560*/  ULDC.64 UR10, c[0x0][0x1a0] ;  /* 0x00006800000a7ab9 */ /* 0x000fe40000000a00 */
[----:B------:R-:W-:Y:S01]  /*1570*/  UIMAD UR4, UR34, UR10, URZ ;  /* 0x0000000a220472a4 */ /* 0x000fe2000f8e023f */
[----:B------:R-:W-:Y:S01]  /*1580*/  IMAD.SHL.U32 R22, R22, 0x8, RZ ;  /* 0x0000000816167824 */ /* 0x000fe200078e00ff */
[----:B------:R-:W-:Y:S01]  /*1590*/  UIMAD UR36, UR47, UR36, URZ ;  /* 0x000000242f2472a4 */ /* 0x000fe2000f8e023f */
[C---:B------:R-:W-:Y:S01]  /*15a0*/  IMAD R9, R13.reuse, c[0x0][0x1a0], RZ ;  /* 0x000068000d097a24 */ /* 0x040fe200078e02ff */
[----:B------:R-:W-:Y:S01]  /*15b0*/  UIMAD UR4, UR31, UR11, UR4 ;  /* 0x0000000b1f0472a4 */ /* 0x000fe2000f8e0204 */
[----:B------:R-:W-:Y:S01]  /*15c0*/  IMAD R11, R13, c[0x0][0x198], RZ ;  /* 0x000066000d0b7a24 */ /* 0x000fe200078e02ff */
[--C-:B------:R-:W-:Y:S01]  /*15d0*/  SHF.R.S32.HI R23, RZ, 0x1f, R22.reuse ;  /* 0x0000001fff177819 */ /* 0x100fe20000011416 */
[----:B------:R-:W-:Y:S01]  /*15e0*/  IMAD R8, R10, c[0x0][0x1a4], R9 ;  /* 0x000069000a087a24 */ /* 0x000fe200078e0209 */
[----:B------:R-:W-:Y:S01]  /*15f0*/  ULDC.64 UR10, c[0x0][0x198] ;  /* 0x00006600000a7ab9 */ /* 0x000fe20000000a00 */
[----:B------:R-:W-:Y:S01]  /*1600*/  IMAD R9, R0, c[0x0][0x1b8], RZ ;  /* 0x00006e0000097a24 */ /* 0x000fe200078e02ff */
[----:B------:R-:W-:Y:S01]  /*1610*/  UIMAD UR30, UR38, UR37, UR36 ;  /* 0x00000025261e72a4 */ /* 0x000fe2000f8e0224 */
[----:B--2---:R-:W-:Y:S01]  /*1620*/  IMAD.WIDE.U32 R16, R20, c[0x0][0x188], R22 ;  /* 0x0000620014107a25 */ /* 0x004fe200078e0016 */
[----:B------:R-:W-:-:S02]  /*1630*/  UMOV UR47, 0x4 ;  /* 0x00000004002f7882 */ /* 0x000fc40000000000 */
[----:B------:R-:W-:Y:S01]  /*1640*/  ULDC.64 UR44, c[0x0][0x200] ;  /* 0x00008000002c7ab9 */ /* 0x000fe20000000a00 */
[----:B------:R-:W-:Y:S01]  /*1650*/  IMAD.IADD R15, R15, 0x1, R8 ;  /* 0x000000010f0f7824 */ /* 0x000fe200078e0208 */
[----:B------:R-:W-:Y:S01]  /*1660*/  IADD3 R17, R17, UR35, RZ ;  /* 0x0000002311117c10 */ /* 0x000fe2000fffe0ff */
[----:B------:R-:W-:Y:S01]  /*1670*/  IMAD.U32 R8, RZ, RZ, UR31 ;  /* 0x0000001fff087e24 */ /* 0x000fe2000f8e00ff */
[----:B------:R-:W-:Y:S01]  /*1680*/  ULDC UR36, c[0x0][0x224] ;  /* 0x0000890000247ab9 */ /* 0x000fe20000000800 */
[C---:B------:R-:W-:Y:S01]  /*1690*/  IMAD R9, R2.reuse, c[0x0][0x1bc], R9 ;  /* 0x00006f0002097a24 */ /* 0x040fe200078e0209 */
[----:B------:R-:W-:Y:S01]  /*16a0*/  ULDC UR35, c[0x0][0x22c] ;  /* 0x00008b0000237ab9 */ /* 0x000fe20000000800 */
[----:B------:R-:W-:Y:S01]  /*16b0*/  IMAD.WIDE.U32 R16, R2, c[0x0][0x1b8], R16 ;  /* 0x00006e0002107a25 */ /* 0x000fe200078e0010 */
[----:B------:R-:W-:-:S03]  /*16c0*/  UIMAD.WIDE UR36, UR38, UR36, UR12 ;  /* 0x00000024262472a5 */ /* 0x000fc6000f8e020c */
[----:B------:R-:W-:-:S04]  /*16d0*/  IMAD.WIDE.U32 R14, R8, c[0x0][0x1a0], R14 ;  /* 0x00006800080e7a25 */ /* 0x000fc800078e000e */
[----:B------:R-:W-:Y:S01]  /*16e0*/  IMAD.IADD R9, R17, 0x1, R9 ;  /* 0x0000000111097824 */ /* 0x000fe200078e0209 */
[----:B------:R-:W-:Y:S01]  /*16f0*/  IADD3 R12, P0, R16, R14, RZ ;  /* 0x0000000e100c7210 */ /* 0x000fe20007f1e0ff */
[----:B------:R-:W-:-:S03]  /*1700*/  IMAD.WIDE.U32 R16, R20, c[0x0][0x180], R22 ;  /* 0x0000600014107a25 */ /* 0x000fc600078e0016 */
[----:B------:R-:W-:Y:S01]  /*1710*/  IADD3.X R9, R9, UR4, R15, P0, !PT ;  /* 0x0000000409097c10 */ /* 0x000fe200087fe40f */
[----:B------:R-:W-:Y:S01]  /*1720*/  IMAD.WIDE.U32 R14, R10, c[0x0][0x198], RZ ;  /* 0x000066000a0e7a25 */ /* 0x000fe200078e00ff */
[----:B------:R-:W-:Y:S01]  /*1730*/  IADD3 R17, R17, UR9, RZ ;  /* 0x0000000911117c10 */ /* 0x000fe2000fffe0ff */
[----:B------:R-:W-:Y:S01]  /*1740*/  UIMAD UR4, UR34, UR10, URZ ;  /* 0x0000000a220472a4 */ /* 0x000fe2000f8e023f */
[----:B------:R-:W-:Y:S01]  /*1750*/  LEA R26, P1, R12, c[0x0][0x170], 0x1 ;  /* 0x00005c000c1a7a11 */ /* 0x000fe200078208ff */
[----:B------:R-:W-:Y:S01]  /*1760*/  IMAD R8, R10, c[0x0][0x19c], R11 ;  /* 0x000067000a087a24 */ /* 0x000fe200078e020b */
[----:B------:R-:W-:Y:S01]  /*1770*/  UIADD3 UR10, UR12, UR40, URZ ;  /* 0x000000280c0a7290 */ /* 0x000fe2000fffe03f */
[----:B------:R-:W-:Y:S01]  /*1780*/  IMAD R11, R0, c[0x0][0x1b0], RZ ;  /* 0x00006c00000b7a24 */ /* 0x000fe200078e02ff */
[----:B------:R-:W-:Y:S01]  /*1790*/  UIMAD UR4, UR31, UR11, UR4 ;  /* 0x0000000b1f0472a4 */ /* 0x000fe2000f8e0204 */
[----:B------:R-:W-:Y:S01]  /*17a0*/  IMAD.IADD R15, R15, 0x1, R8 ;  /* 0x000000010f0f7824 */ /* 0x000fe200078e0208 */
[----:B------:R-:W-:Y:S01]  /*17b0*/  LEA.HI.X R27, R12, c[0x0][0x174], R9, 0x1, P1 ;  /* 0x00005d000c1b7a11 */ /* 0x000fe200008f0c09 */
[----:B------:R-:W-:Y:S01]  /*17c0*/  IMAD.U32 R0, RZ, RZ, UR31 ;  /* 0x0000001fff007e24 */ /* 0x000fe2000f8e00ff */
[----:B------:R-:W-:Y:S01]  /*17d0*/  UIMAD.WIDE UR10, UR10, UR47, UR44 ;  /* 0x0000002f0a0a72a5 */ /* 0x000fe2000f8e022c */
[----:B------:R-:W-:-:S02]  /*17e0*/  IMAD R11, R2, c[0x0][0x1b4], R11 ;  /* 0x00006d00020b7a24 */ /* 0x000fc400078e020b */
[----:B------:R-:W-:-:S04]  /*17f0*/  IMAD.WIDE.U32 R16, R2, c[0x0][0x1b0], R16 ;  /* 0x00006c0002107a25 */ /* 0x000fc800078e0010 */
[----:B------:R-:W-:Y:S01]  /*1800*/  IMAD.WIDE.U32 R14, R0, c[0x0][0x198], R14 ;  /* 0x00006600000e7a25 */ /* 0x000fe200078e000e */
[----:B------:R-:W-:Y:S01]  /*1810*/  UMOV UR9, UR11 ;  /* 0x0000000b00097c82 */ /* 0x000fe20008000000 */
[----:B------:R-:W-:Y:S02]  /*1820*/  MOV R0, UR49 ;  /* 0x0000003100007c02 */ /* 0x000fe40008000f00 */
[----:B------:R-:W-:Y:S01]  /*1830*/  IMAD.IADD R11, R17, 0x1, R11 ;  /* 0x00000001110b7824 */ /* 0x000fe200078e020b */
[----:B------:R-:W-:Y:S01]  /*1840*/  IADD3 R18, P0, R16, R14, RZ ;  /* 0x0000000e10127210 */ /* 0x000fe20007f1e0ff */
[----:B------:R-:W-:Y:S01]  /*1850*/  IMAD.MOV.U32 R12, RZ, RZ, c[0x0][0x1a4] ;  /* 0x00006900ff0c7624 */ /* 0x000fe200078e00ff */
[----:B------:R-:W1:Y:S01]  /*1860*/  S2R R16, SR_CTAID.Z ;  /* 0x0000000000107919 */ /* 0x000e620000002700 */
[----:B------:R-:W-:Y:S01]  /*1870*/  IMAD.MOV.U32 R9, RZ, RZ, c[0x0][0x19c] ;  /* 0x00006700ff097624 */ /* 0x000fe200078e00ff */
[----:B------:R-:W-:Y:S01]  /*1880*/  IADD3.X R11, R11, UR4, R15, P0, !PT ;  /* 0x000000040b0b7c10 */ /* 0x000fe200087fe40f */
[----:B------:R-:W-:Y:S01]  /*1890*/  IMAD.WIDE.U32 R14, R20, c[0x0][0x368], R22 ;  /* 0x0000da00140e7a25 */ /* 0x000fe200078e0016 */
[----:B------:R-:W-:Y:S01]  /*18a0*/  IADD3 R10, P0, R10, UR12, RZ ;  /* 0x0000000c0a0a7c10 */ /* 0x000fe2000ff1e0ff */
[----:B------:R-:W-:-:S02]  /*18b0*/  UIADD3 UR4, UR42, -0x1, URZ ;  /* 0xffffffff2a047890 */ /* 0x000fc4000fffe03f */
[----:B------:R-:W-:Y:S01]  /*18c0*/  IMAD.U32 R2, RZ, RZ, UR39 ;  /* 0x00000027ff027e24 */ /* 0x000fe2000f8e00ff */
[----:B------:R-:W-:Y:S01]  /*18d0*/  IADD3.X R13, R13, UR13, RZ, P0, !PT ;  /* 0x0000000d0d0d7c10 */ /* 0x000fe200087fe4ff */
[C---:B------:R-:W-:Y:S01]  /*18e0*/  IMAD.WIDE.U32 R22, R10.reuse, c[0x0][0x190], R22 ;  /* 0x000064000a167a25 */ /* 0x040fe200078e0016 */
[----:B------:R-:W-:Y:S01]  /*18f0*/  IADD3 R15, R15, UR30, RZ ;  /* 0x0000001e0f0f7c10 */ /* 0x000fe2000fffe0ff */
[----:B------:R-:W-:Y:S02]  /*1900*/  ULEA.HI UR11, UR4, UR4, URZ, 0x1 ;  /* 0x00000004040b7291 */ /* 0x000fe4000f8f083f */
[C---:B------:R-:W-:Y:S02]  /*1910*/  IMAD R17, R13.reuse, c[0x0][0x190], RZ ;  /* 0x000064000d117a24 */ /* 0x040fe400078e02ff */
[----:B------:R-:W-:Y:S01]  /*1920*/  IMAD R13, R13, c[0x0][0x370], RZ ;  /* 0x0000dc000d0d7a24 */ /* 0x000fe200078e02ff */
[----:B------:R-:W-:Y:S01]  /*1930*/  ULOP3.LUT UR11, UR11, 0xfffffffe, URZ, 0xc0, !UPT ;  /* 0xfffffffe0b0b7892 */ /* 0x000fe2000f8ec03f */
[----:B------:R-:W-:-:S02]  /*1940*/  IMAD R8, R10, c[0x0][0x194], R17 ;  /* 0x000065000a087a24 */ /* 0x000fc400078e0211 */
[----:B------:R-:W-:Y:S01]  /*1950*/  IMAD.WIDE.U32 R14, R10, c[0x0][0x370], R14 ;  /* 0x0000dc000a0e7a25 */ /* 0x000fe200078e000e */
[----:B------:R-:W-:-:S03]  /*1960*/  UIADD3 UR11, UR4, -UR11, URZ ;  /* 0x8000000b040b7290 */ /* 0x000fc6000fffe03f */
[----:B------:R-:W-:Y:S01]  /*1970*/  IMAD.IADD R23, R23, 0x1, R8 ;  /* 0x0000000117177824 */ /* 0x000fe200078e0208 */
[----:B------:R-:W-:Y:S01]  /*1980*/  UISETP.NE.AND UP0, UPT, UR11, 0x1, UPT ;  /* 0x000000010b00788c */ /* 0x000fe2000bf05270 */
[----:B------:R-:W-:Y:S02]  /*1990*/  IMAD R8, R10, c[0x0][0x374], R13 ;  /* 0x0000dd000a087a24 */ /* 0x000fe400078e020d */
[----:B------:R-:W-:Y:S01]  /*19a0*/  IMAD.WIDE.U32 R20, R20, c[0x0][0x178], R22 ;  /* 0x00005e0014147a25 */ /* 0x000fe200078e0016 */
[----:B------:R-:W-:-:S03]  /*19b0*/  LEA R22, P0, R18, c[0x0][0x168], 0x1 ;  /* 0x00005a0012167a11 */ /* 0x000fc600078008ff */
[----:B------:R-:W-:Y:S01]  /*19c0*/  IMAD.IADD R15, R15, 0x1, R8 ;  /* 0x000000010f0f7824 */ /* 0x000fe200078e0208 */
[----:B------:R-:W-:Y:S01]  /*19d0*/  IADD3 R21, R21, UR43, RZ ;  /* 0x0000002b15157c10 */ /* 0x000fe2000fffe0ff */
[----:B------:R-:W-:Y:S01]  /*19e0*/  IMAD.MOV.U32 R13, RZ, RZ, c[0x0][0x1a0] ;  /* 0x00006800ff0d7624 */ /* 0x000fe200078e00ff */
[----:B------:R-:W-:Y:S01]  /*19f0*/  LEA.HI.X R23, R18, c[0x0][0x16c], R11, 0x1, P0 ;  /* 0x00005b0012177a11 */ /* 0x000fe200000f0c0b */
[----:B-1----:R-:W-:-:S03]  /*1a00*/  IMAD.WIDE.U32 R14, R16, c[0x0][0x378], R14 ;  /* 0x0000de00100e7a25 */ /* 0x002fc600078e000e */
[----:B------:R-:W-:Y:S01]  /*1a10*/  LEA R24, P1, R13, R26, 0x7 ;  /* 0x0000001a0d187211 */ /* 0x000fe200078238ff */
[----:B------:R-:W-:Y:S01]  /*1a20*/  IMAD.WIDE.U32 R16, R16, c[0x0][0x1a8], R20 ;  /* 0x00006a0010107a25 */ /* 0x000fe200078e0014 */
[----:B------:R-:W-:Y:S02]  /*1a30*/  IADD3 R10, R15, UR46, RZ ;  /* 0x0000002e0f0a7c10 */ /* 0x000fe4000fffe0ff */
[----:B------:R-:W-:Y:S01]  /*1a40*/  LEA.HI.X R25, R13, R27, R12, 0x7, P1 ;  /* 0x0000001b0d197211 */ /* 0x000fe200008f3c0c */
[----:B------:R-:W-:Y:S01]  /*1a50*/  IMAD.MOV.U32 R11, RZ, RZ, c[0x0][0x198] ;  /* 0x00006600ff0b7624 */ /* 0x000fe200078e00ff */
[----:B------:R-:W-:Y:S01]  /*1a60*/  IADD3 R8, R17, UR48, RZ ;  /* 0x0000003011087c10 */ /* 0x000fe2000fffe0ff */
[----:B------:R-:W-:Y:S01]  /*1a70*/  IMAD.MOV.U32 R15, RZ, RZ, c[0x0][0x190] ;  /* 0x00006400ff0f7624 */ /* 0x000fe200078e00ff */
[C---:B------:R-:W-:Y:S01]  /*1a80*/  LEA R206, P1, R16.reuse, c[0x0][0x160], 0x1 ;  /* 0x0000580010ce7a11 */ /* 0x040fe200078208ff */
[----:B------:R-:W-:Y:S01]  /*1a90*/  IMAD.MOV.U32 R13, RZ, RZ, c[0x0][0x194] ;  /* 0x00006500ff0d7624 */ /* 0x000fe200078e00ff */
[----:B------:R-:W-:Y:S01]  /*1aa0*/  LEA R20, P0, R11, R22, 0x7 ;  /* 0x000000160b147211 */ /* 0x000fe200078038ff */
[----:B------:R-:W-:Y:S01]  /*1ab0*/  IMAD.MOV.U32 R17, RZ, RZ, c[0x0][0x374] ;  /* 0x0000dd00ff117624 */ /* 0x000fe200078e00ff */
[----:B------:R-:W-:Y:S01]  /*1ac0*/  LEA.HI.X R207, R16, c[0x0][0x164], R8, 0x1, P1 ;  /* 0x0000590010cf7a11 */ /* 0x000fe200008f0c08 */
[----:B------:R-:W-:Y:S01]  /*1ad0*/  IMAD.SHL.U32 R8, R181, 0x4, RZ ;  /* 0x00000004b5087824 */ /* 0x000fe200078e00ff */
[----:B------:R-:W-:-:S02]  /*1ae0*/  LEA.HI.X R21, R11, R23, R9, 0x7, P0 ;  /* 0x000000170b157211 */ /* 0x000fc400000f3c09 */
[C---:B------:R-:W-:Y:S01]  /*1af0*/  LEA R204, P0, R14.reuse, c[0x0][0x330], 0x1 ;  /* 0x0000cc000ecc7a11 */ /* 0x040fe200078008ff */
[----:B------:R-:W-:Y:S01]  /*1b00*/  @P2 BAR.SYNC.DEFER_BLOCKING 0x0 ;  /* 0x0000000000002b1d */ /* 0x000fe20000010000 */
[C---:B------:R-:W-:Y:S02]  /*1b10*/  LEA R12, P1, R15.reuse, R206, 0x7 ;  /* 0x000000ce0f0c7211 */ /* 0x040fe400078238ff */
[----:B------:R-:W-:Y:S02]  /*1b20*/  LEA.HI.X R205, R14, c[0x0][0x334], R10, 0x1, P0 ;  /* 0x0000cd000ecd7a11 */ /* 0x000fe400000f0c0a */
[----:B------:R-:W-:Y:S02]  /*1b30*/  LEA.HI.X R13, R15, R207, R13, 0x7, P1 ;  /* 0x000000cf0f0d7211 */ /* 0x000fe400008f3c0d */
[----:B------:R-:W-:Y:S02]  /*1b40*/  IADD3 R14, P1, R8, UR10, RZ ;  /* 0x0000000a080e7c10 */ /* 0x000fe4000ff3e0ff */
[----:B------:R-:W-:-:S02]  /*1b50*/  LEA.HI R8, R4, R5, RZ, 0x5 ;  /* 0x0000000504087211 */ /* 0x000fc400078f28ff */
[----:B------:R-:W-:Y:S02]  /*1b60*/  LEA R16, P2, R19, R204, 0x7 ;  /* 0x000000cc13107211 */ /* 0x000fe400078438ff */
[----:B------:R-:W-:Y:S02]  /*1b70*/  LOP3.LUT R4, R8, 0xffffffe0, RZ, 0xc0, !PT ;  /* 0xffffffe008047812 */ /* 0x000fe400078ec0ff */
[----:B------:R-:W-:Y:S02]  /*1b80*/  SHF.L.U64.HI R10, R181, 0x2, R194 ;  /* 0x00000002b50a7819 */ /* 0x000fe400000102c2 */
[----:B------:R-:W-:Y:S01]  /*1b90*/  IADD3 R11, R182, 0x1000, RZ ;  /* 0x00001000b60b7810 */ /* 0x000fe20007ffe0ff */
[----:B------:R-:W-:Y:S01]  /*1ba0*/  IMAD.IADD R4, R5, 0x1, -R4 ;  /* 0x0000000105047824 */ /* 0x000fe200078e0a04 */
[----:B------:R-:W-:Y:S02]  /*1bb0*/  SHF.R.S32.HI R5, RZ, 0x5, R8 ;  /* 0x00000005ff057819 */ /* 0x000fe40000011408 */
[----:B------:R-:W-:-:S02]  /*1bc0*/  PLOP3.LUT P0, PT, PT, PT, UP0, 0x80, 0x0 ;  /* 0x000000000000781c */ /* 0x000fc40003f0f008 */
[----:B------:R-:W-:Y:S01]  /*1bd0*/  LEA.HI.X R17, R19, R205, R17, 0x7, P2 ;  /* 0x000000cd13117211 */ /* 0x000fe200010f3c11 */
[----:B------:R-:W-:Y:S01]  /*1be0*/  IMAD R5, R5, UR55, R4 ;  /* 0x0000003705057c24 */ /* 0x000fe2000f8e0204 */
[----:B------:R-:W-:Y:S02]  /*1bf0*/  IADD3.X R15, R10, UR9, RZ, P1, !PT ;  /* 0x000000090a0f7c10 */ /* 0x000fe40008ffe4ff */
[----:B------:R-:W-:Y:S02]  /*1c00*/  SHF.L.U32 R9, R182, 0x1, RZ ;  /* 0x00000001b6097819 */ /* 0x000fe400000006ff */
[----:B------:R-:W-:Y:S01]  /*1c10*/  IADD3 R2, P2, P1, R5, UR57, R2 ;  /* 0x0000003905027c10 */ /* 0x000fe2000f95e002 */
[----:B------:R-:W-:Y:S01]  /*1c20*/  UIMAD UR13, UR56, UR35, UR58 ;  /* 0x00000023380d72a4 */ /* 0x000fe2000f8e023a */
[----:B------:R-:W-:Y:S01]  /*1c30*/  SHF.R.S32.HI R5, RZ, 0x1f, R5 ;  /* 0x0000001fff057819 */ /* 0x000fe20000011405 */
[----:B------:R-:W-:Y:S01]  /*1c40*/  @!PT LDS RZ, [RZ] ;  /* 0x00000000fffff984 */ /* 0x000fe20000000800 */
[----:B------:R-:W-:Y:S01]  /*1c50*/  @!PT LDS RZ, [RZ] ;  /* 0x00000000fffff984 */ /* 0x000fe20000000800 */
[----:B------:R-:W-:Y:S01]  /*1c60*/  @!PT LDS RZ, [RZ] ;  /* 0x00000000fffff984 */ /* 0x000fe20000000800 */
[----:B------:R1:W-:Y:S01]  /*1c70*/  LDGSTS.E.BYPASS.LTC128B.128 [R9+0x8000], [R26.64] ;  /* 0x080000001a097fae */ /* 0x0003e2000b901d60 */
[----:B------:R-:W-:-:S02]  /*1c80*/  SEL R11, R11, R182, !P0 ;  /* 0x000000b60b0b7207 */ /* 0x000fc40004000000 */
[----:B------:R-:W-:Y:S01]  /*1c90*/  IADD3.X R5, R5, UR59, R0, P2, P1 ;  /* 0x0000003b05057c10 */ /* 0x000fe200097e2400 */
[----:B------:R1:W-:Y:S01]  /*1ca0*/  LDGSTS.E.BYPASS.LTC128B.128 [R9+0x9000], [R24.64] ;  /* 0x0900000018097fae */ /* 0x0003e2000b901d60 */
[----:B------:R-:W-:Y:S02]  /*1cb0*/  SHF.L.U32 R202, R11, 0x1, RZ ;  /* 0x000000010bca7819 */ /* 0x000fe400000006ff */
[----:B------:R-:W-:Y:S01]  /*1cc0*/  IADD3 R4, P1, R2, R7, RZ ;  /* 0x0000000702047210 */ /* 0x000fe20007f3e0ff */
[----:B------:R-:W0:Y:S01]  /*1cd0*/  LDGDEPBAR ;  /* 0x00000000000079af */ /* 0x000e220000000000 */
[----:B------:R-:W-:-:S03]  /*1ce0*/  UIADD3 UR13, UR51, UR13, URZ ;  /* 0x0000000d330d7290 */ /* 0x000fc6000fffe03f */
[----:B------:R1:W-:Y:S01]  /*1cf0*/  LDGSTS.E.BYPASS.LTC128B.128 [R9+0x4000], [R204.64] ;  /* 0x04000000cc097fae */ /* 0x0003e2000b901d60 */
[----:B------:R-:W-:-:S03]  /*1d00*/  IMAD.X R5, R5, 0x1, R6, P1 ;  /* 0x0000000105057824 */ /* 0x000fc600008e0606 */
[----:B------:R1:W-:Y:S01]  /*1d10*/  LDGSTS.E.BYPASS.LTC128B.128 [R9+0x5000], [R16.64] ;  /* 0x0500000010097fae */ /* 0x0003e2000b901d60 */
[----:B------:R-:W-:-:S03]  /*1d20*/  IMAD.U32 R6, RZ, RZ, UR50 ;  /* 0x00000032ff067e24 */ /* 0x000fc6000f8e00ff */
[----:B------:R1:W-:Y:S04]  /*1d30*/  LDGSTS.E.BYPASS.LTC128B.128 [R202], [R206.64] ;  /* 0x00000000ceca7fae */ /* 0x0003e8000b901d60 */
[----:B------:R1:W-:Y:S01]  /*1d40*/  LDGSTS.E.BYPASS.LTC128B.128 [R202+0x1000], [R12.64] ;  /* 0x010000000cca7fae */ /* 0x0003e2000b901d60 */
[----:B------:R-:W-:-:S03]  /*1d50*/  ULDC UR35, c[0x0][0x214] ;  /* 0x0000850000237ab9 */ /* 0x000fc60000000800 */
[----:B------:R1:W-:Y:S04]  /*1d60*/  LDGSTS.E.BYPASS.LTC128B.128 [R9+0x6000], [R22.64] ;  /* 0x0600000016097fae */ /* 0x0003e8000b901d60 */
[----:B------:R1:W-:Y:S04]  /*1d70*/  LDGSTS.E.BYPASS.LTC128B.128 [R9+0x7000], [R20.64] ;  /* 0x0700000014097fae */ /* 0x0003e8000b901d60 */
[----:B------:R-:W0:Y:S01]  /*1d80*/  LDGDEPBAR ;  /* 0x00000000000079af */ /* 0x000e220000000000 */
[----:B------:R-:W-:-:S03]  /*1d90*/  UIADD3 UR11, UP0, UR36, UR53, URZ ;  /* 0x00000035240b7290 */ /* 0x000fc6000ff1e03f */
[----:B------:R1:W5:Y:S01]  /*1da0*/  LDG.E R201, [R14.64] ;  /* 0x000000200ec97981 */ /* 0x000362000c1e1900 */
[----:B------:R-:W-:Y:S02]  /*1db0*/  UIADD3.X UR36, UR37, UR52, URZ, UP0, !UPT ;  /* 0x0000003425247290 */ /* 0x000fe400087fe43f */
[----:B------:R-:W-:Y:S01]  /*1dc0*/  UIMAD UR13, UR13, UR11, URZ ;  /* 0x0000000b0d0d72a4 */ /* 0x000fe2000f8e023f */
[----:B------:R-:W-:Y:S01]  /*1dd0*/  IMAD.WIDE.U32 R4, R6, UR11, R4 ;  /* 0x0000000b06047c25 */ /* 0x000fe2000f8e0004 */
[----:B------:R-:W-:Y:S01]  /*1de0*/  UIADD3 UR11, -UR5, UR35, UR8 ;  /* 0x00000023050b7290 */ /* 0x000fe2000fffe108 */
[----:B------:R1:W5:Y:S01]  /*1df0*/  LDG.E R200, [R14.64+0x20] ;  /* 0x000020200ec87981 */ /* 0x000362000c1e1900 */
[----:B------:R-:W-:Y:S02]  /*1e00*/  UIMAD UR13, UR36, UR50, UR13 ;  /* 0x00000032240d72a4 */ /* 0x000fe4000f8e020d */
[----:B------:R-:W-:Y:S01]  /*1e10*/  ULDC UR35, c[0x0][0x2e8] ;  /* 0x0000ba0000237ab9 */ /* 0x000fe20000000800 */
[----:B------:R1:W5:Y:S01]  /*1e20*/  LDG.E R199, [R14.64+0x100] ;  /* 0x000100200ec77981 */ /* 0x000362000c1e1900 */
[----:B------:R-:W-:-:S02]  /*1e30*/  UIADD3 UR11, UR11, -UR35, URZ ;  /* 0x800000230b0b7290 */ /* 0x000fc4000fffe03f */
[----:B------:R-:W-:Y:S01]  /*1e40*/  IADD3 R0, R5, UR13, RZ ;  /* 0x0000000d05007c10 */ /* 0x000fe2000fffe0ff */
[----:B------:R1:W5:Y:S01]  /*1e50*/  LDG.E R198, [R14.64+0x120] ;  /* 0x000120200ec67981 */ /* 0x000362000c1e1900 */
[----:B------:R-:W-:Y:S01]  /*1e60*/  USHF.R.S32.HI UR13, URZ, 0x1f, UR11 ;  /* 0x0000001f3f0d7899 */ /* 0x000fe2000801140b */
[----:B------:R-:W-:Y:S01]  /*1e70*/  LEA R208, P1, R4, c[0x0][0x350], 0x2 ;  /* 0x0000d40004d07a11 */ /* 0x000fe200078210ff */
[----:B------:R-:W-:Y:S01]  /*1e80*/  UIADD3 UR36, UR12, UR41, URZ ;  /* 0x000000290c247290 */ /* 0x000fe2000fffe03f */
[----:B------:R-:W-:Y:S01]  /*1e90*/  IMAD.U32 R7, RZ, RZ, UR51 ;  /* 0x00000033ff077e24 */ /* 0x000fe2000f8e00ff */
[----:B------:R-:W-:Y:S01]  /*1ea0*/  ULEA.HI UR13, UR13, UR11, URZ, 0x7 ;  /* 0x0000000b0d0d7291 */ /* 0x000fe2000f8f383f */
[----:B------:R-:W-:-:S04]  /*1eb0*/  DEPBAR.LE SB0, 0x1 ;  /* 0x000080400000791a */ /* 0x000fc80000000000 */
[----:B------:R-:W-:Y:S01]  /*1ec0*/  USHF.R.S32.HI UR13, URZ, 0x7, UR13 ;  /* 0x000000073f0d7899 */ /* 0x000fe2000801140d */
[----:B------:R-:W-:Y:S01]  /*1ed0*/  BAR.SYNC.DEFER_BLOCKING 0x0 ;  /* 0x0000000000007b1d */ /* 0x000fe20000010000 */
[----:B------:R-:W-:Y:S01]  /*1ee0*/  LEA.HI.X R209, R4, c[0x0][0x354], R0, 0x2, P1 ;  /* 0x0000d50004d17a11 */ /* 0x000fe200008f1400 */
[----:B------:R-:W-:Y:S01]  /*1ef0*/  CS2R R94, SRZ ;  /* 0x00000000005e7805 */ /* 0x000fe2000001ff00 */
[----:B------:R-:W-:Y:S01]  /*1f00*/  UISETP.LT.AND UP0, UPT, URZ, UR13, UPT ;  /* 0x0000000d3f00728c */ /* 0x000fe2000bf01270 */
[----:B------:R-:W-:Y:S01]  /*1f10*/  CS2R R92, SRZ ;  /* 0x00000000005c7805 */ /* 0x000fe2000001ff00 */
[----:B------:R-:W-:Y:S01]  /*1f20*/  CS2R R98, SRZ ;  /* 0x0000000000627805 */ /* 0x000fe2000001ff00 */
[----:B------:R-:W-:Y:S01]  /*1f30*/  ULDC.64 UR38, c[0x0][0x3c8] ;  /* 0x0000f20000267ab9 */ /* 0x000fe20000000a00 */
[----:B------:R-:W-:Y:S01]  /*1f40*/  CS2R R96, SRZ ;  /* 0x0000000000607805 */ /* 0x000fe2000001ff00 */
[----:B------:R-:W-:Y:S01]  /*1f50*/  USEL UR13, URZ, UR13, !UP0 ;  /* 0x0000000d3f0d7287 */ /* 0x000fe2000c000000 */
[----:B------:R-:W-:Y:S01]  /*1f60*/  CS2R R90, SRZ ;  /* 0x00000000005a7805 */ /* 0x000fe2000001ff00 */
[----:B------:R-:W-:Y:S01]  /*1f70*/  UIMAD.WIDE UR36, UR36, UR47, UR38 ;  /* 0x0000002f242472a5 */ /* 0x000fe2000f8e0226 */
[----:B------:R-:W-:Y:S01]  /*1f80*/  CS2R R88, SRZ ;  /* 0x0000000000587805 */ /* 0x000fe2000001ff00 */
[----:B------:R-:W-:Y:S01]  /*1f90*/  UISETP.GT.AND UP0, UPT, UR42, UR13, UPT ;  /* 0x0000000d2a00728c */ /* 0x000fe2000bf04270 */
[----:B------:R-:W-:Y:S01]  /*1fa0*/  CS2R R86, SRZ ;  /* 0x0000000000567805 */ /* 0x000fe2000001ff00 */
[----:B------:R-:W-:Y:S01]  /*1fb0*/  CS2R R84, SRZ ;  /* 0x0000000000547805 */ /* 0x000fe2000001ff00 */
[----:B------:R-:W-:Y:S01]  /*1fc0*/  CS2R R78, SRZ ;  /* 0x00000000004e7805 */ /* 0x000fe2000001ff00 */
[----:B------:R-:W-:Y:S01]  /*1fd0*/  CS2R R76, SRZ ;  /* 0x00000000004c7805 */ /* 0x000fe2000001ff00 */
[----:B------:R-:W-:Y:S01]  /*1fe0*/  CS2R R82, SRZ ;  /* 0x0000000000527805 */ /* 0x000fe2000001ff00 */
[----:B------:R-:W-:Y:S01]  /*1ff0*/  PLOP3.LUT P1, PT, PT, PT, UP0, 0x80, 0x0 ;  /* 0x000000000000781c */ /* 0x000fe20003f2f008 */
[----:B------:R-:W-:Y:S01]  /*2000*/  CS2R R80, SRZ ;  /* 0x0000000000507805 */ /* 0x000fe2000001ff00 */
[----:B------:R-:W-:Y:S01]  /*2010*/  CS2R R74, SRZ ;  /* 0x00000000004a7805 */ /* 0x000fe2000001ff00 */
[----:B------:R-:W-:Y:S01]  /*2020*/  CS2R R72, SRZ ;  /* 0x0000000000487805 */ /* 0x000fe2000001ff00 */
[----:B------:R-:W-:Y:S01]  /*2030*/  CS2R R70, SRZ ;  /* 0x0000000000467805 */ /* 0x000fe2000001ff00 */
[----:B------:R-:W-:Y:S01]  /*2040*/  CS2R R68, SRZ ;  /* 0x0000000000447805 */ /* 0x000fe2000001ff00 */
[----:B------:R1:W2:Y:S04]  /*2050*/  LDSM.16.M88.4 R132, [R174+0x8000] ;  /* 0x00800000ae84783b */ /* 0x0002a80000000200 */
[----:B------:R1:W3:Y:S04]  /*2060*/  LDSM.16.M88.4 R136, [R174+0x8400] ;  /* 0x00840000ae88783b */ /* 0x0002e80000000200 */
[----:B------:R1:W4:Y:S04]  /*2070*/  LDSM.16.M88.4 R140, [R174+0x8800] ;  /* 0x00880000ae8c783b */ /* 0x0003280000000200 */
[----:B------:R1:W1:Y:S04]  /*2080*/  LDSM.16.M88.4 R144, [R174+0x8c00] ;  /* 0x008c0000ae90783b */ /* 0x0002680000000200 */
[----:B------:R1:W1:Y:S04]  /*2090*/  LDSM.16.M88.4 R148, [R167+0x8000] ;  /* 0x00800000a794783b */ /* 0x0002680000000200 */
[----:B------:R1:W1:Y:S04]  /*20a0*/  LDSM.16.M88.4 R152, [R167+0x8400] ;  /* 0x00840000a798783b */ /* 0x0002680000000200 */
[----:B------:R1:W1:Y:S04]  /*20b0*/  LDSM.16.M88.4 R156, [R167+0x8800] ;  /* 0x00880000a79c783b */ /* 0x0002680000000200 */
[----:B------:R1:W1:Y:S01]  /*20c0*/  LDSM.16.M88.4 R160, [R167+0x8c00] ;  /* 0x008c0000a7a0783b */ /* 0x0002620000000200 */
[----:B------:R-:W-:Y:S05]  /*20d0*/  @!P1 BRA `(.L_x_49) ;  /* 0x00003cb000009947 */ /* 0x000fea0003800000 */
[----:B------:R-:W-:Y:S01]  /*20e0*/  IADD3 R169, R176, 0x1000, RZ ;  /* 0x00001000b0a97810 */ /* 0x000fe20007ffe0ff */
[----:B------:R-:W-:Y:S01]  /*20f0*/  ULDC UR11, c[0x0][0x214] ;  /* 0x00008500000b7ab9 */ /* 0x000fe20000000800 */
[----:B------:R-:W-:Y:S01]  /*2100*/  IADD3 R168, R177, 0x1000, RZ ;  /* 0x00001000b1a87810 */ /* 0x000fe20007ffe0ff */
[----:B------:R-:W-:Y:S01]  /*2110*/  UIADD3 UR30, UR8, UR11, URZ ;  /* 0x0000000b081e7290 */ /* 0x000fe2000fffe03f */
[----:B------:R-:W-:Y:S01]  /*2120*/  SEL R169, R169, R176, !P0 ;  /* 0x000000b0a9a97207 */ /* 0x000fe20004000000 */
[----:B------:R-:W-:Y:S01]  /*2130*/  IMAD.MOV.U32 R95, RZ, RZ, RZ ;  /* 0x000000ffff5f7224 */ /* 0x000fe200078e00ff */
[----:B------:R-:W-:Y:S01]  /*2140*/  SEL R168, R168, R177, !P0 ;  /* 0x000000b1a8a87207 */ /* 0x000fe20004000000 */
[----:B------:R-:W-:-:S02]  /*2150*/  UMOV UR12, UR36 ;  /* 0x00000024000c7c82 */ /* 0x000fc40008000000 */
[----:B------:R-:W-:Y:S01]  /*2160*/  IMAD.SHL.U32 R169, R169, 0x2, RZ ;  /* 0x00000002a9a97824 */ /* 0x000fe200078e00ff */
[----:B------:R-:W-:Y:S01]  /*2170*/  UIADD3 UR30, -UR5, 0x80, UR30 ;  /* 0x00000080051e7890 */ /* 0x000fe2000fffe11e */
[----:B------:R-:W-:Y:S01]  /*2180*/  IMAD.SHL.U32 R168, R168, 0x2, RZ ;  /* 0x00000002a8a87824 */ /* 0x000fe200078e00ff */
[----:B------:R-:W-:Y:S02]  /*2190*/  UMOV UR11, UR37 ;  /* 0x00000025000b7c82 */ /* 0x000fe40008000000 */
[----:B------:R-:W-:Y:S01]  /*21a0*/  IMAD.MOV.U32 R197, RZ, RZ, c[0x0][0x22c] ;  /* 0x00008b00ffc57624 */ /* 0x000fe200078e00ff */
[----:B------:R-:W-:Y:S01]  /*21b0*/  MOV R0, 0x1 ;  /* 0x0000000100007802 */ /* 0x000fe20000000f00 */
[----:B------:R-:W-:Y:S01]  /*21c0*/  IMAD.SHL.U32 R2, R177, 0x2, RZ ;  /* 0x00000002b1027824 */ /* 0x000fe200078e00ff */
[----:B------:R-:W-:Y:S01]  /*21d0*/  IADD3 R193, R181, -0x80, RZ ;  /* 0xffffff80b5c17810 */ /* 0x000fe20007ffe0ff */
[----:B------:R-:W-:Y:S01]  /*21e0*/  IMAD R197, R197, c[0x0][0x1c0], RZ ;  /* 0x00007000c5c57a24 */ /* 0x000fe200078e02ff */
[C---:B------:R-:W-:Y:S02]  /*21f0*/  IADD3 R195, R181.reuse, -c[0x0][0x214], R0 ;  /* 0x80008500b5c37a10 */ /* 0x040fe40007ffe000 */
[----:B------:R-:W-:Y:S01]  /*2200*/  SHF.L.U64.HI R194, R181, 0x2, R194 ;  /* 0x00000002b5c27819 */ /* 0x000fe200000102c2 */
[----:B------:R-:W-:Y:S01]  /*2210*/  IMAD.SHL.U32 R193, R193, 0x4, RZ ;  /* 0x00000004c1c17824 */ /* 0x000fe200078e00ff */
[----:B------:R-:W-:Y:S01]  /*2220*/  SHF.L.U32 R196, R181, 0x2, RZ ;  /* 0x00000002b5c47819 */ /* 0x000fe200000006ff */
[----:B------:R-:W-:Y:S01]  /*2230*/  IMAD.U32 R197, R197, -0x80, RZ ;  /* 0xffffff80c5c57824 */ /* 0x000fe200078e00ff */
[----:B------:R-:W-:-:S02]  /*2240*/  IADD3 R0, R2, R175, RZ ;  /* 0x000000af02007210 */ /* 0x000fc40007ffe0ff */
.L_x_52:
[----:B------:R-:W0:Y:S01]  /*2250*/  LDGDEPBAR ;  /* 0x00000000000079af */ /* 0x000e220000000000 */
[----:B------:R-:W-:Y:S01]  /*2260*/  IMAD.IADD R178, R175, 0x1, R168 ;  /* 0x00000001afb27824 */ /* 0x000fe200078e02a8 */
[----:B------:R-:W-:Y:S01]  /*2270*/  USHF.L.U32 UR8, UR4, 0x7, URZ ;  /* 0x0000000704087899 */ /* 0x000fe2000800063f */
[----:B------:R-:W-:Y:S01]  /*2280*/  MOV R203, UR29 ;  /* 0x0000001d00cb7c02 */ /* 0x000fe20008000f00 */
[----:B------:R-:W-:Y:S01]  /*2290*/  UISETP.GT.AND UP3, UPT, UR4, UR13, UPT ;  /* 0x0000000d0400728c */ /* 0x000fe2000bf64270 */
[C---:B-----5:R-:W-:Y:S01]  /*22a0*/  FSETP.NEU.FTZ.AND P1, PT, R201.reuse, -INF , PT ;  /* 0xff800000c900780b */ /* 0x060fe20003f3d000 */
[----:B------:R-:W-:Y:S02]  /*22b0*/  UISETP.GE.AND UP0, UPT, UR8, UR30, UPT ;  /* 0x0000001e0800728c */ /* 0x000fe4000bf06270 */
[----:B------:R-:W-:Y:S04]  /*22c0*/  IMAD.U32 R210, RZ, RZ, UR8 ;  /* 0x00000008ffd27e24 */ /* 0x000fe8000f8e00ff */
[----:B------:R-:W-:Y:S01]  /*22d0*/  PLOP3.LUT P0, PT, PT, PT, UP0, 0x80, 0x0 ;  /* 0x000000000000781c */ /* 0x000fe20003f0f008 */
[----:B------:R-:W-:Y:S04]  /*22e0*/  DEPBAR.LE SB0, 0x0 ;  /* 0x000080000000791a */ /* 0x000fe80000000000 */
[----:B------:R-:W-:Y:S08]  /*22f0*/  BAR.SYNC.DEFER_BLOCKING 0x0 ;  /* 0x0000000000007b1d */ /* 0x000ff00000010000 */
[----:B------:R-:W-:Y:S01]  /*2300*/  @!P0 IADD3 R213, R210, UR5, R195 ;  /* 0x00000005d2d58c10 */ /* 0x000fe2000fffe0c3 */
[----:B------:R-:W-:Y:S03]  /*2310*/  FMUL.FTZ R210, R201, 1.4426950216293334961 ;  /* 0x3fb8aa3bc9d27820 */ /* 0x000fe60000410000 */
[----:B------:R-:W-:Y:S01]  /*2320*/  @!P0 IADD3 R212, R213, 0x40, RZ ;  /* 0x00000040d5d48810 */ /* 0x000fe20007ffe0ff */
[----:B------:R-:W-:Y:S08]  /*2330*/  LDSM.16.M88.4 R100, [R168] ;  /* 0x00000000a864783b */ /* 0x000ff00000000200 */
[----:B------:R-:W4:Y:S08]  /*2340*/  LDSM.16.M88.4 R104, [R174+0x6000] ;  /* 0x00600000ae68783b */ /* 0x000f300000000200 */
[----:B------:R-:W3:Y:S08]  /*2350*/  LDSM.16.M88.4 R108, [R168+0x1000] ;  /* 0x00100000a86c783b */ /* 0x000ef00000000200 */
[----:B------:R-:W2:Y:S08]  /*2360*/  LDSM.16.M88.4 R112, [R174+0x6400] ;  /* 0x00640000ae70783b */ /* 0x000eb00000000200 */
[----:B------:R-:W1:Y:S08]  /*2370*/  LDSM.16.M88.4 R116, [R174+0x6800] ;  /* 0x00680000ae74783b */ /* 0x000e700000000200 */
[----:B------:R-:W1:Y:S01]  /*2380*/  LDSM.16.M88.4 R120, [R174+0x6c00] ;  /* 0x006c0000ae78783b */ /* 0x000e620000000200 */
[-C--:B----4-:R-:W-:Y:S07]  /*2390*/  HMMA.16816.F32.BF16 R4, R100, R104.reuse, RZ ;  /* 0x000000686404723c */ /* 0x090fee00000418ff */
[----:B------:R-:W-:Y:S01]  /*23a0*/  LDSM.16.M88.4 R124, [R178] ;  /* 0x00000000b27c783b */ /* 0x000fe20000000200 */
[C---:B-1-3--:R-:W-:Y:S07]  /*23b0*/  HMMA.16816.F32.BF16 R8, R108.reuse, R104, RZ ;  /* 0x000000686c08723c */ /* 0x04afee00000418ff */
[----:B------:R-:W1:Y:S01]  /*23c0*/  LDSM.16.M88.4 R128, [R167+0x6000] ;  /* 0x00600000a780783b */ /* 0x000e620000000200 */
[-C--:B------:R-:W-:Y:S08]  /*23d0*/  HMMA.16816.F32.BF16 R12, R108, R106.reuse, RZ ;  /* 0x0000006a6c0c723c */ /* 0x080ff000000418ff */
[C---:B------:R-:W-:Y:S01]  /*23e0*/  HMMA.16816.F32.BF16 R16, R100.reuse, R106, RZ ;  /* 0x0000006a6410723c */ /* 0x040fe200000418ff */
[----:B------:R-:W-:Y:S07]  /*23f0*/  LDSM.16.M88.4 R104, [R167+0x6400] ;  /* 0x00640000a768783b */ /* 0x000fee0000000200 */
[-C--:B--2---:R-:W-:Y:S08]  /*2400*/  HMMA.16816.F32.BF16 R20, R100, R112.reuse, RZ ;  /* 0x000000706414723c */ /* 0x084ff000000418ff */
[C---:B------:R-:W-:Y:S08]  /*2410*/  HMMA.16816.F32.BF16 R24, R108.reuse, R112, RZ ;  /* 0x000000706c18723c */ /* 0x040ff000000418ff */
[-C--:B------:R-:W-:Y:S08]  /*2420*/  HMMA.16816.F32.BF16 R28, R108, R114.reuse, RZ ;  /* 0x000000726c1c723c */ /* 0x080ff000000418ff */
[C---:B------:R-:W-:Y:S08]  /*2430*/  HMMA.16816.F32.BF16 R32, R100.reuse, R114, RZ ;  /* 0x000000726420723c */ /* 0x040ff000000418ff */
[-C--:B------:R-:W-:Y:S08]  /*2440*/  HMMA.16816.F32.BF16 R36, R100, R116.reuse, RZ ;  /* 0x000000746424723c */ /* 0x080ff000000418ff */
[C---:B------:R-:W-:Y:S07]  /*2450*/  HMMA.16816.F32.BF16 R40, R108.reuse, R116, RZ ;  /* 0x000000746c28723c */ /* 0x040fee00000418ff */
[----:B------:R-:W-:Y:S01]  /*2460*/  @!P0 IMNMX R116, R212, UR5, PT ;  /* 0x00000005d4748c17 */ /* 0x000fe2000b800200 */
[-C--:B------:R-:W-:Y:S01]  /*2470*/  HMMA.16816.F32.BF16 R44, R108, R118.reuse, RZ ;  /* 0x000000766c2c723c */ /* 0x080fe200000418ff */
[----:B------:R-:W-:Y:S07]  /*2480*/  FMUL.FTZ R212, R199, 1.4426950216293334961 ;  /* 0x3fb8aa3bc7d47820 */ /* 0x000fee0000410000 */
[C---:B------:R-:W-:Y:S08]  /*2490*/  HMMA.16816.F32.BF16 R48, R100.reuse, R118, RZ ;  /* 0x000000766430723c */ /* 0x040ff000000418ff */
[-C--:B------:R-:W-:Y:S08]  /*24a0*/  HMMA.16816.F32.BF16 R52, R100, R120.reuse, RZ ;  /* 0x000000786434723c */ /* 0x080ff000000418ff */
[C---:B------:R-:W-:Y:S08]  /*24b0*/  HMMA.16816.F32.BF16 R56, R108.reuse, R120, RZ ;  /* 0x000000786c38723c */ /* 0x040ff000000418ff */
[-C--:B------:R-:W-:Y:S07]  /*24c0*/  HMMA.16816.F32.BF16 R60, R108, R122.reuse, RZ ;  /* 0x0000007a6c3c723c */ /* 0x080fee00000418ff */
[----:B------:R-:W-:Y:S01]  /*24d0*/  @!P0 LEA R109, R203, R180, 0x7 ;  /* 0x000000b4cb6d8211 */ /* 0x000fe200078e38ff */
[----:B------:R-:W-:Y:S01]  /*24e0*/  HMMA.16816.F32.BF16 R64, R100, R122, RZ ;  /* 0x0000007a6440723c */ /* 0x000fe200000418ff */
[----:B------:R-:W2:Y:S03]  /*24f0*/  LDSM.16.M88.4 R100, [R178+0x1000] ;  /* 0x00100000b264783b */ /* 0x000ea60000000200 */
[----:B------:R-:W-:Y:S02]  /*2500*/  @!P0 IMNMX R111, R213, UR5, PT ;  /* 0x00000005d56f8c17 */ /* 0x000fe4000b800200 */
[C---:B------:R-:W-:Y:S02]  /*2510*/  @!P0 IADD3 R215, R109.reuse, 0x1, RZ ;  /* 0x000000016dd78810 */ /* 0x040fe40007ffe0ff */
[-C--:B-1----:R-:W-:Y:S01]  /*2520*/  HMMA.16816.F32.BF16 R4, R124, R128.reuse, R4 ;  /* 0x000000807c04723c */ /* 0x082fe20000041804 */
[-C--:B------:R-:W-:Y:S03]  /*2530*/  @!P0 ISETP.GE.AND P2, PT, R109, R111.reuse, PT ;  /* 0x0000006f6d00820c */ /* 0x080fe60003f46270 */
[----:B------:R-:W-:Y:S02]  /*2540*/  FSEL R110, R210, RZ, P1 ;  /* 0x000000ffd26e7208 */ /* 0x000fe40000800000 */
[-C--:B------:R-:W-:Y:S02]  /*2550*/  @!P0 ISETP.GE.AND P1, PT, R215, R111.reuse, PT ;  /* 0x0000006fd700820c */ /* 0x080fe40003f26270 */
[----:B------:R-:W-:Y:S04]  /*2560*/  @!P0 IADD3 R210, R213, 0x8, RZ ;  /* 0x00000008d5d28810 */ /* 0x000fe80007ffe0ff */
[C---:B------:R-:W-:Y:S02]  /*2570*/  @!P0 IADD3 R225, R109.reuse, 0x8, RZ ;  /* 0x000000086de18810 */ /* 0x040fe40007ffe0ff */
[C---:B------:R-:W-:Y:S02]  /*2580*/  @!P0 IADD3 R223, R109.reuse, 0x9, RZ ;  /* 0x000000096ddf8810 */ /* 0x040fe40007ffe0ff */
[C---:B------:R-:W-:Y:S02]  /*2590*/  @!P0 IADD3 R233, R109.reuse, 0x10, RZ ;  /* 0x000000106de98810 */ /* 0x040fe40007ffe0ff */
[C---:B------:R-:W-:Y:S02]  /*25a0*/  @!P0 IADD3 R231, R109.reuse, 0x11, RZ ;  /* 0x000000116de78810 */ /* 0x040fe40007ffe0ff */
[C---:B------:R-:W-:Y:S02]  /*25b0*/  @!P0 IADD3 R241, R109.reuse, 0x18, RZ ;  /* 0x000000186df18810 */ /* 0x040fe40007ffe0ff */
[----:B------:R-:W-:Y:S02]  /*25c0*/  @!P0 IADD3 R239, R109, 0x19, RZ ;  /* 0x000000196def8810 */ /* 0x000fe40007ffe0ff */
[----:B------:R-:W-:Y:S02]  /*25d0*/  @!P0 FSEL R4, R4, -INF , !P2 ;  /* 0xff80000004048808 */ /* 0x000fe40005000000 */
[----:B------:R-:W-:Y:S02]  /*25e0*/  @!P0 FSEL R5, R5, -INF , !P1 ;  /* 0xff80000005058808 */ /* 0x000fe40004800000 */
[----:B------:R-:W-:Y:S01]  /*25f0*/  FSETP.NEU.FTZ.AND P1, PT, R200, -INF , PT ;  /* 0xff800000c800780b */ /* 0x000fe20003f3d000 */
[--C-:B------:R-:W-:Y:S01]  /*2600*/  FFMA.FTZ R203, R4, c[0x0][0x23c], -R110.reuse ;  /* 0x00008f0004cb7a23 */ /* 0x100fe2000001086e */
[----:B------:R-:W-:Y:S01]  /*2610*/  @!P0 IMNMX R4, R210, UR5, PT ;  /* 0x00000005d2048c17 */ /* 0x000fe2000b800200 */
[----:B------:R-:W-:Y:S01]  /*2620*/  FMUL.FTZ R210, R200, 1.4426950216293334961 ;  /* 0x3fb8aa3bc8d27820 */ /* 0x000fe20000410000 */
[----:B------:R-:W-:Y:S01]  /*2630*/  @!P0 IADD3 R249, R109, 0x20, RZ ;  /* 0x000000206df98810 */ /* 0x000fe20007ffe0ff */
[----:B------:R-:W-:Y:S01]  /*2640*/  FFMA.FTZ R214, R5, c[0x0][0x23c], -R110 ;  /* 0x00008f0005d67a23 */ /* 0x000fe2000001086e */
[C---:B--2---:R-:W-:Y:S01]  /*2650*/  HMMA.16816.F32.BF16 R8, R100.reuse, R128, R8 ;  /* 0x000000806408723c */ /* 0x044fe20000041808 */
[----:B------:R-:W-:Y:S01]  /*2660*/  MUFU.EX2 R203, R203 ;  /* 0x000000cb00cb7308 */ /* 0x000fe20000000800 */
[----:B------:R-:W-:Y:S02]  /*2670*/  FSEL R5, R210, RZ, P1 ;  /* 0x000000ffd2057208 */ /* 0x000fe40000800000 */
[-C--:B------:R-:W-:Y:S02]  /*2680*/  @!P0 ISETP.GE.AND P1, PT, R215, R4.reuse, PT ;  /* 0x00000004d700820c */ /* 0x080fe40003f26270 */
[C---:B------:R-:W-:Y:S02]  /*2690*/  @!P0 ISETP.GE.AND P2, PT, R109.reuse, R4, PT ;  /* 0x000000046d00820c */ /* 0x040fe40003f46270 */
[-C--:B------:R-:W-:Y:S01]  /*26a0*/  HMMA.16816.F32.BF16 R12, R100, R130.reuse, R12 ;  /* 0x00000082640c723c */ /* 0x080fe2000004180c */
[----:B------:R-:W-:Y:S02]  /*26b0*/  @!P0 IADD3 R247, R109, 0x21, RZ ;  /* 0x000000216df78810 */ /* 0x000fe40007ffe0ff */
[----:B------:R1:W2:Y:S01]  /*26c0*/  MUFU.EX2 R210, R214 ;  /* 0x000000d600d27308 */ /* 0x0002a20000000800 */
[----:B------:R-:W-:Y:S02]  /*26d0*/  @!P0 FSEL R7, R7, -INF , !P1 ;  /* 0xff80000007078808 */ /* 0x000fe40004800000 */
[----:B------:R-:W-:Y:S02]  /*26e0*/  FSETP.NEU.FTZ.AND P1, PT, R199, -INF , PT ;  /* 0xff800000c700780b */ /* 0x000fe40003f3d000 */
[----:B------:R-:W-:Y:S01]  /*26f0*/  @!P0 FSEL R6, R6, -INF , !P2 ;  /* 0xff80000006068808 */ /* 0x000fe20005000000 */
[C---:B------:R-:W-:Y:S01]  /*2700*/  HMMA.16816.F32.BF16 R16, R124.reuse, R130, R16 ;  /* 0x000000827c10723c */ /* 0x040fe20000041810 */
[-C--:B------:R-:W-:Y:S02]  /*2710*/  @!P0 ISETP.GE.AND P2, PT, R109, R116.reuse, PT ;  /* 0x000000746d00820c */ /* 0x080fe40003f46270 */
[----:B------:R-:W-:Y:S01]  /*2720*/  FSEL R112, R212, RZ, P1 ;  /* 0x000000ffd4707208 */ /* 0x000fe20000800000 */
[--C-:B------:R-:W-:Y:S01]  /*2730*/  FFMA.FTZ R211, R6, c[0x0][0x23c], -R5.reuse ;  /* 0x00008f0006d37a23 */ /* 0x100fe20000010805 */
[----:B------:R-:W-:Y:S01]  /*2740*/  @!P0 ISETP.GE.AND P1, PT, R215, R116, PT ;  /* 0x00000074d700820c */ /* 0x000fe20003f26270 */
[----:B------:R-:W-:Y:S01]  /*2750*/  FFMA.FTZ R216, R7, c[0x0][0x23c], -R5 ;  /* 0x00008f0007d87a23 */ /* 0x000fe20000010805 */
[----:B------:R-:W-:Y:S01]  /*2760*/  @!P0 FSEL R8, R8, -INF , !P2 ;  /* 0xff80000008088808 */ /* 0x000fe20005000000 */
[-C--:B------:R-:W-:Y:S01]  /*2770*/  HMMA.16816.F32.BF16 R20, R124, R104.reuse, R20 ;  /* 0x000000687c14723c */ /* 0x080fe20000041814 */
[----:B------:R-:W-:Y:S01]  /*2780*/  @!P0 FSEL R9, R9, -INF , !P1 ;  /* 0xff80000009098808 */ /* 0x000fe20004800000 */
[----:B------:R3:W-:Y:S01]  /*2790*/  MUFU.EX2 R212, R216 ;  /* 0x000000d800d47308 */ /* 0x0007e20000000800 */
[----:B------:R-:W-:Y:S03]  /*27a0*/  FSETP.NEU.FTZ.AND P1, PT, R198, -INF , PT ;  /* 0xff800000c600780b */ /* 0x000fe60003f3d000 */
[--C-:B------:R-:W-:Y:S01]  /*27b0*/  FFMA.FTZ R217, R9, c[0x0][0x23c], -R112.reuse ;  /* 0x00008f0009d97a23 */ /* 0x100fe20000010870 */
[----:B------:R-:W-:Y:S01]  /*27c0*/  @!P0 IADD3 R9, R109, 0x29, RZ ;  /* 0x000000296d098810 */ /* 0x000fe20007ffe0ff */
[C---:B------:R-:W-:Y:S04]  /*27d0*/  HMMA.16816.F32.BF16 R24, R100.reuse, R104, R24 ;  /* 0x000000686418723c */ /* 0x040fe80000041818 */
[----:B------:R-:W4:Y:S01]  /*27e0*/  MUFU.EX2 R211, R211 ;  /* 0x000000d300d37308 */ /* 0x000f220000000800 */
[----:B-1----:R-:W-:Y:S01]  /*27f0*/  @!P0 IADD3 R214, R213, 0x48, RZ ;  /* 0x00000048d5d68810 */ /* 0x002fe20007ffe0ff */
[--C-:B------:R-:W-:Y:S02]  /*2800*/  FFMA.FTZ R213, R8, c[0x0][0x23c], -R112.reuse ;  /* 0x00008f0008d57a23 */ /* 0x100fe40000010870 */
[-C--:B------:R-:W-:Y:S01]  /*2810*/  HMMA.16816.F32.BF16 R28, R100, R106.reuse, R28 ;  /* 0x0000006a641c723c */ /* 0x080fe2000004181c */
[----:B------:R-:W-:Y:S03]  /*2820*/  @!P0 IMNMX R6, R214, UR5, PT ;  /* 0x00000005d6068c17 */ /* 0x000fe6000b800200 */
[----:B------:R-:W-:Y:S01]  /*2830*/  FMUL.FTZ R214, R198, 1.4426950216293334961 ;  /* 0x3fb8aa3bc6d67820 */ /* 0x000fe20000410000 */
[-C--:B------:R-:W-:Y:S01]  /*2840*/  @!P0 ISETP.GE.AND P2, PT, R109, R6.reuse, PT ;  /* 0x000000066d00820c */ /* 0x080fe20003f46270 */
[----:B------:R-:W-:Y:S02]  /*2850*/  MUFU.EX2 R213, R213 ;  /* 0x000000d500d57308 */ /* 0x000fe40000000800 */
[C---:B------:R-:W-:Y:S01]  /*2860*/  HMMA.16816.F32.BF16 R32, R124.reuse, R106, R32 ;  /* 0x0000006a7c20723c */ /* 0x040fe20000041820 */
[----:B------:R-:W-:Y:S01]  /*2870*/  FSEL R7, R214, RZ, P1 ;  /* 0x000000ffd6077208 */ /* 0x000fe20000800000 */
[----:B------:R-:W1:Y:S01]  /*2880*/  LDSM.16.M88.4 R104, [R167+0x6800] ;  /* 0x00680000a768783b */ /* 0x000e620000000200 */
[----:B------:R-:W-:Y:S02]  /*2890*/  @!P0 ISETP.GE.AND P1, PT, R215, R6, PT ;  /* 0x00000006d700820c */ /* 0x000fe40003f26270 */
[----:B------:R-:W-:Y:S02]  /*28a0*/  @!P0 FSEL R10, R10, -INF , !P2 ;  /* 0xff8000000a0a8808 */ /* 0x000fe40005000000 */
[----:B------:R-:W-:Y:S01]  /*28b0*/  @!P0 FSEL R11, R11, -INF , !P1 ;  /* 0xff8000000b0b8808 */ /* 0x000fe20004800000 */
[----:B------:R2:W-:Y:S01]  /*28c0*/  MUFU.EX2 R214, R217 ;  /* 0x000000d900d67308 */ /* 0x0005e20000000800 */
[-C--:B------:R-:W-:Y:S02]  /*28d0*/  @!P0 ISETP.GE.AND P1, PT, R225, R116.reuse, PT ;  /* 0x00000074e100820c */ /* 0x080fe40003f26270 */
[-C--:B------:R-:W-:Y:S01]  /*28e0*/  @!P0 ISETP.GE.AND P2, PT, R9, R111.reuse, PT ;  /* 0x0000006f0900820c */ /* 0x080fe20003f46270 */
[--C-:B------:R-:W-:Y:S01]  /*28f0*/  FFMA.FTZ R218, R10, c[0x0][0x23c], -R7.reuse ;  /* 0x00008f000ada7a23 */ /* 0x100fe20000010807 */
[----:B------:R-:W-:Y:S01]  /*2900*/  @!P0 FSEL R12, R12, -INF , !P1 ;  /* 0xff8000000c0c8808 */ /* 0x000fe20004800000 */
[--C-:B---3--:R-:W-:Y:S01]  /*2910*/  FFMA.FTZ R216, R11, c[0x0][0x23c], -R7.reuse ;  /* 0x00008f000bd87a23 */ /* 0x108fe20000010807 */
[----:B------:R-:W-:Y:S03]  /*2920*/  @!P0 ISETP.GE.AND P1, PT, R223, R116, PT ;  /* 0x00000074df00820c */ /* 0x000fe60003f26270 */
[----:B------:R3:W-:Y:S01]  /*2930*/  MUFU.EX2 R215, R218 ;  /* 0x000000da00d77308 */ /* 0x0007e20000000800 */
[----:B------:R-:W-:Y:S02]  /*2940*/  @!P0 FSEL R13, R13, -INF , !P1 ;  /* 0xff8000000d0d8808 */ /* 0x000fe40004800000 */
[-C--:B------:R-:W-:Y:S04]  /*2950*/  @!P0 ISETP.GE.AND P1, PT, R225, R6.reuse, PT ;  /* 0x00000006e100820c */ /* 0x080fe80003f26270 */
[----:B------:R-:W-:Y:S02]  /*2960*/  @!P0 FSEL R14, R14, -INF , !P1 ;  /* 0xff8000000e0e8808 */ /* 0x000fe40004800000 */
[----:B------:R-:W-:Y:S01]  /*2970*/  @!P0 ISETP.GE.AND P1, PT, R223, R6, PT ;  /* 0x00000006df00820c */ /* 0x000fe20003f26270 */
[----:B------:R-:W-:Y:S02]  /*2980*/  MUFU.EX2 R216, R216 ;  /* 0x000000d800d87308 */ /* 0x000fe40000000800 */
[--C-:B------:R-:W-:Y:S01]  /*2990*/  FFMA.FTZ R219, R14, c[0x0][0x23c], -R7.reuse ;  /* 0x00008f000edb7a23 */ /* 0x100fe20000010807 */
[----:B------:R-:W-:Y:S01]  /*29a0*/  @!P0 FSEL R15, R15, -INF , !P1 ;  /* 0xff8000000f0f8808 */ /* 0x000fe20004800000 */
[--C-:B--2---:R-:W-:Y:S01]  /*29b0*/  FFMA.FTZ R217, R12, c[0x0][0x23c], -R112.reuse ;  /* 0x00008f000cd97a23 */ /* 0x104fe20000010870 */
[-C--:B------:R-:W-:Y:S03]  /*29c0*/  @!P0 ISETP.GE.AND P1, PT, R225, R111.reuse, PT ;  /* 0x0000006fe100820c */ /* 0x080fe60003f26270 */
[----:B------:R-:W-:Y:S01]  /*29d0*/  FFMA.FTZ R220, R15, c[0x0][0x23c], -R7 ;  /* 0x00008f000fdc7a23 */ /* 0x000fe20000010807 */
[----:B------:R-:W-:Y:S01]  /*29e0*/  @!P0 FSEL R16, R16, -INF , !P1 ;  /* 0xff80000010108808 */ /* 0x000fe20004800000 */
[----:B------:R-:W-:Y:S01]  /*29f0*/  MUFU.EX2 R217, R217 ;  /* 0x000000d900d97308 */ /* 0x000fe20000000800 */
[-C--:B------:R-:W-:Y:S01]  /*2a00*/  @!P0 ISETP.GE.AND P1, PT, R223, R111.reuse, PT ;  /* 0x0000006fdf00820c */ /* 0x080fe20003f26270 */
[-C--:B-1----:R-:W-:Y:S03]  /*2a10*/  HMMA.16816.F32.BF16 R36, R124, R104.reuse, R36 ;  /* 0x000000687c24723c */ /* 0x082fe60000041824 */
[----:B------:R-:W-:Y:S01]  /*2a20*/  @!P0 FSEL R17, R17, -INF , !P1 ;  /* 0xff80000011118808 */ /* 0x000fe20004800000 */
[----:B---3--:R-:W-:Y:S01]  /*2a30*/  FFMA.FTZ R218, R13, c[0x0][0x23c], -R112 ;  /* 0x00008f000dda7a23 */ /* 0x008fe20000010870 */
[-C--:B------:R-:W-:Y:S01]  /*2a40*/  @!P0 ISETP.GE.AND P1, PT, R225, R4.reuse, PT ;  /* 0x00000004e100820c */ /* 0x080fe20003f26270 */
[--C-:B------:R-:W-:Y:S01]  /*2a50*/  FFMA.FTZ R221, R16, c[0x0][0x23c], -R110.reuse ;  /* 0x00008f0010dd7a23 */ /* 0x100fe2000001086e */
[----:B------:R-:W-:Y:S01]  /*2a60*/  @!P0 IADD3 R13, R109, 0x28, RZ ;  /* 0x000000286d0d8810 */ /* 0x000fe20007ffe0ff */
[----:B------:R-:W-:Y:S01]  /*2a70*/  MUFU.EX2 R219, R219 ;  /* 0x000000db00db7308 */ /* 0x000fe20000000800 */
[----:B------:R-:W-:Y:S01]  /*2a80*/  @!P0 FSEL R18, R18, -INF , !P1 ;  /* 0xff80000012128808 */ /* 0x000fe20004800000 */
[C---:B------:R-:W-:Y:S01]  /*2a90*/  HMMA.16816.F32.BF16 R40, R100.reuse, R104, R40 ;  /* 0x000000686428723c */ /* 0x040fe20000041828 */
[-C--:B------:R-:W-:Y:S03]  /*2aa0*/  @!P0 ISETP.GE.AND P1, PT, R223, R4.reuse, PT ;  /* 0x00000004df00820c */ /* 0x080fe60003f26270 */
[--C-:B------:R-:W-:Y:S01]  /*2ab0*/  FFMA.FTZ R226, R18, c[0x0][0x23c], -R5.reuse ;  /* 0x00008f0012e27a23 */ /* 0x100fe20000010805 */
[----:B------:R-:W-:Y:S01]  /*2ac0*/  @!P0 FSEL R19, R19, -INF , !P1 ;  /* 0xff80000013138808 */ /* 0x000fe20004800000 */
[--C-:B------:R-:W-:Y:S01]  /*2ad0*/  FFMA.FTZ R222, R17, c[0x0][0x23c], -R110.reuse ;  /* 0x00008f0011de7a23 */ /* 0x100fe2000001086e */
[-C--:B------:R-:W-:Y:S01]  /*2ae0*/  @!P0 ISETP.GE.AND P1, PT, R233, R111.reuse, PT ;  /* 0x0000006fe900820c */ /* 0x080fe20003f26270 */
[----:B------:R1:W-:Y:S01]  /*2af0*/  MUFU.EX2 R223, R226 ;  /* 0x000000e200df7308 */ /* 0x0003e20000000800 */
[-C--:B------:R-:W-:Y:S03]  /*2b00*/  HMMA.16816.F32.BF16 R44, R100, R106.reuse, R44 ;  /* 0x0000006a642c723c */ /* 0x080fe6000004182c */
[----:B------:R-:W-:Y:S01]  /*2b10*/  @!P0 FSEL R20, R20, -INF , !P1 ;  /* 0xff80000014148808 */ /* 0x000fe20004800000 */
[--C-:B------:R-:W-:Y:S01]  /*2b20*/  FFMA.FTZ R224, R19, c[0x0][0x23c], -R5.reuse ;  /* 0x00008f0013e07a23 */ /* 0x100fe20000010805 */
[-C--:B------:R-:W-:Y:S03]  /*2b30*/  @!P0 ISETP.GE.AND P1, PT, R231, R111.reuse, PT ;  /* 0x0000006fe700820c */ /* 0x080fe60003f26270 */
[C---:B------:R-:W-:Y:S01]  /*2b40*/  HMMA.16816.F32.BF16 R48, R124.reuse, R106, R48 ;  /* 0x0000006a7c30723c */ /* 0x040fe20000041830 */
[----:B------:R-:W-:Y:S01]  /*2b50*/  MUFU.EX2 R218, R218 ;  /* 0x000000da00da7308 */ /* 0x000fe20000000800 */
[----:B------:R-:W2:Y:S02]  /*2b60*/  LDSM.16.M88.4 R104, [R167+0x6c00] ;  /* 0x006c0000a768783b */ /* 0x000ea40000000200 */
[----:B------:R-:W-:Y:S01]  /*2b70*/  @!P0 FSEL R21, R21, -INF , !P1 ;  /* 0xff80000015158808 */ /* 0x000fe20004800000 */
[--C-:B------:R-:W-:Y:S01]  /*2b80*/  FFMA.FTZ R225, R20, c[0x0][0x23c], -R110.reuse ;  /* 0x00008f0014e17a23 */ /* 0x100fe2000001086e */
[-C--:B------:R-:W-:Y:S05]  /*2b90*/  @!P0 ISETP.GE.AND P1, PT, R233, R4.reuse, PT ;  /* 0x00000004e900820c */ /* 0x080fea0003f26270 */
[----:B------:R-:W-:Y:S01]  /*2ba0*/  MUFU.EX2 R220, R220 ;  /* 0x000000dc00dc7308 */ /* 0x000fe20000000800 */
[----:B------:R-:W-:Y:S02]  /*2bb0*/  @!P0 FSEL R22, R22, -INF , !P1 ;  /* 0xff80000016168808 */ /* 0x000fe40004800000 */
[----:B------:R-:W-:Y:S01]  /*2bc0*/  @!P0 ISETP.GE.AND P1, PT, R231, R4, PT ;  /* 0x00000004e700820c */ /* 0x000fe20003f26270 */
[----:B-1----:R-:W-:Y:S02]  /*2bd0*/  FFMA.FTZ R226, R21, c[0x0][0x23c], -R110 ;  /* 0x00008f0015e27a23 */ /* 0x002fe4000001086e */
[--C-:B------:R-:W-:Y:S01]  /*2be0*/  FFMA.FTZ R227, R22, c[0x0][0x23c], -R5.reuse ;  /* 0x00008f0016e37a23 */ /* 0x100fe20000010805 */
[----:B------:R-:W-:Y:S02]  /*2bf0*/  @!P0 FSEL R23, R23, -INF , !P1 ;  /* 0xff80000017178808 */ /* 0x000fe40004800000 */
[-C--:B------:R-:W-:Y:S01]  /*2c00*/  @!P0 ISETP.GE.AND P1, PT, R233, R116.reuse, PT ;  /* 0x00000074e900820c */ /* 0x080fe20003f26270 */
[----:B------:R-:W-:Y:S02]  /*2c10*/  MUFU.EX2 R225, R225 ;  /* 0x000000e100e17308 */ /* 0x000fe40000000800 */
[----:B------:R-:W-:Y:S01]  /*2c20*/  FFMA.FTZ R228, R23, c[0x0][0x23c], -R5 ;  /* 0x00008f0017e47a23 */ /* 0x000fe20000010805 */
[----:B------:R-:W-:Y:S02]  /*2c30*/  @!P0 FSEL R24, R24, -INF , !P1 ;  /* 0xff80000018188808 */ /* 0x000fe40004800000 */
[----:B------:R-:W-:Y:S02]  /*2c40*/  @!P0 ISETP.GE.AND P1, PT, R231, R116, PT ;  /* 0x00000074e700820c */ /* 0x000fe40003f26270 */
[----:B------:R-:W-:Y:S01]  /*2c50*/  @!P0 FSEL R49, R49, -INF , !P2 ;  /* 0xff80000031318808 */ /* 0x000fe20005000000 */
[----:B------:R-:W-:Y:S01]  /*2c60*/  FFMA.FTZ R229, R24, c[0x0][0x23c], -R112 ;  /* 0x00008f0018e57a23 */ /* 0x000fe20000010870 */
[----:B------:R-:W-:Y:S01]  /*2c70*/  @!P0 FSEL R25, R25, -INF , !P1 ;  /* 0xff80000019198808 */ /* 0x000fe20004800000 */
[----:B------:R-:W-:Y:S01]  /*2c80*/  MUFU.EX2 R226, R226 ;  /* 0x000000e200e27308 */ /* 0x000fe20000000800 */
[-C--:B------:R-:W-:Y:S01]  /*2c90*/  @!P0 ISETP.GE.AND P1, PT, R233, R6.reuse, PT ;  /* 0x00000006e900820c */ /* 0x080fe20003f26270 */
[----:B------:R-:W-:Y:S02]  /*2ca0*/  FFMA.FTZ R129, R49, c[0x0][0x23c], -R110 ;  /* 0x00008f0031817a23 */ /* 0x000fe4000001086e */
[--C-:B------:R-:W-:Y:S01]  /*2cb0*/  FFMA.FTZ R230, R25, c[0x0][0x23c], -R112.reuse ;  /* 0x00008f0019e67a23 */ /* 0x100fe20000010870 */
[----:B------:R-:W-:Y:S02]  /*2cc0*/  @!P0 FSEL R26, R26, -INF , !P1 ;  /* 0xff8000001a1a8808 */ /* 0x000fe40004800000 */
[----:B------:R-:W-:Y:S03]  /*2cd0*/  @!P0 ISETP.GE.AND P1, PT, R231, R6, PT ;  /* 0x00000006e700820c */ /* 0x000fe60003f26270 */
[----:B------:R-:W-:Y:S01]  /*2ce0*/  MUFU.EX2 R221, R221 ;  /* 0x000000dd00dd7308 */ /* 0x000fe20000000800 */
[----:B------:R-:W-:Y:S01]  /*2cf0*/  @!P0 FSEL R27, R27, -INF , !P1 ;  /* 0xff8000001b1b8808 */ /* 0x000fe20004800000 */
[-C--:B--2---:R-:W-:Y:S01]  /*2d00*/  HMMA.16816.F32.BF16 R52, R124, R104.reuse, R52 ;  /* 0x000000687c34723c */ /* 0x084fe20000041834 */
[-C--:B------:R-:W-:Y:S01]  /*2d10*/  @!P0 ISETP.GE.AND P1, PT, R241, R116.reuse, PT ;  /* 0x00000074f100820c */ /* 0x080fe20003f26270 */
[--C-:B------:R-:W-:Y:S02]  /*2d20*/  FFMA.FTZ R234, R26, c[0x0][0x23c], -R7.reuse ;  /* 0x00008f001aea7a23 */ /* 0x100fe40000010807 */
[--C-:B------:R-:W-:Y:S01]  /*2d30*/  FFMA.FTZ R232, R27, c[0x0][0x23c], -R7.reuse ;  /* 0x00008f001be87a23 */ /* 0x100fe20000010807 */
[----:B------:R-:W-:Y:S02]  /*2d40*/  @!P0 FSEL R28, R28, -INF , !P1 ;  /* 0xff8000001c1c8808 */ /* 0x000fe40004800000 */
[----:B------:R-:W-:Y:S01]  /*2d50*/  @!P0 ISETP.GE.AND P1, PT, R239, R116, PT ;  /* 0x00000074ef00820c */ /* 0x000fe20003f26270 */
[----:B------:R1:W-:Y:S01]  /*2d60*/  MUFU.EX2 R231, R234 ;  /* 0x000000ea00e77308 */ /* 0x0003e20000000800 */
[C---:B------:R-:W-:Y:S03]  /*2d70*/  HMMA.16816.F32.BF16 R56, R100.reuse, R104, R56 ;  /* 0x000000686438723c */ /* 0x040fe60000041838 */
[----:B------:R-:W-:Y:S01]  /*2d80*/  @!P0 FSEL R29, R29, -INF , !P1 ;  /* 0xff8000001d1d8808 */ /* 0x000fe20004800000 */
[--C-:B------:R-:W-:Y:S01]  /*2d90*/  FFMA.FTZ R233, R28, c[0x0][0x23c], -R112.reuse ;  /* 0x00008f001ce97a23 */ /* 0x100fe20000010870 */
[-C--:B------:R-:W-:Y:S03]  /*2da0*/  @!P0 ISETP.GE.AND P1, PT, R241, R6.reuse, PT ;  /* 0x00000006f100820c */ /* 0x080fe60003f26270 */
[-C--:B------:R-:W-:Y:S01]  /*2db0*/  HMMA.16816.F32.BF16 R60, R100, R106.reuse, R60 ;  /* 0x0000006a643c723c */ /* 0x080fe2000004183c */
[----:B------:R-:W-:Y:S03]  /*2dc0*/  MUFU.EX2 R232, R232 ;  /* 0x000000e800e87308 */ /* 0x000fe60000000800 */
[----:B------:R-:W-:Y:S02]  /*2dd0*/  @!P0 FSEL R30, R30, -INF , !P1 ;  /* 0xff8000001e1e8808 */ /* 0x000fe40004800000 */
[----:B------:R-:W-:Y:S02]  /*2de0*/  @!P0 ISETP.GE.AND P1, PT, R239, R6, PT ;  /* 0x00000006ef00820c */ /* 0x000fe40003f26270 */
[----:B------:R-:W-:Y:S01]  /*2df0*/  HMMA.16816.F32.BF16 R64, R124, R106, R64 ;  /* 0x0000006a7c40723c */ /* 0x000fe20000041840 */
[--C-:B------:R-:W-:Y:S02]  /*2e00*/  FFMA.FTZ R235, R30, c[0x0][0x23c], -R7.reuse ;  /* 0x00008f001eeb7a23 */ /* 0x100fe40000010807 */
[----:B------:R-:W-:Y:S01]  /*2e10*/  MUFU.EX2 R233, R233 ;  /* 0x000000e900e97308 */ /* 0x000fe20000000800 */
[----:B------:R-:W-:Y:S02]  /*2e20*/  @!P0 FSEL R31, R31, -INF , !P1 ;  /* 0xff8000001f1f8808 */ /* 0x000fe40004800000 */
[-C--:B------:R-:W-:Y:S01]  /*2e30*/  @!P0 ISETP.GE.AND P1, PT, R241, R111.reuse, PT ;  /* 0x0000006ff100820c */ /* 0x080fe20003f26270 */
[----:B-1----:R-:W-:Y:S02]  /*2e40*/  FFMA.FTZ R234, R29, c[0x0][0x23c], -R112 ;  /* 0x00008f001dea7a23 */ /* 0x002fe40000010870 */
[----:B------:R-:W-:Y:S03]  /*2e50*/  FFMA.FTZ R236, R31, c[0x0][0x23c], -R7 ;  /* 0x00008f001fec7a23 */ /* 0x000fe60000010807 */
[----:B------:R-:W-:Y:S01]  /*2e60*/  @!P0 FSEL R32, R32, -INF , !P1 ;  /* 0xff80000020208808 */ /* 0x000fe20004800000 */
[----:B------:R-:W-:Y:S01]  /*2e70*/  MUFU.EX2 R234, R234 ;  /* 0x000000ea00ea7308 */ /* 0x000fe20000000800 */
[-C--:B------:R-:W-:Y:S03]  /*2e80*/  @!P0 ISETP.GE.AND P1, PT, R239, R111.reuse, PT ;  /* 0x0000006fef00820c */ /* 0x080fe60003f26270 */
[--C-:B------:R-:W-:Y:S01]  /*2e90*/  FFMA.FTZ R237, R32, c[0x0][0x23c], -R110.reuse ;  /* 0x00008f0020ed7a23 */ /* 0x100fe2000001086e */
[----:B------:R-:W-:Y:S02]  /*2ea0*/  @!P0 FSEL R33, R33, -INF , !P1 ;  /* 0xff80000021218808 */ /* 0x000fe40004800000 */
[-C--:B------:R-:W-:Y:S03]  /*2eb0*/  @!P0 ISETP.GE.AND P1, PT, R241, R4.reuse, PT ;  /* 0x00000004f100820c */ /* 0x080fe60003f26270 */
[----:B------:R-:W-:Y:S01]  /*2ec0*/  MUFU.EX2 R235, R235 ;  /* 0x000000eb00eb7308 */ /* 0x000fe20000000800 */
[----:B------:R-:W-:Y:S01]  /*2ed0*/  @!P0 FSEL R34, R34, -INF , !P1 ;  /* 0xff80000022228808 */ /* 0x000fe20004800000 */
[--C-:B------:R-:W-:Y:S01]  /*2ee0*/  FFMA.FTZ R238, R33, c[0x0][0x23c], -R110.reuse ;  /* 0x00008f0021ee7a23 */ /* 0x100fe2000001086e */
[-C--:B------:R-:W-:Y:S03]  /*2ef0*/  @!P0 ISETP.GE.AND P1, PT, R239, R4.reuse, PT ;  /* 0x00000004ef00820c */ /* 0x080fe60003f26270 */
[--C-:B------:R-:W-:Y:S01]  /*2f00*/  FFMA.FTZ R242, R34, c[0x0][0x23c], -R5.reuse ;  /* 0x00008f0022f27a23 */ /* 0x100fe20000010805 */
[----:B------:R-:W-:Y:S02]  /*2f10*/  @!P0 FSEL R35, R35, -INF , !P1 ;  /* 0xff80000023238808 */ /* 0x000fe40004800000 */
[-C--:B------:R-:W-:Y:S01]  /*2f20*/  @!P0 ISETP.GE.AND P1, PT, R249, R111.reuse, PT ;  /* 0x0000006ff900820c */ /* 0x080fe20003f26270 */
[----:B------:R1:W-:Y:S02]  /*2f30*/  MUFU.EX2 R239, R242 ;  /* 0x000000f200ef7308 */ /* 0x0003e40000000800 */
[--C-:B------:R-:W-:Y:S01]  /*2f40*/  FFMA.FTZ R240, R35, c[0x0][0x23c], -R5.reuse ;  /* 0x00008f0023f07a23 */ /* 0x100fe20000010805 */
[----:B------:R-:W-:Y:S02]  /*2f50*/  @!P0 FSEL R36, R36, -INF , !P1 ;  /* 0xff80000024248808 */ /* 0x000fe40004800000 */
[-C--:B------:R-:W-:Y:S03]  /*2f60*/  @!P0 ISETP.GE.AND P1, PT, R247, R111.reuse, PT ;  /* 0x0000006ff700820c */ /* 0x080fe60003f26270 */
[--C-:B------:R-:W-:Y:S01]  /*2f70*/  FFMA.FTZ R241, R36, c[0x0][0x23c], -R110.reuse ;  /* 0x00008f0024f17a23 */ /* 0x100fe2000001086e */
[----:B------:R-:W-:Y:S01]  /*2f80*/  @!P0 FSEL R37, R37, -INF , !P1 ;  /* 0xff80000025258808 */ /* 0x000fe20004800000 */
[----:B------:R-:W-:Y:S01]  /*2f90*/  MUFU.EX2 R236, R236 ;  /* 0x000000ec00ec7308 */ /* 0x000fe20000000800 */
[-C--:B------:R-:W-:Y:S04]  /*2fa0*/  @!P0 ISETP.GE.AND P1, PT, R249, R4.reuse, PT ;  /* 0x00000004f900820c */ /* 0x080fe80003f26270 */
[----:B------:R-:W-:Y:S02]  /*2fb0*/  @!P0 FSEL R38, R38, -INF , !P1 ;  /* 0xff80000026268808 */ /* 0x000fe40004800000 */
[----:B------:R-:W-:Y:S03]  /*2fc0*/  @!P0 ISETP.GE.AND P1, PT, R247, R4, PT ;  /* 0x00000004f700820c */ /* 0x000fe60003f26270 */
[----:B------:R-:W-:Y:S01]  /*2fd0*/  MUFU.EX2 R241, R241 ;  /* 0x000000f100f17308 */ /* 0x000fe20000000800 */
[----:B------:R-:W-:Y:S01]  /*2fe0*/  @!P0 FSEL R39, R39, -INF , !P1 ;  /* 0xff80000027278808 */ /* 0x000fe20004800000 */
[--C-:B------:R-:W-:Y:S01]  /*2ff0*/  FFMA.FTZ R243, R38, c[0x0][0x23c], -R5.reuse ;  /* 0x00008f0026f37a23 */ /* 0x100fe20000010805 */
[-C--:B------:R-:W-:Y:S01]  /*3000*/  @!P0 ISETP.GE.AND P1, PT, R249, R116.reuse, PT ;  /* 0x00000074f900820c */ /* 0x080fe20003f26270 */
[----:B-1----:R-:W-:Y:S02]  /*3010*/  FFMA.FTZ R242, R37, c[0x0][0x23c], -R110 ;  /* 0x00008f0025f27a23 */ /* 0x002fe4000001086e */
[----:B------:R-:W-:Y:S01]  /*3020*/  FFMA.FTZ R244, R39, c[0x0][0x23c], -R5 ;  /* 0x00008f0027f47a23 */ /* 0x000fe20000010805 */
[----:B------:R-:W-:Y:S02]  /*3030*/  @!P0 FSEL R40, R40, -INF , !P1 ;  /* 0xff80000028288808 */ /* 0x000fe40004800000 */
[----:B------:R-:W-:Y:S01]  /*3040*/  @!P0 ISETP.GE.AND P1, PT, R247, R116, PT ;  /* 0x00000074f700820c */ /* 0x000fe20003f26270 */
[----:B------:R-:W-:Y:S02]  /*3050*/  MUFU.EX2 R242, R242 ;  /* 0x000000f200f27308 */ /* 0x000fe40000000800 */
[--C-:B------:R-:W-:Y:S01]  /*3060*/  FFMA.FTZ R245, R40, c[0x0][0x23c], -R112.reuse ;  /* 0x00008f0028f57a23 */ /* 0x100fe20000010870 */
[----:B------:R-:W-:Y:S02]  /*3070*/  @!P0 FSEL R41, R41, -INF , !P1 ;  /* 0xff80000029298808 */ /* 0x000fe40004800000 */
[-C--:B------:R-:W-:Y:S03]  /*3080*/  @!P0 ISETP.GE.AND P1, PT, R249, R6.reuse, PT ;  /* 0x00000006f900820c */ /* 0x080fe60003f26270 */
[--C-:B------:R-:W-:Y:S01]  /*3090*/  FFMA.FTZ R246, R41, c[0x0][0x23c], -R112.reuse ;  /* 0x00008f0029f67a23 */ /* 0x100fe20000010870 */
[----:B------:R-:W-:Y:S01]  /*30a0*/  @!P0 FSEL R42, R42, -INF , !P1 ;  /* 0xff8000002a2a8808 */ /* 0x000fe20004800000 */
[----:B------:R-:W-:Y:S01]  /*30b0*/  MUFU.EX2 R243, R243 ;  /* 0x000000f300f37308 */ /* 0x000fe20000000800 */
[----:B------:R-:W-:Y:S03]  /*30c0*/  @!P0 ISETP.GE.AND P1, PT, R247, R6, PT ;  /* 0x00000006f700820c */ /* 0x000fe60003f26270 */
[--C-:B------:R-:W-:Y:S01]  /*30d0*/  FFMA.FTZ R250, R42, c[0x0][0x23c], -R7.reuse ;  /* 0x00008f002afa7a23 */ /* 0x100fe20000010807 */
[----:B------:R-:W-:Y:S02]  /*30e0*/  @!P0 FSEL R43, R43, -INF , !P1 ;  /* 0xff8000002b2b8808 */ /* 0x000fe40004800000 */
[-C--:B------:R-:W-:Y:S03]  /*30f0*/  @!P0 ISETP.GE.AND P1, PT, R13, R116.reuse, PT ;  /* 0x000000740d00820c */ /* 0x080fe60003f26270 */
[----:B------:R1:W-:Y:S01]  /*3100*/  MUFU.EX2 R247, R250 ;  /* 0x000000fa00f77308 */ /* 0x0003e20000000800 */
[----:B------:R-:W-:Y:S01]  /*3110*/  @!P0 FSEL R44, R44, -INF , !P1 ;  /* 0xff8000002c2c8808 */ /* 0x000fe20004800000 */
[--C-:B------:R-:W-:Y:S01]  /*3120*/  FFMA.FTZ R248, R43, c[0x0][0x23c], -R7.reuse ;  /* 0x00008f002bf87a23 */ /* 0x100fe20000010807 */
[----:B------:R-:W-:Y:S03]  /*3130*/  @!P0 ISETP.GE.AND P1, PT, R9, R116, PT ;  /* 0x000000740900820c */ /* 0x000fe60003f26270 */
[--C-:B------:R-:W-:Y:S01]  /*3140*/  FFMA.FTZ R249, R44, c[0x0][0x23c], -R112.reuse ;  /* 0x00008f002cf97a23 */ /* 0x100fe20000010870 */
[----:B------:R-:W-:Y:S02]  /*3150*/  @!P0 FSEL R45, R45, -INF , !P1 ;  /* 0xff8000002d2d8808 */ /* 0x000fe40004800000 */
[-C--:B------:R-:W-:Y:S01]  /*3160*/  @!P0 ISETP.GE.AND P1, PT, R13, R6.reuse, PT ;  /* 0x000000060d00820c */ /* 0x080fe20003f26270 */
[----:B------:R-:W-:Y:S03]  /*3170*/  MUFU.EX2 R244, R244 ;  /* 0x000000f400f47308 */ /* 0x000fe60000000800 */
[----:B------:R-:W-:Y:S02]  /*3180*/  @!P0 FSEL R46, R46, -INF , !P1 ;  /* 0xff8000002e2e8808 */ /* 0x000fe40004800000 */
[----:B------:R-:W-:Y:S03]  /*3190*/  @!P0 ISETP.GE.AND P1, PT, R9, R6, PT ;  /* 0x000000060900820c */ /* 0x000fe60003f26270 */
[--C-:B------:R-:W-:Y:S01]  /*31a0*/  FFMA.FTZ R251, R46, c[0x0][0x23c], -R7.reuse ;  /* 0x00008f002efb7a23 */ /* 0x100fe20000010807 */
[----:B------:R-:W-:Y:S01]  /*31b0*/  @!P0 FSEL R47, R47, -INF , !P1 ;  /* 0xff8000002f2f8808 */ /* 0x000fe20004800000 */
[----:B------:R-:W-:Y:S01]  /*31c0*/  MUFU.EX2 R249, R249 ;  /* 0x000000f900f97308 */ /* 0x000fe20000000800 */
[-C--:B------:R-:W-:Y:S01]  /*31d0*/  @!P0 ISETP.GE.AND P1, PT, R13, R111.reuse, PT ;  /* 0x0000006f0d00820c */ /* 0x080fe20003f26270 */
[----:B-1----:R-:W-:Y:S03]  /*31e0*/  FFMA.FTZ R250, R45, c[0x0][0x23c], -R112 ;  /* 0x00008f002dfa7a23 */ /* 0x002fe60000010870 */
[----:B------:R-:W-:Y:S01]  /*31f0*/  @!P0 FSEL R48, R48, -INF , !P1 ;  /* 0xff80000030308808 */ /* 0x000fe20004800000 */
[----:B------:R-:W-:Y:S01]  /*3200*/  FFMA.FTZ R252, R47, c[0x0][0x23c], -R7 ;  /* 0x00008f002ffc7a23 */ /* 0x000fe20000010807 */
[----:B------:R-:W-:Y:S03]  /*3210*/  IADD3 R10, P1, R196, UR12, RZ ;  /* 0x0000000cc40a7c10 */ /* 0x000fe6000ff3e0ff */
[----:B------:R-:W-:Y:S01]  /*3220*/  MUFU.EX2 R250, R250 ;  /* 0x000000fa00fa7308 */ /* 0x000fe20000000800 */
[----:B------:R-:W-:Y:S01]  /*3230*/  IADD3.X R11, R194, UR11, RZ, P1, !PT ;  /* 0x0000000bc20b7c10 */ /* 0x000fe20008ffe4ff */
[--C-:B------:R-:W-:Y:S01]  /*3240*/  FFMA.FTZ R122, R48, c[0x0][0x23c], -R110.reuse ;  /* 0x00008f00307a7a23 */ /* 0x100fe2000001086e */
[-C--:B------:R-:W-:Y:S02]  /*3250*/  @!P0 ISETP.GE.AND P1, PT, R13, R4.reuse, PT ;  /* 0x000000040d00820c */ /* 0x080fe40003f26270 */
[----:B------:R-:W-:Y:S01]  /*3260*/  @!P0 IADD3 R13, R109, 0x30, RZ ;  /* 0x000000306d0d8810 */ /* 0x000fe20007ffe0ff */
[----:B------:R1:W2:Y:S01]  /*3270*/  LDG.E R123, [R10.64] ;  /* 0x000000200a7b7981 */ /* 0x0002a2000c1e1900 */
[----:B------:R-:W-:Y:S02]  /*3280*/  @!P0 FSEL R50, R50, -INF , !P1 ;  /* 0xff80000032328808 */ /* 0x000fe40004800000 */
[-C--:B------:R-:W-:Y:S01]  /*3290*/  @!P0 ISETP.GE.AND P1, PT, R9, R4.reuse, PT ;  /* 0x000000040900820c */ /* 0x080fe20003f26270 */
[----:B------:R-:W-:Y:S01]  /*32a0*/  MUFU.EX2 R251, R251 ;  /* 0x000000fb00fb7308 */ /* 0x000fe20000000800 */
[----:B------:R-:W-:Y:S01]  /*32b0*/  @!P0 IADD3 R9, R109, 0x31, RZ ;  /* 0x000000316d098810 */ /* 0x000fe20007ffe0ff */
[----:B------:R1:W3:Y:S01]  /*32c0*/  LDG.E R121, [R10.64+0x20] ;  /* 0x000020200a797981 */ /* 0x0002e2000c1e1900 */
[----:B------:R-:W-:Y:S01]  /*32d0*/  @!P0 FSEL R51, R51, -INF , !P1 ;  /* 0xff80000033338808 */ /* 0x000fe20004800000 */
[--C-:B------:R-:W-:Y:S01]  /*32e0*/  FFMA.FTZ R130, R50, c[0x0][0x23c], -R5.reuse ;  /* 0x00008f0032827a23 */ /* 0x100fe20000010805 */
[-C--:B------:R-:W-:Y:S01]  /*32f0*/  @!P0 ISETP.GE.AND P1, PT, R13, R111.reuse, PT ;  /* 0x0000006f0d00820c */ /* 0x080fe20003f26270 */
[----:B------:R1:W2:Y:S02]  /*3300*/  LDG.E R115, [R10.64+0x100] ;  /* 0x000100200a737981 */ /* 0x0002a4000c1e1900 */
[--C-:B------:R-:W-:Y:S01]  /*3310*/  FFMA.FTZ R131, R51, c[0x0][0x23c], -R5.reuse ;  /* 0x00008f0033837a23 */ /* 0x100fe20000010805 */
[----:B------:R-:W-:Y:S01]  /*3320*/  @!P0 FSEL R52, R52, -INF , !P1 ;  /* 0xff80000034348808 */ /* 0x000fe20004800000 */
[----:B------:R-:W-:Y:S01]  /*3330*/  MUFU.EX2 R252, R252 ;  /* 0x000000fc00fc7308 */ /* 0x000fe20000000800 */
[----:B------:R-:W-:Y:S01]  /*3340*/  @!P0 ISETP.GE.AND P1, PT, R9, R111, PT ;  /* 0x0000006f0900820c */ /* 0x000fe20003f26270 */
[----:B------:R1:W2:Y:S02]  /*3350*/  LDG.E R128, [R10.64+0x120] ;  /* 0x000120200a807981 */ /* 0x0002a4000c1e1900 */
[--C-:B------:R-:W-:Y:S01]  /*3360*/  FFMA.FTZ R14, R52, c[0x0][0x23c], -R110.reuse ;  /* 0x00008f00340e7a23 */ /* 0x100fe2000001086e */
[----:B------:R-:W-:Y:S02]  /*3370*/  @!P0 FSEL R53, R53, -INF , !P1 ;  /* 0xff80000035358808 */ /* 0x000fe40004800000 */
[-C--:B------:R-:W-:Y:S03]  /*3380*/  @!P0 ISETP.GE.AND P1, PT, R13, R4.reuse, PT ;  /* 0x000000040d00820c */ /* 0x080fe60003f26270 */
[----:B------:R1:W-:Y:S01]  /*3390*/  MUFU.EX2 R178, R14 ;  /* 0x0000000e00b27308 */ /* 0x0003e20000000800 */
[----:B------:R-:W-:Y:S01]  /*33a0*/  @!P0 FSEL R54, R54, -INF , !P1 ;  /* 0xff80000036368808 */ /* 0x000fe20004800000 */
[----:B------:R-:W-:Y:S01]  /*33b0*/  FFMA.FTZ R18, R53, c[0x0][0x23c], -R110 ;  /* 0x00008f0035127a23 */ /* 0x000fe2000001086e */
[----:B------:R-:W-:Y:S03]  /*33c0*/  @!P0 ISETP.GE.AND P1, PT, R9, R4, PT ;  /* 0x000000040900820c */ /* 0x000fe60003f26270 */
[--C-:B------:R-:W-:Y:S01]  /*33d0*/  FFMA.FTZ R17, R54, c[0x0][0x23c], -R5.reuse ;  /* 0x00008f0036117a23 */ /* 0x100fe20000010805 */
[----:B------:R-:W-:Y:S02]  /*33e0*/  @!P0 FSEL R55, R55, -INF , !P1 ;  /* 0xff80000037378808 */ /* 0x000fe40004800000 */
[-C--:B------:R-:W-:Y:S01]  /*33f0*/  @!P0 ISETP.GE.AND P1, PT, R13, R116.reuse, PT ;  /* 0x000000740d00820c */ /* 0x080fe20003f26270 */
[----:B------:R-:W-:Y:S02]  /*3400*/  MUFU.EX2 R113, R18 ;  /* 0x0000001200717308 */ /* 0x000fe40000000800 */
[----:B------:R-:W-:Y:S01]  /*3410*/  FFMA.FTZ R15, R55, c[0x0][0x23c], -R5 ;  /* 0x00008f00370f7a23 */ /* 0x000fe20000010805 */
[----:B------:R-:W-:Y:S02]  /*3420*/  @!P0 FSEL R56, R56, -INF , !P1 ;  /* 0xff80000038388808 */ /* 0x000fe40004800000 */
[----:B------:R-:W-:Y:S04]  /*3430*/  @!P0 ISETP.GE.AND P1, PT, R9, R116, PT ;  /* 0x000000740900820c */ /* 0x000fe80003f26270 */
[----:B------:R-:W-:Y:S01]  /*3440*/  @!P0 FSEL R57, R57, -INF , !P1 ;  /* 0xff80000039398808 */ /* 0x000fe20004800000 */
[----:B------:R4:W-:Y:S01]  /*3450*/  MUFU.EX2 R117, R15 ;  /* 0x0000000f00757308 */ /* 0x0009e20000000800 */
[-C--:B------:R-:W-:Y:S03]  /*3460*/  @!P0 ISETP.GE.AND P1, PT, R13, R6.reuse, PT ;  /* 0x000000060d00820c */ /* 0x080fe60003f26270 */
[--C-:B------:R-:W-:Y:S01]  /*3470*/  FFMA.FTZ R13, R57, c[0x0][0x23c], -R112.reuse ;  /* 0x00008f00390d7a23 */ /* 0x100fe20000010870 */
[----:B------:R-:W-:Y:S01]  /*3480*/  @!P0 FSEL R58, R58, -INF , !P1 ;  /* 0xff8000003a3a8808 */ /* 0x000fe20004800000 */
[--C-:B-1----:R-:W-:Y:S01]  /*3490*/  FFMA.FTZ R14, R56, c[0x0][0x23c], -R112.reuse ;  /* 0x00008f00380e7a23 */ /* 0x102fe20000010870 */
[----:B------:R-:W-:Y:S02]  /*34a0*/  @!P0 ISETP.GE.AND P1, PT, R9, R6, PT ;  /* 0x000000060900820c */ /* 0x000fe40003f26270 */
[----:B------:R-:W-:Y:S01]  /*34b0*/  @!P0 IADD3 R57, R109, 0x38, RZ ;  /* 0x000000386d398810 */ /* 0x000fe20007ffe0ff */
[----:B------:R-:W-:Y:S01]  /*34c0*/  MUFU.EX2 R114, R17 ;  /* 0x0000001100727308 */ /* 0x000fe20000000800 */
[----:B------:R-:W-:Y:S02]  /*34d0*/  @!P0 FSEL R59, R59, -INF , !P1 ;  /* 0xff8000003b3b8808 */ /* 0x000fe40004800000 */
[C---:B------:R-:W-:Y:S02]  /*34e0*/  @!P0 ISETP.GE.AND P1, PT, R57.reuse, R116, PT ;  /* 0x000000743900820c */ /* 0x040fe40003f26270 */
[----:B------:R-:W-:Y:S01]  /*34f0*/  @!P0 ISETP.GE.AND P3, PT, R57, R4, PT ;  /* 0x000000043900820c */ /* 0x000fe20003f66270 */
[--C-:B------:R-:W-:Y:S01]  /*3500*/  FFMA.FTZ R9, R59, c[0x0][0x23c], -R7.reuse ;  /* 0x00008f003b097a23 */ /* 0x100fe20000010807 */
[----:B------:R-:W-:Y:S02]  /*3510*/  @!P0 FSEL R60, R60, -INF , !P1 ;  /* 0xff8000003c3c8808 */ /* 0x000fe40004800000 */
[----:B------:R-:W-:Y:S01]  /*3520*/  @!P0 FSEL R66, R66, -INF , !P3 ;  /* 0xff80000042428808 */ /* 0x000fe20005800000 */
[----:B------:R-:W1:Y:S01]  /*3530*/  MUFU.EX2 R222, R222 ;  /* 0x000000de00de7308 */ /* 0x000e620000000800 */
[----:B------:R-:W-:Y:S01]  /*3540*/  @!P0 IADD3 R59, R109, 0x39, RZ ;  /* 0x000000396d3b8810 */ /* 0x000fe20007ffe0ff */
[--C-:B------:R-:W-:Y:S02]  /*3550*/  FFMA.FTZ R56, R60, c[0x0][0x23c], -R112.reuse ;  /* 0x00008f003c387a23 */ /* 0x100fe40000010870 */
[--C-:B----4-:R-:W-:Y:S01]  /*3560*/  FFMA.FTZ R15, R58, c[0x0][0x23c], -R7.reuse ;  /* 0x00008f003a0f7a23 */ /* 0x110fe20000010807 */
[----:B------:R-:W-:Y:S02]  /*3570*/  F2FP.BF16.PACK_AB R58, R210, R203 ;  /* 0x000000cbd23a723e */ /* 0x000fe400000010ff */
[C---:B------:R-:W-:Y:S02]  /*3580*/  @!P0 ISETP.GE.AND P1, PT, R59.reuse, R116, PT ;  /* 0x000000743b00820c */ /* 0x040fe40003f26270 */
[-C--:B------:R-:W-:Y:S01]  /*3590*/  @!P0 ISETP.GE.AND P4, PT, R59, R111.reuse, PT ;  /* 0x0000006f3b00820c */ /* 0x080fe20003f86270 */
[----:B------:R-:W4:Y:S01]  /*35a0*/  MUFU.EX2 R224, R224 ;  /* 0x000000e000e07308 */ /* 0x000f220000000800 */
[----:B------:R-:W-:Y:S01]  /*35b0*/  @!P0 FSEL R61, R61, -INF , !P1 ;  /* 0xff8000003d3d8808 */ /* 0x000fe20004800000 */
[----:B------:R-:W-:Y:S01]  /*35c0*/  STS [R183+0x10000], R58 ;  /* 0x0100003ab7007388 */ /* 0x000fe20000000800 */
[----:B------:R-:W-:Y:S02]  /*35d0*/  @!P0 ISETP.GE.AND P1, PT, R57, R6, PT ;  /* 0x000000063900820c */ /* 0x000fe40003f26270 */
[----:B------:R-:W-:Y:S01]  /*35e0*/  @!P0 ISETP.GE.AND P2, PT, R59, R4, PT ;  /* 0x000000043b00820c */ /* 0x000fe20003f46270 */
[----:B------:R-:W-:Y:S01]  /*35f0*/  FFMA.FTZ R112, R61, c[0x0][0x23c], -R112 ;  /* 0x00008f003d707a23 */ /* 0x000fe20000010870 */
[----:B------:R-:W-:Y:S02]  /*3600*/  @!P0 FSEL R62, R62, -INF , !P1 ;  /* 0xff8000003e3e8808 */ /* 0x000fe40004800000 */
[----:B------:R-:W-:Y:S01]  /*3610*/  @!P0 ISETP.GE.AND P1, PT, R57, R111, PT ;  /* 0x0000006f3900820c */ /* 0x000fe20003f26270 */
[----:B------:R4:W-:Y:S01]  /*3620*/  MUFU.EX2 R125, R56 ;  /* 0x00000038007d7308 */ /* 0x0009e20000000800 */
[----:B------:R-:W-:Y:S01]  /*3630*/  @!P0 FSEL R65, R65, -INF , !P4 ;  /* 0xff80000041418808 */ /* 0x000fe20006000000 */
[--C-:B------:R-:W-:Y:S01]  /*3640*/  FFMA.FTZ R60, R62, c[0x0][0x23c], -R7.reuse ;  /* 0x00008f003e3c7a23 */ /* 0x100fe20000010807 */
[----:B------:R-:W-:Y:S02]  /*3650*/  F2FP.BF16.PACK_AB R62, R212, R211 ;  /* 0x000000d3d43e723e */ /* 0x000fe400000010ff */
[----:B------:R-:W-:Y:S02]  /*3660*/  @!P0 FSEL R64, R64, -INF , !P1 ;  /* 0xff80000040408808 */ /* 0x000fe40004800000 */
[----:B------:R-:W-:Y:S01]  /*3670*/  @!P0 ISETP.GE.AND P1, PT, R59, R6, PT ;  /* 0x000000063b00820c */ /* 0x000fe20003f26270 */
[----:B------:R4:W-:Y:S01]  /*3680*/  STS [R183+0x10400], R62 ;  /* 0x0104003eb7007388 */ /* 0x0009e20000000800 */
[----:B-1----:R-:W-:Y:S01]  /*3690*/  F2FP.BF16.PACK_AB R59, R222, R221 ;  /* 0x000000ddde3b723e */ /* 0x002fe200000010ff */
[--C-:B------:R-:W-:Y:S01]  /*36a0*/  FFMA.FTZ R61, R64, c[0x0][0x23c], -R110.reuse ;  /* 0x00008f00403d7a23 */ /* 0x100fe2000001086e */
[----:B------:R1:W-:Y:S01]  /*36b0*/  MUFU.EX2 R127, R60 ;  /* 0x0000003c007f7308 */ /* 0x0003e20000000800 */
[----:B------:R-:W-:Y:S01]  /*36c0*/  FFMA.FTZ R110, R65, c[0x0][0x23c], -R110 ;  /* 0x00008f00416e7a23 */ /* 0x000fe2000001086e */
[----:B------:R-:W-:Y:S01]  /*36d0*/  F2FP.BF16.PACK_AB R6, R216, R215 ;  /* 0x000000d7d806723e */ /* 0x000fe200000010ff */
[----:B------:R-:W-:Y:S01]  /*36e0*/  STS [R186+0x10000], R59 ;  /* 0x0100003bba007388 */ /* 0x000fe20000000800 */
[----:B----4-:R-:W-:Y:S02]  /*36f0*/  F2FP.BF16.PACK_AB R57, R224, R223 ;  /* 0x000000dfe039723e */ /* 0x010fe400000010ff */
[----:B------:R-:W-:Y:S02]  /*3700*/  F2FP.BF16.PACK_AB R64, R218, R217 ;  /* 0x000000d9da40723e */ /* 0x000fe400000010ff */
[----:B------:R-:W-:Y:S01]  /*3710*/  F2FP.BF16.PACK_AB R65, R220, R219 ;  /* 0x000000dbdc41723e */ /* 0x000fe200000010ff */
[----:B------:R-:W-:Y:S01]  /*3720*/  STS [R186+0x10400], R57 ;  /* 0x01040039ba007388 */ /* 0x000fe20000000800 */
[----:B------:R-:W-:Y:S01]  /*3730*/  MUFU.EX2 R227, R227 ;  /* 0x000000e300e37308 */ /* 0x000fe20000000800 */
[----:B------:R-:W-:Y:S02]  /*3740*/  @!P0 FSEL R67, R67, -INF , !P2 ;  /* 0xff80000043438808 */ /* 0x000fe40005000000 */
[----:B------:R-:W-:Y:S01]  /*3750*/  F2FP.BF16.PACK_AB R56, R214, R213 ;  /* 0x000000d5d638723e */ /* 0x000fe200000010ff */
[----:B------:R-:W-:Y:S01]  /*3760*/  STS [R183+0x12400], R6 ;  /* 0x01240006b7007388 */ /* 0x000fe20000000800 */
[----:B------:R-:W-:Y:S02]  /*3770*/  @!P0 FSEL R63, R63, -INF , !P1 ;  /* 0xff8000003f3f8808 */ /* 0x000fe40004800000 */
[----:B------:R-:W-:Y:S01]  /*3780*/  PLOP3.LUT P2, PT, PT, PT, UP3, 0x80, 0x0 ;  /* 0x000000000000781c */ /* 0x000fe20003f4f038 */
[----:B------:R-:W-:Y:S01]  /*3790*/  STS [R183+0x12000], R56 ;  /* 0x01200038b7007388 */ /* 0x000fe20000000800 */
[----:B------:R-:W-:Y:S01]  /*37a0*/  LEA R208, P0, R197, R208, 0x2 ;  /* 0x000000d0c5d07211 */ /* 0x000fe200078010ff */
[----:B------:R-:W-:Y:S01]  /*37b0*/  FFMA.FTZ R7, R63, c[0x0][0x23c], -R7 ;  /* 0x00008f003f077a23 */ /* 0x000fe20000010807 */
[----:B------:R-:W4:Y:S01]  /*37c0*/  MUFU.EX2 R228, R228 ;  /* 0x000000e400e47308 */ /* 0x000f220000000800 */
[----:B------:R4:W-:Y:S01]  /*37d0*/  STS [R186+0x12000], R64 ;  /* 0x01200040ba007388 */ /* 0x0009e20000000800 */
[----:B------:R-:W-:Y:S02]  /*37e0*/  F2FP.BF16.PACK_AB R62, R232, R231 ;  /* 0x000000e7e83e723e */ /* 0x000fe400000010ff */
[----:B-1----:R-:W-:Y:S01]  /*37f0*/  F2FP.BF16.PACK_AB R60, R226, R225 ;  /* 0x000000e1e23c723e */ /* 0x002fe200000010ff */
[----:B------:R1:W-:Y:S01]  /*3800*/  STS [R186+0x12400], R65 ;  /* 0x01240041ba007388 */ /* 0x0003e20000000800 */
[----:B------:R-:W-:Y:S02]  /*3810*/  F2FP.BF16.PACK_AB R63, R113, R178 ;  /* 0x000000b2713f723e */ /* 0x000fe400000010ff */
[----:B------:R-:W-:Y:S01]  /*3820*/  LEA.HI.X.SX32 R209, R197, R209, 0x2, P0 ;  /* 0x000000d1c5d17211 */ /* 0x000fe200000f16ff */
[----:B------:R1:W-:Y:S01]  /*3830*/  STS [R185+0x10000], R60 ;  /* 0x0100003cb9007388 */ /* 0x0003e20000000800 */
[----:B------:R-:W-:Y:S10]  /*3840*/  MUFU.EX2 R237, R237 ;  /* 0x000000ed00ed7308 */ /* 0x000ff40000000800 */
[----:B------:R-:W1:Y:S01]  /*3850*/  MUFU.EX2 R238, R238 ;  /* 0x000000ee00ee7308 */ /* 0x000e620000000800 */
[----:B----4-:R-:W-:Y:S02]  /*3860*/  F2FP.BF16.PACK_AB R58, R228, R227 ;  /* 0x000000e3e43a723e */ /* 0x010fe400000010ff */
[----:B------:R-:W-:Y:S03]  /*3870*/  F2FP.BF16.PACK_AB R64, R250, R249 ;  /* 0x000000f9fa40723e */ /* 0x000fe600000010ff */
[----:B------:R-:W-:Y:S04]  /*3880*/  STS [R185+0x10400], R58 ;  /* 0x0104003ab9007388 */ /* 0x000fe80000000800 */
[----:B------:R-:W4:Y:S01]  /*3890*/  MUFU.EX2 R240, R240 ;  /* 0x000000f000f07308 */ /* 0x000f220000000800 */
[----:B-1----:R-:W-:Y:S02]  /*38a0*/  F2FP.BF16.PACK_AB R65, R244, R243 ;  /* 0x000000f3f441723e */ /* 0x002fe400000010ff */
[----:B------:R-:W-:Y:S07]  /*38b0*/  F2FP.BF16.PACK_AB R60, R234, R233 ;  /* 0x000000e9ea3c723e */ /* 0x000fee00000010ff */
[----:B------:R1:W-:Y:S01]  /*38c0*/  MUFU.EX2 R124, R61 ;  /* 0x0000003d007c7308 */ /* 0x0003e20000000800 */
[----:B------:R-:W-:Y:S05]  /*38d0*/  F2FP.BF16.PACK_AB R59, R238, R237 ;  /* 0x000000edee3b723e */ /* 0x000fea00000010ff */
[----:B------:R-:W-:Y:S04]  /*38e0*/  STS [R192+0x10000], R59 ;  /* 0x0100003bc0007388 */ /* 0x000fe80000000800 */
[----:B------:R-:W-:Y:S01]  /*38f0*/  MUFU.EX2 R229, R229 ;  /* 0x000000e500e57308 */ /* 0x000fe20000000800 */
[----:B----4-:R-:W-:Y:S05]  /*3900*/  F2FP.BF16.PACK_AB R57, R240, R239 ;  /* 0x000000eff039723e */ /* 0x010fea00000010ff */
[----:B------:R-:W-:Y:S04]  /*3910*/  STS [R192+0x10400], R57 ;  /* 0x01040039c0007388 */ /* 0x000fe80000000800 */
[----:B------:R-:W4:Y:S01]  /*3920*/  MUFU.EX2 R230, R230 ;  /* 0x000000e600e67308 */ /* 0x000f220000000800 */
[----:B------:R4:W-:Y:S01]  /*3930*/  STS [R185+0x12400], R62 ;  /* 0x0124003eb9007388 */ /* 0x0009e20000000800 */
[--C-:B-1----:R-:W-:Y:S02]  /*3940*/  FFMA.FTZ R61, R66, c[0x0][0x23c], -R5.reuse ;  /* 0x00008f00423d7a23 */ /* 0x102fe40000010805 */
[----:B------:R-:W-:Y:S01]  /*3950*/  FFMA.FTZ R5, R67, c[0x0][0x23c], -R5 ;  /* 0x00008f0043057a23 */ /* 0x000fe20000010805 */
[----:B------:R-:W-:Y:S05]  /*3960*/  F2FP.BF16.PACK_AB R67, R236, R235 ;  /* 0x000000ebec43723e */ /* 0x000fea00000010ff */
[----:B------:R-:W1:Y:S10]  /*3970*/  MUFU.EX2 R111, R110 ;  /* 0x0000006e006f7308 */ /* 0x000e740000000800 */
[----:B------:R1:W-:Y:S01]  /*3980*/  MUFU.EX2 R110, R61 ;  /* 0x0000003d006e7308 */ /* 0x0003e20000000800 */
[----:B----4-:R-:W-:Y:S02]  /*3990*/  F2FP.BF16.PACK_AB R56, R230, R229 ;  /* 0x000000e5e638723e */ /* 0x010fe400000010ff */
[----:B------:R-:W-:Y:S03]  /*39a0*/  F2FP.BF16.PACK_AB R62, R252, R251 ;  /* 0x000000fbfc3e723e */ /* 0x000fe600000010ff */
[----:B------:R-:W-:Y:S04]  /*39b0*/  STS [R185+0x12000], R56 ;  /* 0x01200038b9007388 */ /* 0x000fe80000000800 */
[----:B------:R-:W-:Y:S01]  /*39c0*/  MUFU.EX2 R122, R122 ;  /* 0x0000007a007a7308 */ /* 0x000fe20000000800 */
[----:B------:R4:W-:Y:S04]  /*39d0*/  STS [R192+0x12000], R60 ;  /* 0x0120003cc0007388 */ /* 0x0009e80000000800 */
[----:B------:R-:W-:Y:S05]  /*39e0*/  STS [R192+0x12400], R67 ;  /* 0x01240043c0007388 */ /* 0x000fea0000000800 */
[----:B------:R-:W4:Y:S01]  /*39f0*/  MUFU.EX2 R129, R129 ;  /* 0x0000008100817308 */ /* 0x000f220000000800 */
[----:B------:R-:W-:Y:S01]  /*3a00*/  STS [R184+0x10400], R65 ;  /* 0x01040041b8007388 */ /* 0x000fe20000000800 */
[----:B-1----:R-:W-:Y:S05]  /*3a10*/  F2FP.BF16.PACK_AB R61, R242, R241 ;  /* 0x000000f1f23d723e */ /* 0x002fea00000010ff */
[----:B------:R1:W-:Y:S03]  /*3a20*/  STS [R184+0x10000], R61 ;  /* 0x0100003db8007388 */ /* 0x0003e60000000800 */
[----:B------:R-:W-:Y:S01]  /*3a30*/  MUFU.EX2 R130, R130 ;  /* 0x0000008200827308 */ /* 0x000fe20000000800 */
[----:B----4-:R-:W-:Y:S09]  /*3a40*/  F2FP.BF16.PACK_AB R60, R111, R124 ;  /* 0x0000007c6f3c723e */ /* 0x010ff200000010ff */
[----:B------:R-:W4:Y:S01]  /*3a50*/  MUFU.EX2 R131, R131 ;  /* 0x0000008300837308 */ /* 0x000f220000000800 */
[----:B------:R-:W-:Y:S05]  /*3a60*/  F2FP.BF16.PACK_AB R58, R129, R122 ;  /* 0x0000007a813a723e */ /* 0x000fea00000010ff */
[----:B------:R3:W-:Y:S04]  /*3a70*/  STS [R189+0x10000], R58 ;  /* 0x0100003abd007388 */ /* 0x0007e80000000800 */
[----:B------:R-:W4:Y:S01]  /*3a80*/  MUFU.EX2 R248, R248 ;  /* 0x000000f800f87308 */ /* 0x000f220000000800 */
[----:B-1----:R-:W-:Y:S09]  /*3a90*/  F2FP.BF16.PACK_AB R61, R117, R114 ;  /* 0x00000072753d723e */ /* 0x002ff200000010ff */
[----:B------:R-:W-:Y:S01]  /*3aa0*/  MUFU.EX2 R245, R245 ;  /* 0x000000f500f57308 */ /* 0x000fe20000000800 */
[----:B----4-:R-:W-:Y:S05]  /*3ab0*/  F2FP.BF16.PACK_AB R56, R131, R130 ;  /* 0x000000828338723e */ /* 0x010fea00000010ff */
[----:B------:R-:W-:Y:S04]  /*3ac0*/  STS [R189+0x10400], R56 ;  /* 0x01040038bd007388 */ /* 0x000fe80000000800 */
[----:B------:R-:W1:Y:S01]  /*3ad0*/  MUFU.EX2 R246, R246 ;  /* 0x000000f600f67308 */ /* 0x000e620000000800 */
[----:B------:R-:W-:Y:S05]  /*3ae0*/  F2FP.BF16.PACK_AB R57, R248, R247 ;  /* 0x000000f7f839723e */ /* 0x000fea00000010ff */
[----:B------:R4:W-:Y:S04]  /*3af0*/  STS [R184+0x12400], R57 ;  /* 0x01240039b8007388 */ /* 0x0009e80000000800 */
[----:B------:R-:W3:Y:S10]  /*3b00*/  MUFU.EX2 R126, R112 ;  /* 0x00000070007e7308 */ /* 0x000ef40000000800 */
[----:B------:R-:W4:Y:S01]  /*3b10*/  MUFU.EX2 R112, R5 ;  /* 0x0000000500707308 */ /* 0x000f220000000800 */
[----:B-1----:R-:W-:Y:S05]  /*3b20*/  F2FP.BF16.PACK_AB R59, R246, R245 ;  /* 0x000000f5f63b723e */ /* 0x002fea00000010ff */
[----:B------:R1:W-:Y:S04]  /*3b30*/  STS [R184+0x12000], R59 ;  /* 0x0120003bb8007388 */ /* 0x0003e80000000800 */
[----:B------:R-:W-:Y:S01]  /*3b40*/  MUFU.EX2 R118, R14 ;  /* 0x0000000e00767308 */ /* 0x000fe20000000800 */
[----:B------:R-:W-:Y:S01]  /*3b50*/  STS [R189+0x12000], R64 ;  /* 0x01200040bd007388 */ /* 0x000fe20000000800 */
[----:B---3--:R-:W-:Y:S03]  /*3b60*/  F2FP.BF16.PACK_AB R58, R126, R125 ;  /* 0x0000007d7e3a723e */ /* 0x008fe600000010ff */
[----:B------:R-:W-:Y:S05]  /*3b70*/  STS [R189+0x12400], R62 ;  /* 0x0124003ebd007388 */ /* 0x000fea0000000800 */
[----:B------:R-:W3:Y:S01]  /*3b80*/  MUFU.EX2 R119, R13 ;  /* 0x0000000d00777308 */ /* 0x000ee20000000800 */
[----:B------:R-:W-:Y:S01]  /*3b90*/  STS [R188+0x10000], R63 ;  /* 0x0100003fbc007388 */ /* 0x000fe20000000800 */
[----:B----4-:R-:W-:Y:S03]  /*3ba0*/  F2FP.BF16.PACK_AB R57, R112, R110 ;  /* 0x0000006e7039723e */ /* 0x010fe600000010ff */
[----:B------:R-:W-:Y:S04]  /*3bb0*/  STS [R188+0x10400], R61 ;  /* 0x0104003dbc007388 */ /* 0x000fe80000000800 */
[----:B------:R-:W-:Y:S01]  /*3bc0*/  STS [R187+0x10000], R60 ;  /* 0x0100003cbb007388 */ /* 0x000fe20000000800 */
[----:B------:R-:W-:Y:S03]  /*3bd0*/  MUFU.EX2 R120, R15 ;  /* 0x0000000f00787308 */ /* 0x000fe60000000800 */
[----:B------:R-:W-:Y:S07]  /*3be0*/  STS [R187+0x10400], R57 ;  /* 0x01040039bb007388 */ /* 0x000fee0000000800 */
[----:B------:R-:W1:Y:S01]  /*3bf0*/  MUFU.EX2 R109, R9 ;  /* 0x00000009006d7308 */ /* 0x000e620000000800 */
[----:B---3--:R-:W-:Y:S05]  /*3c00*/  F2FP.BF16.PACK_AB R17, R119, R118 ;  /* 0x000000767711723e */ /* 0x008fea00000010ff */
[----:B------:R-:W-:Y:S04]  /*3c10*/  STS [R188+0x12000], R17 ;  /* 0x01200011bc007388 */ /* 0x000fe80000000800 */
[----:B------:R-:W3:Y:S01]  /*3c20*/  MUFU.EX2 R116, R7 ;  /* 0x0000000700747308 */ /* 0x000ee20000000800 */
[----:B-1----:R-:W-:Y:S05]  /*3c30*/  F2FP.BF16.PACK_AB R59, R109, R120 ;  /* 0x000000786d3b723e */ /* 0x002fea00000010ff */
[----:B------:R-:W-:Y:S04]  /*3c40*/  STS [R188+0x12400], R59 ;  /* 0x0124003bbc007388 */ /* 0x000fe80000000800 */
[----:B------:R-:W-:Y:S01]  /*3c50*/  STS [R187+0x12000], R58 ;  /* 0x0120003abb007388 */ /* 0x000fe20000000800 */
[----:B---3--:R-:W-:Y:S05]  /*3c60*/  F2FP.BF16.PACK_AB R56, R116, R127 ;  /* 0x0000007f7438723e */ /* 0x008fea00000010ff */
[----:B------:R-:W-:Y:S04]  /*3c70*/  STS [R187+0x12400], R56 ;  /* 0x01240038bb007388 */ /* 0x000fe80000000800 */
[----:B------:R-:W1:Y:S08]  /*3c80*/  LDSM.16.M88.4 R64, [R2+0x4000] ;  /* 0x004000000240783b */ /* 0x000e700000000200 */
[----:B------:R-:W3:Y:S08]  /*3c90*/  LDSM.16.M88.4 R60, [R2+0x5000] ;  /* 0x00500000023c783b */ /* 0x000ef00000000200 */
[----:B------:R-:W4:Y:S08]  /*3ca0*/  LDSM.16.M88.4 R100, [R0+0x4000] ;  /* 0x004000000064783b */ /* 0x000f300000000200 */
[----:B------:R-:W2:Y:S01]  /*3cb0*/  LDSM.16.M88.4 R104, [R0+0x5000] ;  /* 0x005000000068783b */ /* 0x000ea20000000200 */
[-C--:B-1----:R-:W-:Y:S08]  /*3cc0*/  HMMA.16816.F32.BF16 R4, R64, R132.reuse, RZ ;  /* 0x000000844004723c */ /* 0x082ff000000418ff */
[C---:B---3--:R-:W-:Y:S08]  /*3cd0*/  HMMA.16816.F32.BF16 R8, R60.reuse, R132, RZ ;  /* 0x000000843c08723c */ /* 0x048ff000000418ff */
        /* <DEDUP_REMOVED lines=14> */
[-C--:B----4-:R-:W-:Y:S08]  /*3dc0*/  HMMA.16816.F32.BF16 R4, R100, R148.reuse, R4 ;  /* 0x000000946404723c */ /* 0x090ff00000041804 */
[C---:B--2---:R-:W-:Y:S08]  /*3dd0*/  HMMA.16816.F32.BF16 R8, R104.reuse, R148, R8 ;  /* 0x000000946808723c */ /* 0x044ff00000041808 */
[-C--:B------:R-:W-:Y:S08]  /*3de0*/  HMMA.16816.F32.BF16 R12, R104, R150.reuse, R12 ;  /* 0x00000096680c723c */ /* 0x080ff0000004180c */
[----:B------:R-:W-:Y:S01]  /*3df0*/  FADD.FTZ R5, -R123, R5 ;  /* 0x000000057b057221 */ /* 0x000fe20000010100 */
[C---:B------:R-:W-:Y:S03]  /*3e00*/  HMMA.16816.F32.BF16 R16, R100.reuse, R150, R16 ;  /* 0x000000966410723c */ /* 0x040fe60000041810 */
[----:B------:R-:W-:Y:S02]  /*3e10*/  FMUL.FTZ R210, R210, R5 ;  /* 0x00000005d2d27220 */ /* 0x000fe40000410000 */
[C---:B------:R-:W-:Y:S02]  /*3e20*/  FADD.FTZ R6, -R121.reuse, R6 ;  /* 0x0000000679067221 */ /* 0x040fe40000010100 */
[----:B------:R-:W-:Y:S01]  /*3e30*/  FADD.FTZ R7, -R121, R7 ;  /* 0x0000000779077221 */ /* 0x000fe20000010100 */
[-C--:B------:R-:W-:Y:S01]  /*3e40*/  HMMA.16816.F32.BF16 R20, R100, R152.reuse, R20 ;  /* 0x000000986414723c */ /* 0x080fe20000041814 */
[----:B------:R-:W-:Y:S03]  /*3e50*/  FMUL.FTZ R211, R211, R6 ;  /* 0x00000006d3d37220 */ /* 0x000fe60000410000 */
[----:B------:R-:W-:Y:S02]  /*3e60*/  FMUL.FTZ R212, R212, R7 ;  /* 0x00000007d4d47220 */ /* 0x000fe40000410000 */
[C---:B------:R-:W-:Y:S02]  /*3e70*/  FADD.FTZ R9, -R115.reuse, R9 ;  /* 0x0000000973097221 */ /* 0x040fe40000010100 */
[----:B------:R-:W-:Y:S01]  /*3e80*/  FADD.FTZ R13, -R115, R13 ;  /* 0x0000000d730d7221 */ /* 0x000fe20000010100 */
[C---:B------:R-:W-:Y:S03]  /*3e90*/  HMMA.16816.F32.BF16 R24, R104.reuse, R152, R24 ;  /* 0x000000986818723c */ /* 0x040fe60000041818 */
[C---:B------:R-:W-:Y:S02]  /*3ea0*/  FADD.FTZ R10, -R128.reuse, R10 ;  /* 0x0000000a800a7221 */ /* 0x040fe40000010100 */
[----:B------:R-:W-:Y:S02]  /*3eb0*/  FADD.FTZ R11, -R128, R11 ;  /* 0x0000000b800b7221 */ /* 0x000fe40000010100 */
[----:B------:R-:W-:Y:S01]  /*3ec0*/  FADD.FTZ R17, -R123, R17 ;  /* 0x000000117b117221 */ /* 0x000fe20000010100 */
[-C--:B------:R-:W-:Y:S01]  /*3ed0*/  HMMA.16816.F32.BF16 R28, R104, R154.reuse, R28 ;  /* 0x0000009a681c723c */ /* 0x080fe2000004181c */
[C---:B------:R-:W-:Y:S03]  /*3ee0*/  FADD.FTZ R18, -R121.reuse, R18 ;  /* 0x0000001279127221 */ /* 0x040fe60000010100 */
[----:B------:R-:W-:Y:S02]  /*3ef0*/  FMUL.FTZ R222, R222, R17 ;  /* 0x00000011dede7220 */ /* 0x000fe40000410000 */
[----:B------:R-:W-:Y:S02]  /*3f00*/  FADD.FTZ R19, -R121, R19 ;  /* 0x0000001379137221 */ /* 0x000fe40000010100 */
[----:B------:R-:W-:Y:S01]  /*3f10*/  FADD.FTZ R5, -R123, R20 ;  /* 0x000000147b057221 */ /* 0x000fe20000010100 */
[C---:B------:R-:W-:Y:S03]  /*3f20*/  HMMA.16816.F32.BF16 R32, R100.reuse, R154, R32 ;  /* 0x0000009a6420723c */ /* 0x040fe60000041820 */
[----:B------:R-:W-:Y:S02]  /*3f30*/  FADD.FTZ R22, -R121, R22 ;  /* 0x0000001679167221 */ /* 0x000fe40000010100 */
[----:B------:R-:W-:Y:S02]  /*3f40*/  FMUL.FTZ R225, R225, R5 ;  /* 0x00000005e1e17220 */ /* 0x000fe40000410000 */
[----:B------:R-:W-:Y:S01]  /*3f50*/  FMUL.FTZ R227, R227, R22 ;  /* 0x00000016e3e37220 */ /* 0x000fe20000410000 */
[-C--:B------:R-:W-:Y:S01]  /*3f60*/  HMMA.16816.F32.BF16 R36, R100, R156.reuse, R36 ;  /* 0x0000009c6424723c */ /* 0x080fe20000041824 */
[----:B------:R-:W-:Y:S03]  /*3f70*/  FADD.FTZ R22, -R115, R8 ;  /* 0x0000000873167221 */ /* 0x000fe60000010100 */
[----:B------:R-:W-:Y:S02]  /*3f80*/  FADD.FTZ R21, -R123, R21 ;  /* 0x000000157b157221 */ /* 0x000fe40000010100 */
[----:B------:R-:W-:Y:S02]  /*3f90*/  FMUL.FTZ R213, R213, R22 ;  /* 0x00000016d5d57220 */ /* 0x000fe40000410000 */
[----:B------:R-:W-:Y:S01]  /*3fa0*/  FADD.FTZ R22, -R115, R24 ;  /* 0x0000001873167221 */ /* 0x000fe20000010100 */
[C---:B------:R-:W-:Y:S03]  /*3fb0*/  HMMA.16816.F32.BF16 R40, R104.reuse, R156, R40 ;  /* 0x0000009c6828723c */ /* 0x040fe60000041828 */
[----:B------:R-:W-:Y:S02]  /*3fc0*/  FMUL.FTZ R223, R223, R18 ;  /* 0x00000012dfdf7220 */ /* 0x000fe40000410000 */
[----:B------:R-:W-:Y:S02]  /*3fd0*/  FMUL.FTZ R224, R224, R19 ;  /* 0x00000013e0e07220 */ /* 0x000fe40000410000 */
[----:B------:R-:W-:Y:S01]  /*3fe0*/  FADD.FTZ R34, -R121, R34 ;  /* 0x0000002279227221 */ /* 0x000fe20000010100 */
[-C--:B------:R-:W-:Y:S01]  /*3ff0*/  HMMA.16816.F32.BF16 R44, R104, R158.reuse, R44 ;  /* 0x0000009e682c723c */ /* 0x080fe2000004182c */
[----:B------:R-:W-:Y:S03]  /*4000*/  FADD.FTZ R17, -R123, R32 ;  /* 0x000000207b117221 */ /* 0x000fe60000010100 */
[----:B------:R-:W-:Y:S02]  /*4010*/  FMUL.FTZ R239, R239, R34 ;  /* 0x00000022efef7220 */ /* 0x000fe40000410000 */
[----:B------:R-:W-:Y:S02]  /*4020*/  FADD.FTZ R34, -R115, R12 ;  /* 0x0000000c73227221 */ /* 0x000fe40000010100 */
        /* <DEDUP_REMOVED lines=9> */
[C---:B------:R-:W-:Y:S01]  /*40c0*/  FADD.FTZ R23, -R121.reuse, R23 ;  /* 0x0000001779177221 */ /* 0x040fe20000010100 */
[C---:B------:R-:W-:Y:S03]  /*40d0*/  HMMA.16816.F32.BF16 R56, R104.reuse, R160, R56 ;  /* 0x000000a06838723c */ /* 0x040fe60000041838 */
[C---:B------:R-:W-:Y:S02]  /*40e0*/  FADD.FTZ R35, -R121.reuse, R35 ;  /* 0x0000002379237221 */ /* 0x040fe40000010100 */
[----:B------:R-:W-:Y:S02]  /*40f0*/  FADD.FTZ R38, -R121, R38 ;  /* 0x0000002679267221 */ /* 0x000fe40000010100 */
[C---:B------:R-:W-:Y:S01]  /*4100*/  FADD.FTZ R17, -R123.reuse, R48 ;  /* 0x000000307b117221 */ /* 0x040fe20000010100 */
[-C--:B------:R-:W-:Y:S01]  /*4110*/  HMMA.16816.F32.BF16 R60, R104, R162.reuse, R60 ;  /* 0x000000a2683c723c */ /* 0x080fe2000004183c */
[----:B------:R-:W-:Y:S03]  /*4120*/  FADD.FTZ R49, -R123, R49 ;  /* 0x000000317b317221 */ /* 0x000fe60000010100 */
[C---:B------:R-:W-:Y:S02]  /*4130*/  FADD.FTZ R39, -R121.reuse, R39 ;  /* 0x0000002779277221 */ /* 0x040fe40000010100 */
[----:B------:R-:W-:Y:S02]  /*4140*/  FADD.FTZ R6, -R121, R51 ;  /* 0x0000003379067221 */ /* 0x000fe40000010100 */
[C---:B------:R-:W-:Y:S01]  /*4150*/  FADD.FTZ R5, -R123.reuse, R52 ;  /* 0x000000347b057221 */ /* 0x040fe20000010100 */
[----:B------:R-:W-:Y:S03]  /*4160*/  HMMA.16816.F32.BF16 R64, R100, R162, R64 ;  /* 0x000000a26440723c */ /* 0x000fe60000041840 */
[C---:B------:R-:W-:Y:S02]  /*4170*/  FADD.FTZ R106, -R123.reuse, R4 ;  /* 0x000000047b6a7221 */ /* 0x040fe40000010100 */
[C---:B------:R-:W-:Y:S02]  /*4180*/  FADD.FTZ R105, -R123.reuse, R16 ;  /* 0x000000107b697221 */ /* 0x040fe40000010100 */
[----:B------:R-:W-:Y:S02]  /*4190*/  FADD.FTZ R53, -R123, R53 ;  /* 0x000000357b357221 */ /* 0x000fe40000010100 */
[C---:B------:R-:W-:Y:S03]  /*41a0*/  FADD.FTZ R7, -R121.reuse, R54 ;  /* 0x0000003679077221 */ /* 0x040fe60000010100 */
[----:B------:R-:W-:Y:S02]  /*41b0*/  FADD.FTZ R18, -R121, R55 ;  /* 0x0000003779127221 */ /* 0x000fe40000010100 */
[C---:B------:R-:W-:Y:S02]  /*41c0*/  FADD.FTZ R25, -R115.reuse, R25 ;  /* 0x0000001973197221 */ /* 0x040fe40000010100 */
[----:B------:R-:W-:Y:S02]  /*41d0*/  FADD.FTZ R29, -R115, R29 ;  /* 0x0000001d731d7221 */ /* 0x000fe40000010100 */
[----:B------:R-:W-:Y:S02]  /*41e0*/  FMUL.FTZ R229, R229, R22 ;  /* 0x00000016e5e57220 */ /* 0x000fe40000410000 */
[----:B------:R-:W-:Y:S02]  /*41f0*/  FMUL.FTZ R233, R233, R34 ;  /* 0x00000022e9e97220 */ /* 0x000fe40000410000 */
[----:B------:R-:W-:Y:S02]  /*4200*/  FADD.FTZ R22, -R115, R40 ;  /* 0x0000002873167221 */ /* 0x000fe40000010100 */
[C---:B------:R-:W-:Y:S02]  /*4210*/  FADD.FTZ R64, -R123.reuse, R64 ;  /* 0x000000407b407221 */ /* 0x040fe40000010100 */
[----:B------:R-:W-:Y:S02]  /*4220*/  FADD.FTZ R123, -R123, R65 ;  /* 0x000000417b7b7221 */ /* 0x000fe40000010100 */
[----:B------:R-:W-:Y:S02]  /*4230*/  FMUL.FTZ R65, R178, R5 ;  /* 0x00000005b2417220 */ /* 0x000fe40000410000 */
        /* <DEDUP_REMOVED lines=71> */
[----:B------:R-:W-:Y:S01]  /*46b0*/  FMUL.FTZ R63, R116, R63 ;  /* 0x0000003f743f7220 */ /* 0x000fe20000410000 */
[----:B------:R-:W-:-:S05]  /*46c0*/  @!P2 BRA `(.L_x_50) ;  /* 0x000001200000a947 */ /* 0x000fca0003800000 */
[----:B------:R-:W-:Y:S01]  /*46d0*/  IMAD.MOV.U32 R9, RZ, RZ, c[0x0][0x190] ;  /* 0x00006400ff097624 */ /* 0x000fe200078e00ff */
[----:B------:R-:W-:Y:S03]  /*46e0*/  ULOP3.LUT UR8, UR4, 0x1, URZ, 0xc0, !UPT ;  /* 0x0000000104087892 */ /* 0x000fe6000f8ec03f */
[----:B------:R-:W-:Y:S01]  /*46f0*/  IMAD.U32 R7, R9, -0x80, RZ ;  /* 0xffffff8009077824 */ /* 0x000fe200078e00ff */
[----:B------:R-:W-:Y:S04]  /*4700*/  UISETP.NE.U32.AND UP0, UPT, UR8, 0x1, UPT ;  /* 0x000000010800788c */ /* 0x000fe8000bf05070 */
[----:B------:R-:W-:Y:S01]  /*4710*/  USEL UR8, UR54, 0x2000, !UP0 ;  /* 0x0000200036087887 */ /* 0x000fe2000c000000 */
[C---:B------:R-:W-:Y:S04]  /*4720*/  LEA R206, P0, R7.reuse, R206, 0x1 ;  /* 0x000000ce07ce7211 */ /* 0x040fe800078008ff */
[----:B------:R-:W-:Y:S01]  /*4730*/  LEA.HI.X.SX32 R207, R7, R207, 0x1, P0 ;  /* 0x000000cf07cf7211 */ /* 0x000fe200000f0eff */
[----:B------:R-:W-:Y:S01]  /*4740*/  IMAD.MOV.U32 R7, RZ, RZ, c[0x0][0x194] ;  /* 0x00006500ff077624 */ /* 0x000fe200078e00ff */
[C---:B------:R-:W-:Y:S02]  /*4750*/  LEA R8, P0, R9.reuse, R206, 0x7 ;  /* 0x000000ce09087211 */ /* 0x040fe400078038ff */
[----:B------:R-:W-:Y:S02]  /*4760*/  IADD3 R202, R202, UR8, RZ ;  /* 0x00000008caca7c10 */ /* 0x000fe4000fffe0ff */
[----:B------:R-:W-:Y:S02]  /*4770*/  LEA.HI.X R9, R9, R207, R7, 0x7, P0 ;  /* 0x000000cf09097211 */ /* 0x000fe400000f3c07 */
[----:B------:R-:W-:Y:S01]  /*4780*/  IADD3 R168, R168, UR8, RZ ;  /* 0x00000008a8a87c10 */ /* 0x000fe2000fffe0ff */
[----:B------:R-:W-:Y:S01]  /*4790*/  @!PT LDS RZ, [RZ] ;  /* 0x00000000fffff984 */ /* 0x000fe20000000800 */
[----:B------:R-:W-:Y:S01]  /*47a0*/  @!PT LDS RZ, [RZ] ;  /* 0x00000000fffff984 */ /* 0x000fe20000000800 */
[----:B------:R-:W-:Y:S01]  /*47b0*/  @!PT LDS RZ, [RZ] ;  /* 0x00000000fffff984 */ /* 0x000fe20000000800 */
[----:B------:R1:W-:Y:S04]  /*47c0*/  LDGSTS.E.BYPASS.LTC128B.128 [R202], [R206.64] ;  /* 0x00000000ceca7fae */ /* 0x0003e8000b901d46 */
[----:B------:R1:W-:Y:S04]  /*47d0*/  LDGSTS.E.BYPASS.LTC128B.128 [R202+0x1000], [R8.64] ;  /* 0x0100000008ca7fae */ /* 0x0003e8000b901d46 */
[----:B------:R-:W0:Y:S02]  /*47e0*/  LDGDEPBAR ;  /* 0x00000000000079af */ /* 0x000e240000000000 */
.L_x_50:
[----:B------:R-:W-:Y:S01]  /*47f0*/  F2FP.BF16.PACK_AB R210, R210, R203 ;  /* 0x000000cbd2d2723e */ /* 0x000fe200000010ff */
[----:B------:R-:W-:Y:S01]  /*4800*/  IMAD.SHL.U32 R52, R176, 0x2, RZ ;  /* 0x00000002b0347824 */ /* 0x000fe200078e00ff */
        /* <DEDUP_REMOVED lines=63> */
[----:B------:R-:W-:Y:S06]  /*4c00*/  BAR.SYNC.DEFER_BLOCKING 0x0 ;  /* 0x0000000000007b1d */ /* 0x000fec0000010000 */
[----:B------:R-:W-:Y:S04]  /*4c10*/  LDSM.16.MT88.4 R4, [R173+0x10000] ;  /* 0x01000000ad04783b */ /* 0x000fe80000004200 */
[----:B-1----:R-:W1:Y:S04]  /*4c20*/  LDSM.16.MT88.4 R8, [R52+0x4000] ;  /* 0x004000003408783b */ /* 0x002e680000004200 */
        /* <DEDUP_REMOVED lines=56> */
[----:B------:R-:W-:Y:S02]  /*4fb0*/  IMAD.MOV.U32 R7, RZ, RZ, c[0x0][0x370] ;  /* 0x0000dc00ff077624 */ /* 0x000fe400078e00ff */
[----:B------:R-:W-:Y:S02]  /*4fc0*/  IMAD.SHL.U32 R9, R182, 0x2, RZ ;  /* 0x00000002b6097824 */ /* 0x000fe400078e00ff */
[----:B------:R-:W-:Y:S05]  /*4fd0*/  IMAD.U32 R5, R7, -0x80, RZ ;  /* 0xffffff8007057824 */ /* 0x000fea00078e00ff */
[C---:B------:R-:W-:Y:S04]  /*4fe0*/  LEA R204, P0, R5.reuse, R204, 0x1 ;  /* 0x000000cc05cc7211 */ /* 0x040fe800078008ff */
[----:B------:R-:W-:Y:S01]  /*4ff0*/  LEA.HI.X.SX32 R205, R5, R205, 0x1, P0 ;  /* 0x000000cd05cd7211 */ /* 0x000fe200000f0eff */
[----:B------:R-:W-:Y:S01]  /*5000*/  IMAD.MOV.U32 R5, RZ, RZ, c[0x0][0x374] ;  /* 0x0000dd00ff057624 */ /* 0x000fe200078e00ff */
[C---:B------:R-:W-:Y:S03]  /*5010*/  LEA R10, P0, R7.reuse, R204, 0x7 ;  /* 0x000000cc070a7211 */ /* 0x040fe600078038ff */
[----:B------:R-:W-:Y:S01]  /*5020*/  @!PT LDS RZ, [RZ] ;  /* 0x00000000fffff984 */ /* 0x000fe20000000800 */
[----:B------:R-:W-:Y:S01]  /*5030*/  @!PT LDS RZ, [RZ] ;  /* 0x00000000fffff984 */ /* 0x000fe20000000800 */
[----:B------:R-:W-:Y:S01]  /*5040*/  @!PT LDS RZ, [RZ] ;  /* 0x00000000fffff984 */ /* 0x000fe20000000800 */
[----:B------:R1:W-:Y:S01]  /*5050*/  LDGSTS.E.BYPASS.LTC128B.128 [R9+0x4000], [R204.64] ;  /* 0x04000000cc097fae */ /* 0x0003e2000b901d46 */
[----:B------:R-:W-:Y:S05]  /*5060*/  LEA.HI.X R11, R7, R205, R5, 0x7, P0 ;  /* 0x000000cd070b7211 */ /* 0x000fea00000f3c05 */
[----:B------:R1:W-:Y:S04]  /*5070*/  LDGSTS.E.BYPASS.LTC128B.128 [R9+0x5000], [R10.64] ;  /* 0x050000000a097fae */ /* 0x0003e8000b901d46 */
[----:B------:R-:W0:Y:S02]  /*5080*/  LDGDEPBAR ;  /* 0x00000000000079af */ /* 0x000e240000000000 */
.L_x_51:
[----:B------:R-:W-:Y:S01]  /*5090*/  LDSM.16.M88.4 R20, [R172] ;  /* 0x00000000ac14783b */ /* 0x000fe20000000200 */
[----:B------:R-:W-:Y:S02]  /*50a0*/  ULOP3.LUT UR8, UR4, 0x1, URZ, 0xc0, !UPT ;  /* 0x0000000104087892 */ /* 0x000fe4000f8ec03f */
[----:B------:R-:W-:Y:S01]  /*50b0*/  UISETP.GT.AND UP2, UPT, UR4, UR13, UPT ;  /* 0x0000000d0400728c */ /* 0x000fe2000bf44270 */
[----:B------:R-:W2:Y:S01]  /*50c0*/  LDSM.16.MT88.4 R16, [R52+0x6000] ;  /* 0x006000003410783b */ /* 0x000ea20000004200 */
[----:B------:R-:W-:Y:S02]  /*50d0*/  UISETP.NE.U32.AND UP0, UPT, UR8, 0x1, UPT ;  /* 0x000000010800788c */ /* 0x000fe4000bf05070 */
[----:B------:R-:W-:Y:S01]  /*50e0*/  UIADD3 UR4, UR4, -0x1, URZ ;  /* 0xffffffff04047890 */ /* 0x000fe2000fffe03f */
[----:B------:R-:W3:Y:S04]  /*50f0*/  LDSM.16.M88.4 R12, [R172+0x2000] ;  /* 0x00200000ac0c783b */ /* 0x000ee80000000200 */
[----:B------:R-:W-:Y:S04]  /*5100*/  LDSM.16.M88.4 R24, [R171] ;  /* 0x00000000ab18783b */ /* 0x000fe80000000200 */
[----:B------:R-:W4:Y:S04]  /*5110*/  LDSM.16.MT88.4 R28, [R52+0x6400] ;  /* 0x00640000341c783b */ /* 0x000f280000004200 */
[----:B------:R-:W1:Y:S04]  /*5120*/  LDSM.16.M88.4 R32, [R166] ;  /* 0x00000000a620783b */ /* 0x000e680000000200 */
[----:B------:R-:W-:Y:S04]  /*5130*/  LDSM.16.M88.4 R36, [R170] ;  /* 0x00000000aa24783b */ /* 0x000fe80000000200 */
[----:B------:R-:W1:Y:S04]  /*5140*/  LDSM.16.MT88.4 R40, [R52+0x6800] ;  /* 0x006800003428783b */ /* 0x000e680000004200 */
[----:B------:R-:W1:Y:S04]  /*5150*/  LDSM.16.M88.4 R44, [R170+0x2000] ;  /* 0x00200000aa2c783b */ /* 0x000e680000000200 */
[----:B------:R-:W-:Y:S01]  /*5160*/  LDSM.16.MT88.4 R48, [R52+0x6c00] ;  /* 0x006c00003430783b */ /* 0x000fe20000004200 */
[-C--:B--2---:R-:W-:Y:S08]  /*5170*/  HMMA.16816.F32.BF16 R4, R20, R16.reuse, RZ ;  /* 0x000000101404723c */ /* 0x084ff000000418ff */
[C---:B-1-3--:R-:W-:Y:S08]  /*5180*/  HMMA.16816.F32.BF16 R8, R12.reuse, R16, RZ ;  /* 0x000000100c08723c */ /* 0x04aff000000418ff */
[-C--:B------:R-:W-:Y:S08]  /*5190*/  HMMA.16816.F32.BF16 R12, R12, R18.reuse, RZ ;  /* 0x000000120c0c723c */ /* 0x080ff000000418ff */
[----:B------:R-:W-:Y:S01]  /*51a0*/  HMMA.16816.F32.BF16 R16, R20, R18, RZ ;  /* 0x000000121410723c */ /* 0x000fe200000418ff */
[----:B------:R-:W1:Y:S07]  /*51b0*/  LDSM.16.M88.4 R20, [R165] ;  /* 0x00000000a514783b */ /* 0x000e6e0000000200 */
[-C--:B----4-:R-:W-:Y:S08]  /*51c0*/  HMMA.16816.F32.BF16 R4, R24, R28.reuse, R4 ;  /* 0x0000001c1804723c */ /* 0x090ff00000041804 */
[C---:B------:R-:W-:Y:S08]  /*51d0*/  HMMA.16816.F32.BF16 R8, R32.reuse, R28, R8 ;  /* 0x0000001c2008723c */ /* 0x040ff00000041808 */
[-C--:B------:R-:W-:Y:S01]  /*51e0*/  HMMA.16816.F32.BF16 R12, R32, R30.reuse, R12 ;  /* 0x0000001e200c723c */ /* 0x080fe2000004180c */
[----:B------:R-:W2:Y:S07]  /*51f0*/  LDSM.16.M88.4 R32, [R165+0x2000] ;  /* 0x00200000a520783b */ /* 0x000eae0000000200 */
[----:B------:R-:W-:Y:S01]  /*5200*/  HMMA.16816.F32.BF16 R16, R24, R30, R16 ;  /* 0x0000001e1810723c */ /* 0x000fe20000041810 */
[----:B------:R-:W-:Y:S04]  /*5210*/  LDSM.16.M88.4 R24, [R172+0x4000] ;  /* 0x00400000ac18783b */ /* 0x000fe80000000200 */
[----:B------:R-:W3:Y:S03]  /*5220*/  LDSM.16.MT88.4 R28, [R52+0x7000] ;  /* 0x00700000341c783b */ /* 0x000ee60000004200 */
        /* <DEDUP_REMOVED lines=8> */
[C---:B--2---:R-:W-:Y:S08]  /*52b0*/  HMMA.16816.F32.BF16 R8, R32.reuse, R48, R8 ;  /* 0x000000302008723c */ /* 0x044ff00000041808 */
[-C--:B------:R-:W-:Y:S01]  /*52c0*/  HMMA.16816.F32.BF16 R12, R32, R50.reuse, R12 ;  /* 0x00000032200c723c */ /* 0x080fe2000004180c */
[----:B------:R-:W1:Y:S07]  /*52d0*/  LDSM.16.M88.4 R32, [R3] ;  /* 0x000000000320783b */ /* 0x000e6e0000000200 */
[----:B------:R-:W-:Y:S01]  /*52e0*/  HMMA.16816.F32.BF16 R16, R20, R50, R16 ;  /* 0x000000321410723c */ /* 0x000fe20000041810 */
[----:B------:R-:W-:Y:S04]  /*52f0*/  LDSM.16.M88.4 R20, [R170+0x4000] ;  /* 0x00400000aa14783b */ /* 0x000fe80000000200 */
[----:B------:R-:W2:Y:S03]  /*5300*/  LDSM.16.MT88.4 R48, [R52+0x7800] ;  /* 0x007800003430783b */ /* 0x000ea60000004200 */
[-C--:B---3--:R-:W-:Y:S08]  /*5310*/  HMMA.16816.F32.BF16 R4, R24, R28.reuse, R4 ;  /* 0x0000001c1804723c */ /* 0x088ff00000041804 */
[C---:B----4-:R-:W-:Y:S08]  /*5320*/  HMMA.16816.F32.BF16 R8, R44.reuse, R28, R8 ;  /* 0x0000001c2c08723c */ /* 0x050ff00000041808 */
[-C--:B------:R-:W-:Y:S01]  /*5330*/  HMMA.16816.F32.BF16 R12, R44, R30.reuse, R12 ;  /* 0x0000001e2c0c723c */ /* 0x080fe2000004180c */
[----:B------:R-:W3:Y:S07]  /*5340*/  LDSM.16.M88.4 R44, [R170+0x6000] ;  /* 0x00600000aa2c783b */ /* 0x000eee0000000200 */
[----:B------:R-:W-:Y:S01]  /*5350*/  HMMA.16816.F32.BF16 R16, R24, R30, R16 ;  /* 0x0000001e1810723c */ /* 0x000fe20000041810 */
[----:B------:R-:W-:Y:S04]  /*5360*/  LDSM.16.MT88.4 R28, [R52+0x7c00] ;  /* 0x007c0000341c783b */ /* 0x000fe80000004200 */
[----:B------:R-:W4:Y:S03]  /*5370*/  LDSM.16.M88.4 R24, [R165+0x4000] ;  /* 0x00400000a518783b */ /* 0x000f260000000200 */
[-C--:B------:R-:W-:Y:S08]  /*5380*/  HMMA.16816.F32.BF16 R4, R36, R40.reuse, R4 ;  /* 0x000000282404723c */ /* 0x080ff00000041804 */
[C---:B-1----:R-:W-:Y:S07]  /*5390*/  HMMA.16816.F32.BF16 R8, R32.reuse, R40, R8 ;  /* 0x000000282008723c */ /* 0x042fee0000041808 */
[----:B------:R-:W-:Y:S01]  /*53a0*/  IMAD.U32 R41, RZ, RZ, UR26 ;  /* 0x0000001aff297e24 */ /* 0x000fe2000f8e00ff */
[-C--:B------:R-:W-:Y:S01]  /*53b0*/  HMMA.16816.F32.BF16 R12, R32, R42.reuse, R12 ;  /* 0x0000002a200c723c */ /* 0x080fe2000004180c */
[----:B------:R-:W1:Y:S07]  /*53c0*/  LDSM.16.M88.4 R32, [R165+0x6000] ;  /* 0x00600000a520783b */ /* 0x000e6e0000000200 */
[----:B------:R-:W-:Y:S07]  /*53d0*/  HMMA.16816.F32.BF16 R16, R36, R42, R16 ;  /* 0x0000002a2410723c */ /* 0x000fee0000041810 */
[----:B------:R-:W-:Y:S01]  /*53e0*/  @P2 IADD3 R36, P0, R193, UR10, RZ ;  /* 0x0000000ac1242c10 */ /* 0x000fe2000ff1e0ff */
[-C--:B--2---:R-:W-:Y:S01]  /*53f0*/  HMMA.16816.F32.BF16 R4, R20, R48.reuse, R4 ;  /* 0x000000301404723c */ /* 0x084fe20000041804 */
[----:B------:R-:W-:Y:S01]  /*5400*/  IMAD.U32 R39, RZ, RZ, UR25 ;  /* 0x00000019ff277e24 */ /* 0x000fe2000f8e00ff */
[----:B------:R-:W-:Y:S03]  /*5410*/  @UP3 UIADD3 UR10, UP1, UR10, -0x200, URZ ;  /* 0xfffffe000a0a3890 */ /* 0x000fe6000ff3e03f */
[----:B------:R-:W-:Y:S01]  /*5420*/  @P2 IADD3.X R37, R179, UR9, RZ, P0, !PT ;  /* 0x00000009b3252c10 */ /* 0x000fe200087fe4ff */
[----:B------:R-:W-:Y:S02]  /*5430*/  @UP3 UIADD3.X UR9, UR9, -0x1, URZ, UP1, !UPT ;  /* 0xffffffff09093890 */ /* 0x000fe40008ffe43f */
[C---:B---3--:R-:W-:Y:S02]  /*5440*/  HMMA.16816.F32.BF16 R8, R44.reuse, R48, R8 ;  /* 0x000000302c08723c */ /* 0x048fe40000041808 */
[----:B------:R2:W5:Y:S04]  /*5450*/  @P2 LDG.E R201, [R36.64] ;  /* 0x0000000624c92981 */ /* 0x000568000c1e1900 */
[----:B------:R2:W5:Y:S02]  /*5460*/  @P2 LDG.E R200, [R36.64+0x20] ;  /* 0x0000200624c82981 */ /* 0x000564000c1e1900 */
[-C--:B------:R-:W-:Y:S02]  /*5470*/  HMMA.16816.F32.BF16 R12, R44, R50.reuse, R12 ;  /* 0x000000322c0c723c */ /* 0x080fe4000004180c */
[----:B------:R2:W5:Y:S04]  /*5480*/  @P2 LDG.E R199, [R36.64+0x100] ;  /* 0x0001000624c72981 */ /* 0x000568000c1e1900 */
[----:B------:R2:W5:Y:S02]  /*5490*/  @P2 LDG.E R198, [R36.64+0x120] ;  /* 0x0001200624c62981 */ /* 0x000564000c1e1900 */
[----:B------:R-:W-:Y:S02]  /*54a0*/  HMMA.16816.F32.BF16 R16, R20, R50, R16 ;  /* 0x000000321410723c */ /* 0x000fe40000041810 */
[----:B------:R-:W-:Y:S06]  /*54b0*/  LDSM.16.MT88.4 R20, [R173+0xc000] ;  /* 0x00c00000ad14783b */ /* 0x000fec0000004200 */
[-C--:B----4-:R-:W-:Y:S08]  /*54c0*/  HMMA.16816.F32.BF16 R4, R24, R28.reuse, R4 ;  /* 0x0000001c1804723c */ /* 0x090ff00000041804 */
[C---:B-1----:R-:W-:Y:S07]  /*54d0*/  HMMA.16816.F32.BF16 R8, R32.reuse, R28, R8 ;  /* 0x0000001c2008723c */ /* 0x042fee0000041808 */
[----:B------:R-:W-:Y:S01]  /*54e0*/  IMAD.U32 R29, RZ, RZ, UR28 ;  /* 0x0000001cff1d7e24 */ /* 0x000fe2000f8e00ff */
[-C--:B------:R-:W-:Y:S01]  /*54f0*/  HMMA.16816.F32.BF16 R12, R32, R30.reuse, R12 ;  /* 0x0000001e200c723c */ /* 0x080fe2000004180c */
[----:B--2---:R-:W-:Y:S06]  /*5500*/  IMAD.U32 R37, RZ, RZ, UR21 ;  /* 0x00000015ff257e24 */ /* 0x004fec000f8e00ff */
[----:B------:R-:W-:Y:S01]  /*5510*/  IMAD.U32 R33, RZ, RZ, UR27 ;  /* 0x0000001bff217e24 */ /* 0x000fe2000f8e00ff */
[----:B------:R-:W-:Y:S01]  /*5520*/  HMMA.16816.F32.BF16 R16, R24, R30, R16 ;  /* 0x0000001e1810723c */ /* 0x000fe20000041810 */
[----:B------:R-:W-:Y:S01]  /*5530*/  IMAD.U32 R35, RZ, RZ, UR28 ;  /* 0x0000001cff237e24 */ /* 0x000fe2000f8e00ff */
[----:B------:R-:W-:Y:S02]  /*5540*/  RED.E.ADD.F32.FTZ.RN.STRONG.GPU [R208.64], R4 ;  /* 0x00000004d000798e */ /* 0x000fe4000c10e786 */
[-C--:B------:R-:W-:Y:S01]  /*5550*/  LEA R32, P1, R29, R208.reuse, 0x2 ;  /* 0x000000d01d207211 */ /* 0x080fe200078210ff */
[----:B------:R-:W-:Y:S01]  /*5560*/  IMAD.U32 R29, RZ, RZ, UR27 ;  /* 0x0000001bff1d7e24 */ /* 0x000fe2000f8e00ff */
[-C--:B------:R-:W-:Y:S01]  /*5570*/  LEA R28, P0, R33, R208.reuse, 0x2 ;  /* 0x000000d0211c7211 */ /* 0x080fe200078010ff */
[----:B------:R-:W-:Y:S01]  /*5580*/  IMAD.U32 R25, RZ, RZ, UR26 ;  /* 0x0000001aff197e24 */ /* 0x000fe2000f8e00ff */
[-C--:B------:R-:W-:Y:S01]  /*5590*/  LEA.HI.X.SX32 R33, R35, R209.reuse, 0x2, P1 ;  /* 0x000000d123217211 */ /* 0x080fe200008f16ff */
[----:B------:R-:W-:Y:S03]  /*55a0*/  IMAD.U32 R31, RZ, RZ, UR24 ;  /* 0x00000018ff1f7e24 */ /* 0x000fe6000f8e00ff */
[-C--:B------:R-:W-:Y:S01]  /*55b0*/  LEA.HI.X.SX32 R29, R29, R209.reuse, 0x2, P0 ;  /* 0x000000d11d1d7211 */ /* 0x080fe200000f16ff */
[----:B------:R1:W-:Y:S01]  /*55c0*/  RED.E.ADD.F32.FTZ.RN.STRONG.GPU [R32.64], R5 ;  /* 0x000000052000798e */ /* 0x0003e2000c10e786 */
[-C--:B------:R-:W-:Y:S01]  /*55d0*/  LEA R30, P0, R25, R208.reuse, 0x2 ;  /* 0x000000d0191e7211 */ /* 0x080fe200078010ff */
[----:B------:R-:W-:Y:S01]  /*55e0*/  IMAD.U32 R27, RZ, RZ, UR23 ;  /* 0x00000017ff1b7e24 */ /* 0x000fe2000f8e00ff */
[-C--:B------:R-:W-:Y:S01]  /*55f0*/  LEA R24, P1, R31, R208.reuse, 0x2 ;  /* 0x000000d01f187211 */ /* 0x080fe200078210ff */
[----:B------:R2:W-:Y:S01]  /*5600*/  RED.E.ADD.F32.FTZ.RN.STRONG.GPU [R28.64], R6 ;  /* 0x000000061c00798e */ /* 0x0005e2000c10e786 */
[-C--:B------:R-:W-:Y:S01]  /*5610*/  LEA.HI.X.SX32 R31, R41, R209.reuse, 0x2, P0 ;  /* 0x000000d1291f7211 */ /* 0x080fe200000f16ff */
[----:B------:R-:W-:Y:S01]  /*5620*/  IMAD.U32 R35, RZ, RZ, UR25 ;  /* 0x00000019ff237e24 */ /* 0x000fe2000f8e00ff */
[-C--:B------:R-:W-:Y:S01]  /*5630*/  LEA R26, P2, R39, R208.reuse, 0x2 ;  /* 0x000000d0271a7211 */ /* 0x080fe200078410ff */
[----:B------:R-:W-:Y:S02]  /*5640*/  IMAD.U32 R25, RZ, RZ, UR24 ;  /* 0x00000018ff197e24 */ /* 0x000fe4000f8e00ff */
[----:B------:R3:W-:Y:S01]  /*5650*/  RED.E.ADD.F32.FTZ.RN.STRONG.GPU [R30.64], R7 ;  /* 0x000000071e00798e */ /* 0x0007e2000c10e786 */
[----:B------:R-:W-:Y:S02]  /*5660*/  IMAD.U32 R39, RZ, RZ, UR22 ;  /* 0x00000016ff277e24 */ /* 0x000fe4000f8e00ff */
[-C--:B------:R-:W-:Y:S01]  /*5670*/  LEA.HI.X.SX32 R25, R25, R209.reuse, 0x2, P1 ;  /* 0x000000d119197211 */ /* 0x080fe200008f16ff */
[----:B-1----:R-:W-:Y:S02]  /*5680*/  IMAD.U32 R5, RZ, RZ, UR23 ;  /* 0x00000017ff057e24 */ /* 0x002fe4000f8e00ff */
[----:B------:R-:W-:Y:S01]  /*5690*/  IMAD.U32 R33, RZ, RZ, UR19 ;  /* 0x00000013ff217e24 */ /* 0x000fe2000f8e00ff */
[-C--:B--2---:R-:W-:Y:S02]  /*56a0*/  LEA R28, P0, R27, R208.reuse, 0x2 ;  /* 0x000000d01b1c7211 */ /* 0x084fe400078010ff */
[-C--:B------:R-:W-:Y:S01]  /*56b0*/  LEA.HI.X.SX32 R27, R35, R209.reuse, 0x2, P2 ;  /* 0x000000d1231b7211 */ /* 0x080fe200010f16ff */
[----:B------:R-:W-:Y:S01]  /*56c0*/  IMAD.U32 R35, RZ, RZ, UR20 ;  /* 0x00000014ff237e24 */ /* 0x000fe2000f8e00ff */
[-C--:B------:R-:W-:Y:S01]  /*56d0*/  LEA.HI.X.SX32 R29, R5, R209.reuse, 0x2, P0 ;  /* 0x000000d1051d7211 */ /* 0x080fe200000f16ff */
[----:B------:R-:W-:Y:S01]  /*56e0*/  IMAD.U32 R5, RZ, RZ, UR22 ;  /* 0x00000016ff057e24 */ /* 0x000fe2000f8e00ff */
[-C--:B------:R-:W-:Y:S01]  /*56f0*/  LEA R6, P2, R37, R208.reuse, 0x2 ;  /* 0x000000d025067211 */ /* 0x080fe200078410ff */
[----:B------:R1:W-:Y:S01]  /*5700*/  RED.E.ADD.F32.FTZ.RN.STRONG.GPU [R26.64], R8 ;  /* 0x000000081a00798e */ /* 0x0003e2000c10e786 */
[----:B---3--:R-:W-:Y:S01]  /*5710*/  IMAD.U32 R7, RZ, RZ, UR21 ;  /* 0x00000015ff077e24 */ /* 0x008fe2000f8e00ff */
[-C--:B------:R-:W-:Y:S01]  /*5720*/  LEA R4, P1, R35, R208.reuse, 0x2 ;  /* 0x000000d023047211 */ /* 0x080fe200078210ff */
[----:B------:R-:W-:Y:S01]  /*5730*/  IMAD.U32 R35, RZ, RZ, UR17 ;  /* 0x00000011ff237e24 */ /* 0x000fe2000f8e00ff */
[-C--:B------:R-:W-:Y:S01]  /*5740*/  LEA R36, P0, R5, R208.reuse, 0x2 ;  /* 0x000000d005247211 */ /* 0x080fe200078010ff */
[----:B------:R2:W-:Y:S01]  /*5750*/  RED.E.ADD.F32.FTZ.RN.STRONG.GPU [R24.64], R9 ;  /* 0x000000091800798e */ /* 0x0005e2000c10e786 */
[----:B------:R-:W-:Y:S01]  /*5760*/  IMAD.U32 R5, RZ, RZ, UR20 ;  /* 0x00000014ff057e24 */ /* 0x000fe2000f8e00ff */
[-C--:B------:R-:W-:Y:S01]  /*5770*/  LEA.HI.X.SX32 R7, R7, R209.reuse, 0x2, P2 ;  /* 0x000000d107077211 */ /* 0x080fe200010f16ff */
[----:B------:R-:W-:Y:S01]  /*5780*/  IMAD.U32 R31, RZ, RZ, UR16 ;  /* 0x00000010ff1f7e24 */ /* 0x000fe2000f8e00ff */
[-C--:B------:R-:W-:Y:S01]  /*5790*/  LEA.HI.X.SX32 R37, R39, R209.reuse, 0x2, P0 ;  /* 0x000000d127257211 */ /* 0x080fe200000f16ff */
[----:B------:R3:W-:Y:S01]  /*57a0*/  RED.E.ADD.F32.FTZ.RN.STRONG.GPU [R28.64], R10 ;  /* 0x0000000a1c00798e */ /* 0x0007e2000c10e786 */
[-C--:B------:R-:W-:Y:S01]  /*57b0*/  LEA.HI.X.SX32 R5, R5, R209.reuse, 0x2, P1 ;  /* 0x000000d105057211 */ /* 0x080fe200008f16ff */
[----:B------:R-:W-:Y:S02]  /*57c0*/  IMAD.U32 R39, RZ, RZ, UR18 ;  /* 0x00000012ff277e24 */ /* 0x000fe4000f8e00ff */
[----:B------:R4:W-:Y:S04]  /*57d0*/  RED.E.ADD.F32.FTZ.RN.STRONG.GPU [R36.64], R11 ;  /* 0x0000000b2400798e */ /* 0x0009e8000c10e786 */
[----:B------:R4:W-:Y:S04]  /*57e0*/  RED.E.ADD.F32.FTZ.RN.STRONG.GPU [R6.64], R16 ;  /* 0x000000100600798e */ /* 0x0009e8000c10e786 */
[----:B------:R4:W-:Y:S01]  /*57f0*/  RED.E.ADD.F32.FTZ.RN.STRONG.GPU [R4.64], R17 ;  /* 0x000000110400798e */ /* 0x0009e2000c10e786 */
[-C--:B-1----:R-:W-:Y:S01]  /*5800*/  LEA R8, P0, R33, R208.reuse, 0x2 ;  /* 0x000000d021087211 */ /* 0x082fe200078010ff */
[----:B------:R-:W-:Y:S02]  /*5810*/  IMAD.U32 R27, RZ, RZ, UR17 ;  /* 0x00000011ff1b7e24 */ /* 0x000fe4000f8e00ff */
[----:B------:R-:W-:Y:S02]  /*5820*/  IMAD.U32 R33, RZ, RZ, UR16 ;  /* 0x00000010ff217e24 */ /* 0x000fe4000f8e00ff */
[----:B--2---:R-:W-:Y:S01]  /*5830*/  IMAD.U32 R9, RZ, RZ, UR19 ;  /* 0x00000013ff097e24 */ /* 0x004fe2000f8e00ff */
[-C--:B------:R-:W-:Y:S01]  /*5840*/  LEA R32, P3, R27, R208.reuse, 0x2 ;  /* 0x000000d01b207211 */ /* 0x080fe200078610ff */
[----:B------:R-:W-:Y:S01]  /*5850*/  IMAD.U32 R25, RZ, RZ, UR18 ;  /* 0x00000012ff197e24 */ /* 0x000fe2000f8e00ff */
[-C--:B------:R-:W-:Y:S02]  /*5860*/  LEA R34, P2, R33, R208.reuse, 0x2 ;  /* 0x000000d021227211 */ /* 0x080fe400078410ff */
[-C--:B------:R-:W-:Y:S01]  /*5870*/  LEA.HI.X.SX32 R9, R9, R209.reuse, 0x2, P0 ;  /* 0x000000d109097211 */ /* 0x080fe200000f16ff */
[----:B---3--:R-:W-:Y:S01]  /*5880*/  IMAD.U32 R29, RZ, RZ, UR15 ;  /* 0x0000000fff1d7e24 */ /* 0x008fe2000f8e00ff */
[-C--:B------:R-:W-:Y:S01]  /*5890*/  LEA R24, P0, R25, R208.reuse, 0x2 ;  /* 0x000000d019187211 */ /* 0x080fe200078010ff */
[----:B----4-:R-:W-:Y:S02]  /*58a0*/  IMAD.U32 R11, RZ, RZ, UR14 ;  /* 0x0000000eff0b7e24 */ /* 0x010fe4000f8e00ff */
[----:B------:R-:W-:Y:S01]  /*58b0*/  RED.E.ADD.F32.FTZ.RN.STRONG.GPU [R8.64], R18 ;  /* 0x000000120800798e */ /* 0x000fe2000c10e786 */
[-C--:B------:R-:W-:Y:S01]  /*58c0*/  LEA.HI.X.SX32 R25, R39, R209.reuse, 0x2, P0 ;  /* 0x000000d127197211 */ /* 0x080fe200000f16ff */
[----:B------:R-:W-:Y:S01]  /*58d0*/  IMAD.U32 R7, RZ, RZ, UR15 ;  /* 0x0000000fff077e24 */ /* 0x000fe2000f8e00ff */
[-C--:B------:R-:W-:Y:S03]  /*58e0*/  LEA.HI.X.SX32 R33, R35, R209.reuse, 0x2, P3 ;  /* 0x000000d123217211 */ /* 0x080fe600018f16ff */
[----:B------:R-:W-:Y:S01]  /*58f0*/  RED.E.ADD.F32.FTZ.RN.STRONG.GPU [R24.64], R19 ;  /* 0x000000131800798e */ /* 0x000fe2000c10e786 */
[----:B------:R-:W-:Y:S01]  /*5900*/  IMAD.U32 R5, RZ, RZ, UR14 ;  /* 0x0000000eff057e24 */ /* 0x000fe2000f8e00ff */
[-C--:B------:R-:W-:Y:S02]  /*5910*/  LEA R36, P1, R29, R208.reuse, 0x2 ;  /* 0x000000d01d247211 */ /* 0x080fe400078210ff */
[----:B------:R-:W-:Y:S01]  /*5920*/  LEA R38, P0, R11, R208, 0x2 ;  /* 0x000000d00b267211 */ /* 0x000fe200078010ff */
[----:B------:R-:W-:Y:S01]  /*5930*/  RED.E.ADD.F32.FTZ.RN.STRONG.GPU [R32.64], R12 ;  /* 0x0000000c2000798e */ /* 0x000fe2000c10e786 */
[-C--:B------:R-:W-:Y:S02]  /*5940*/  LEA.HI.X.SX32 R35, R31, R209.reuse, 0x2, P2 ;  /* 0x000000d11f237211 */ /* 0x080fe400010f16ff */
[-C--:B------:R-:W-:Y:S01]  /*5950*/  LEA.HI.X.SX32 R37, R7, R209.reuse, 0x2, P1 ;  /* 0x000000d107257211 */ /* 0x080fe200008f16ff */
[----:B------:R-:W-:Y:S01]  /*5960*/  LDSM.16.MT88.4 R8, [R169] ;  /* 0x00000000a908783b */ /* 0x000fe20000004200 */
[----:B------:R-:W-:Y:S02]  /*5970*/  LEA.HI.X.SX32 R39, R5, R209, 0x2, P0 ;  /* 0x000000d105277211 */ /* 0x000fe400000f16ff */
[----:B------:R-:W-:Y:S01]  /*5980*/  PLOP3.LUT P1, PT, PT, PT, UP0, 0x80, 0x0 ;  /* 0x000000000000781c */ /* 0x000fe20003f2f008 */
[----:B------:R-:W1:Y:S01]  /*5990*/  LDSM.16.MT88.4 R4, [R173+0x8000] ;  /* 0x00800000ad04783b */ /* 0x000e620000004200 */
[----:B------:R-:W-:Y:S01]  /*59a0*/  PLOP3.LUT P0, PT, PT, PT, UP2, 0x80, 0x0 ;  /* 0x000000000000781c */ /* 0x000fe20003f0f028 */
[----:B------:R-:W-:Y:S02]  /*59b0*/  @UP3 UIADD3 UR12, UP0, UR12, -0x200, URZ ;  /* 0xfffffe000c0c3890 */ /* 0x000fe4000ff1e03f */
[----:B------:R-:W-:Y:S02]  /*59c0*/  RED.E.ADD.F32.FTZ.RN.STRONG.GPU [R34.64], R13 ;  /* 0x0000000d2200798e */ /* 0x000fe4000c10e786 */
[----:B------:R-:W-:Y:S02]  /*59d0*/  @UP3 UIADD3.X UR11, UR11, -0x1, URZ, UP0, !UPT ;  /* 0xffffffff0b0b3890 */ /* 0x000fe400087fe43f */
[----:B------:R-:W-:Y:S04]  /*59e0*/  RED.E.ADD.F32.FTZ.RN.STRONG.GPU [R36.64], R14 ;  /* 0x0000000e2400798e */ /* 0x000fe8000c10e786 */
[----:B------:R-:W-:Y:S04]  /*59f0*/  RED.E.ADD.F32.FTZ.RN.STRONG.GPU [R38.64], R15 ;  /* 0x0000000f2600798e */ /* 0x000fe8000c10e786 */
[----:B------:R-:W-:Y:S04]  /*5a00*/  LDSM.16.MT88.4 R16, [R173+0x8800] ;  /* 0x00880000ad10783b */ /* 0x000fe80000004200 */
[----:B------:R-:W2:Y:S04]  /*5a10*/  LDSM.16.MT88.4 R24, [R169+0x400] ;  /* 0x00040000a918783b */ /* 0x000ea80000004200 */
[----:B------:R-:W3:Y:S04]  /*5a20*/  LDSM.16.MT88.4 R28, [R173+0xc800] ;  /* 0x00c80000ad1c783b */ /* 0x000ee80000004200 */
[----:B------:R-:W-:Y:S04]  /*5a30*/  LDSM.16.MT88.4 R12, [R169+0x800] ;  /* 0x00080000a90c783b */ /* 0x000fe80000004200 */
[----:B------:R-:W-:Y:S01]  /*5a40*/  LDSM.16.MT88.4 R32, [R173+0xd000] ;  /* 0x00d00000ad20783b */ /* 0x000fe20000004200 */
[-C--:B-1----:R-:W-:Y:S08]  /*5a50*/  HMMA.16816.F32.BF16 R84, R4, R8.reuse, R84 ;  /* 0x000000080454723c */ /* 0x082ff00000041854 */
[C---:B------:R-:W-:Y:S08]  /*5a60*/  HMMA.16816.F32.BF16 R88, R20.reuse, R8, R88 ;  /* 0x000000081458723c */ /* 0x040ff00000041858 */
[-C--:B------:R-:W-:Y:S01]  /*5a70*/  HMMA.16816.F32.BF16 R92, R20, R10.reuse, R92 ;  /* 0x0000000a145c723c */ /* 0x080fe2000004185c */
[----:B------:R-:W1:Y:S07]  /*5a80*/  LDSM.16.MT88.4 R20, [R173+0x9000] ;  /* 0x00900000ad14783b */ /* 0x000e6e0000004200 */
[----:B------:R-:W-:Y:S01]  /*5a90*/  HMMA.16816.F32.BF16 R96, R4, R10, R96 ;  /* 0x0000000a0460723c */ /* 0x000fe20000041860 */
[----:B------:R-:W-:Y:S04]  /*5aa0*/  LDSM.16.MT88.4 R4, [R173+0x9800] ;  /* 0x00980000ad04783b */ /* 0x000fe80000004200 */
[----:B------:R-:W4:Y:S03]  /*5ab0*/  LDSM.16.MT88.4 R8, [R169+0xc00] ;  /* 0x000c0000a908783b */ /* 0x000f260000004200 */
[-C--:B--2---:R-:W-:Y:S08]  /*5ac0*/  HMMA.16816.F32.BF16 R84, R16, R24.reuse, R84 ;  /* 0x000000181054723c */ /* 0x084ff00000041854 */
[C---:B---3--:R-:W-:Y:S08]  /*5ad0*/  HMMA.16816.F32.BF16 R88, R28.reuse, R24, R88 ;  /* 0x000000181c58723c */ /* 0x048ff00000041858 */
[-C--:B------:R-:W-:Y:S01]  /*5ae0*/  HMMA.16816.F32.BF16 R92, R28, R26.reuse, R92 ;  /* 0x0000001a1c5c723c */ /* 0x080fe2000004185c */
[----:B------:R-:W2:Y:S07]  /*5af0*/  LDSM.16.MT88.4 R28, [R173+0xd800] ;  /* 0x00d80000ad1c783b */ /* 0x000eae0000004200 */
[----:B------:R-:W-:Y:S01]  /*5b00*/  HMMA.16816.F32.BF16 R96, R16, R26, R96 ;  /* 0x0000001a1060723c */ /* 0x000fe20000041860 */
[----:B------:R-:W-:Y:S04]  /*5b10*/  LDSM.16.MT88.4 R16, [R173+0xa000] ;  /* 0x00a00000ad10783b */ /* 0x000fe80000004200 */
[----:B------:R-:W3:Y:S03]  /*5b20*/  LDSM.16.MT88.4 R24, [R169+0x1000] ;  /* 0x00100000a918783b */ /* 0x000ee60000004200 */
[-C--:B-1----:R-:W-:Y:S08]  /*5b30*/  HMMA.16816.F32.BF16 R84, R20, R12.reuse, R84 ;  /* 0x0000000c1454723c */ /* 0x082ff00000041854 */
[C---:B------:R-:W-:Y:S08]  /*5b40*/  HMMA.16816.F32.BF16 R88, R32.reuse, R12, R88 ;  /* 0x0000000c2058723c */ /* 0x040ff00000041858 */
[-C--:B------:R-:W-:Y:S01]  /*5b50*/  HMMA.16816.F32.BF16 R92, R32, R14.reuse, R92 ;  /* 0x0000000e205c723c */ /* 0x080fe2000004185c */
[----:B------:R-:W1:Y:S07]  /*5b60*/  LDSM.16.MT88.4 R32, [R173+0xe000] ;  /* 0x00e00000ad20783b */ /* 0x000e6e0000004200 */
[----:B------:R-:W-:Y:S01]  /*5b70*/  HMMA.16816.F32.BF16 R96, R20, R14, R96 ;  /* 0x0000000e1460723c */ /* 0x000fe20000041860 */
[----:B------:R-:W-:Y:S04]  /*5b80*/  LDSM.16.MT88.4 R12, [R173+0xa800] ;  /* 0x00a80000ad0c783b */ /* 0x000fe80000004200 */
[----:B------:R-:W1:Y:S03]  /*5b90*/  LDSM.16.MT88.4 R20, [R169+0x1400] ;  /* 0x00140000a914783b */ /* 0x000e660000004200 */
[-C--:B----4-:R-:W-:Y:S08]  /*5ba0*/  HMMA.16816.F32.BF16 R84, R4, R8.reuse, R84 ;  /* 0x000000080454723c */ /* 0x090ff00000041854 */
[C---:B--2---:R-:W-:Y:S08]  /*5bb0*/  HMMA.16816.F32.BF16 R88, R28.reuse, R8, R88 ;  /* 0x000000081c58723c */ /* 0x044ff00000041858 */
[-C--:B------:R-:W-:Y:S01]  /*5bc0*/  HMMA.16816.F32.BF16 R92, R28, R10.reuse, R92 ;  /* 0x0000000a1c5c723c */ /* 0x080fe2000004185c */
[----:B------:R-:W2:Y:S07]  /*5bd0*/  LDSM.16.MT88.4 R28, [R173+0xe800] ;  /* 0x00e80000ad1c783b */ /* 0x000eae0000004200 */
[----:B------:R-:W-:Y:S01]  /*5be0*/  HMMA.16816.F32.BF16 R96, R4, R10, R96 ;  /* 0x0000000a0460723c */ /* 0x000fe20000041860 */
[----:B------:R-:W-:Y:S04]  /*5bf0*/  LDSM.16.MT88.4 R4, [R173+0xb000] ;  /* 0x00b00000ad04783b */ /* 0x000fe80000004200 */
[----:B------:R-:W4:Y:S03]  /*5c00*/  LDSM.16.MT88.4 R8, [R169+0x1800] ;  /* 0x00180000a908783b */ /* 0x000f260000004200 */
[-C--:B---3--:R-:W-:Y:S08]  /*5c10*/  HMMA.16816.F32.BF16 R84, R16, R24.reuse, R84 ;  /* 0x000000181054723c */ /* 0x088ff00000041854 */
[C---:B-1----:R-:W-:Y:S08]  /*5c20*/  HMMA.16816.F32.BF16 R88, R32.reuse, R24, R88 ;  /* 0x000000182058723c */ /* 0x042ff00000041858 */
[-C--:B------:R-:W-:Y:S01]  /*5c30*/  HMMA.16816.F32.BF16 R92, R32, R26.reuse, R92 ;  /* 0x0000001a205c723c */ /* 0x080fe2000004185c */
[----:B------:R-:W1:Y:S07]  /*5c40*/  LDSM.16.MT88.4 R32, [R173+0xf000] ;  /* 0x00f00000ad20783b */ /* 0x000e6e0000004200 */
[----:B------:R-:W-:Y:S01]  /*5c50*/  HMMA.16816.F32.BF16 R96, R16, R26, R96 ;  /* 0x0000001a1060723c */ /* 0x000fe20000041860 */
[----:B------:R-:W-:Y:S04]  /*5c60*/  LDSM.16.MT88.4 R16, [R173+0xb800] ;  /* 0x00b80000ad10783b */ /* 0x000fe80000004200 */
[----:B------:R-:W3:Y:S03]  /*5c70*/  LDSM.16.MT88.4 R24, [R169+0x1c00] ;  /* 0x001c0000a918783b */ /* 0x000ee60000004200 */
[-C--:B------:R-:W-:Y:S08]  /*5c80*/  HMMA.16816.F32.BF16 R84, R12, R20.reuse, R84 ;  /* 0x000000140c54723c */ /* 0x080ff00000041854 */
[C---:B--2---:R-:W-:Y:S08]  /*5c90*/  HMMA.16816.F32.BF16 R88, R28.reuse, R20, R88 ;  /* 0x000000141c58723c */ /* 0x044ff00000041858 */
[-C--:B------:R-:W-:Y:S01]  /*5ca0*/  HMMA.16816.F32.BF16 R92, R28, R22.reuse, R92 ;  /* 0x000000161c5c723c */ /* 0x080fe2000004185c */
[----:B------:R-:W2:Y:S07]  /*5cb0*/  LDSM.16.MT88.4 R28, [R173+0xf800] ;  /* 0x00f80000ad1c783b */ /* 0x000eae0000004200 */
[----:B------:R-:W-:Y:S08]  /*5cc0*/  HMMA.16816.F32.BF16 R96, R12, R22, R96 ;  /* 0x000000160c60723c */ /* 0x000ff00000041860 */
[-C--:B----4-:R-:W-:Y:S08]  /*5cd0*/  HMMA.16816.F32.BF16 R84, R4, R8.reuse, R84 ;  /* 0x000000080454723c */ /* 0x090ff00000041854 */
[C---:B-1----:R-:W-:Y:S08]  /*5ce0*/  HMMA.16816.F32.BF16 R88, R32.reuse, R8, R88 ;  /* 0x000000082058723c */ /* 0x042ff00000041858 */
[-C--:B------:R-:W-:Y:S08]  /*5cf0*/  HMMA.16816.F32.BF16 R92, R32, R10.reuse, R92 ;  /* 0x0000000a205c723c */ /* 0x080ff0000004185c */
[----:B------:R-:W-:Y:S07]  /*5d00*/  HMMA.16816.F32.BF16 R96, R4, R10, R96 ;  /* 0x0000000a0460723c */ /* 0x000fee0000041860 */
[C---:B------:R-:W-:Y:S01]  /*5d10*/  IADD3 R4, R169.reuse, -0x2000, RZ ;  /* 0xffffe000a9047810 */ /* 0x040fe20007ffe0ff */
[-C--:B---3--:R-:W-:Y:S05]  /*5d20*/  HMMA.16816.F32.BF16 R84, R16, R24.reuse, R84 ;  /* 0x000000181054723c */ /* 0x088fea0000041854 */
[----:B------:R-:W-:Y:S03]  /*5d30*/  @P1 IADD3 R4, R169, 0x2000, RZ ;  /* 0x00002000a9041810 */ /* 0x000fe60007ffe0ff */
[C---:B--2---:R-:W-:Y:S04]  /*5d40*/  HMMA.16816.F32.BF16 R88, R28.reuse, R24, R88 ;  /* 0x000000181c58723c */ /* 0x044fe80000041858 */
[----:B------:R-:W-:Y:S04]  /*5d50*/  IMAD.MOV.U32 R169, RZ, RZ, R4 ;  /* 0x000000ffffa97224 */ /* 0x000fe800078e0004 */
[-C--:B------:R-:W-:Y:S08]  /*5d60*/  HMMA.16816.F32.BF16 R92, R28, R26.reuse, R92 ;  /* 0x0000001a1c5c723c */ /* 0x080ff0000004185c */
[----:B------:R-:W-:Y:S01]  /*5d70*/  HMMA.16816.F32.BF16 R96, R16, R26, R96 ;  /* 0x0000001a1060723c */ /* 0x000fe20000041860 */
[----:B------:R-:W-:-:S07]  /*5d80*/  @P0 BRA `(.L_x_52) ;  /* 0xffffc4c000000947 */ /* 0x000fce000383ffff */
.L_x_49:
[----:B------:R-:W-:Y:S07]  /*5d90*/  @!UPT UIADD3 URZ, URZ, URZ, URZ ;  /* 0x0000003f3f3ff290 */ /* 0x000fee000fffe03f */
[----:B------:R-:W4:Y:S01]  /*5da0*/  S2R R0, SR_TID.X ;  /* 0x0000000000007919 */ /* 0x000f220000002100 */
[----:B------:R-:W-:Y:S01]  /*5db0*/  FMUL.FTZ R84, R84, c[0x0][0x2e0] ;  /* 0x0000b80054547a20 */ /* 0x000fe20000410000 */
[----:B------:R-:W-:Y:S01]  /*5dc0*/  F2FP.BF16.PACK_AB R68, R69, R68 ;  /* 0x000000444544723e */ /* 0x000fe200000010ff */
[----:B------:R-:W-:Y:S01]  /*5dd0*/  FMUL.FTZ R85, R85, c[0x0][0x2e0] ;  /* 0x0000b80055557a20 */ /* 0x000fe20000410000 */
[----:B------:R-:W-:Y:S01]  /*5de0*/  BAR.SYNC.DEFER_BLOCKING 0x0 ;  /* 0x0000000000007b1d */ /* 0x000fe20000010000 */
[----:B------:R-:W-:Y:S01]  /*5df0*/  FMUL.FTZ R86, R86, c[0x0][0x2e0] ;  /* 0x0000b80056567a20 */ /* 0x000fe20000410000 */
[----:B------:R-:W-:Y:S01]  /*5e00*/  F2FP.BF16.PACK_AB R70, R71, R70 ;  /* 0x000000464746723e */ /* 0x000fe200000010ff */
[----:B------:R-:W-:Y:S01]  /*5e10*/  FMUL.FTZ R87, R87, c[0x0][0x2e0] ;  /* 0x0000b80057577a20 */ /* 0x000fe20000410000 */
[----:B------:R-:W-:Y:S01]  /*5e20*/  F2FP.BF16.PACK_AB R84, R85, R84 ;  /* 0x000000545554723e */ /* 0x000fe200000010ff */
[----:B------:R-:W-:Y:S01]  /*5e30*/  FMUL.FTZ R96, R96, c[0x0][0x2e0] ;  /* 0x0000b80060607a20 */ /* 0x000fe20000410000 */
[----:B------:R-:W3:Y:S01]  /*5e40*/  S2R R2, SR_CTAID.Y ;  /* 0x0000000000027919 */ /* 0x000ee20000002600 */
        /* <DEDUP_REMOVED lines=13> */
[----:B----4-:R-:W-:Y:S01]  /*5f20*/  SHF.R.S32.HI R5, RZ, 0x1f, R0 ;  /* 0x0000001fff057819 */ /* 0x010fe20000011400 */
[----:B------:R-:W-:Y:S01]  /*5f30*/  FMUL.FTZ R92, R92, c[0x0][0x2e0] ;  /* 0x0000b8005c5c7a20 */ /* 0x000fe20000410000 */
[----:B------:R-:W-:Y:S01]  /*5f40*/  F2FP.BF16.PACK_AB R88, R89, R88 ;  /* 0x000000585958723e */ /* 0x000fe200000010ff */
[----:B------:R-:W-:Y:S01]  /*5f50*/  FMUL.FTZ R93, R93, c[0x0][0x2e0] ;  /* 0x0000b8005d5d7a20 */ /* 0x000fe20000410000 */
[----:B------:R-:W-:Y:S01]  /*5f60*/  LEA.HI R5, R5, R0, RZ, 0x2 ;  /* 0x0000000005057211 */ /* 0x000fe200078f10ff */
[----:B------:R-:W-:Y:S01]  /*5f70*/  FMUL.FTZ R94, R94, c[0x0][0x2e0] ;  /* 0x0000b8005e5e7a20 */ /* 0x000fe20000410000 */
[----:B------:R-:W-:Y:S01]  /*5f80*/  F2FP.BF16.PACK_AB R90, R91, R90 ;  /* 0x0000005a5b5a723e */ /* 0x000fe200000010ff */
[----:B------:R-:W-:Y:S01]  /*5f90*/  FMUL.FTZ R95, R95, c[0x0][0x2e0] ;  /* 0x0000b8005f5f7a20 */ /* 0x000fe20000410000 */
[----:B------:R-:W-:Y:S01]  /*5fa0*/  LOP3.LUT R7, R5, 0xfffffffc, RZ, 0xc0, !PT ;  /* 0xfffffffc05077812 */ /* 0x000fe200078ec0ff */
[----:B------:R-:W-:Y:S01]  /*5fb0*/  STS [R191], R84 ;  /* 0x00000054bf007388 */ /* 0x000fe20000000800 */
[----:B------:R-:W-:Y:S01]  /*5fc0*/  SHF.R.S32.HI R5, RZ, 0x2, R5 ;  /* 0x00000002ff057819 */ /* 0x000fe20000011405 */
[----:B-1----:R-:W-:Y:S01]  /*5fd0*/  IMAD.SHL.U32 R22, R182, 0x2, RZ ;  /* 0x00000002b6167824 */ /* 0x002fe200078e00ff */
[----:B------:R-:W-:Y:S01]  /*5fe0*/  F2FP.BF16.PACK_AB R93, R93, R92 ;  /* 0x0000005c5d5d723e */ /* 0x000fe200000010ff */
[----:B------:R-:W-:Y:S01]  /*5ff0*/  STS [R191+0x200], R86 ;  /* 0x00020056bf007388 */ /* 0x000fe20000000800 */
[----:B------:R-:W-:Y:S01]  /*6000*/  F2FP.BF16.PACK_AB R95, R95, R94 ;  /* 0x0000005e5f5f723e */ /* 0x000fe200000010ff */
[----:B------:R-:W-:Y:S01]  /*6010*/  IMAD.WIDE.U32 R8, R5, c[0x0][0x3a0], RZ ;  /* 0x0000e80005087a25 */ /* 0x000fe200078e00ff */
[----:B------:R-:W-:Y:S01]  /*6020*/  F2FP.BF16.PACK_AB R74, R75, R74 ;  /* 0x0000004a4b4a723e */ /* 0x000fe200000010ff */
[----:B------:R-:W-:Y:S01]  /*6030*/  STS [R190], R97 ;  /* 0x00000061be007388 */ /* 0x000fe20000000800 */
[----:B------:R-:W-:Y:S01]  /*6040*/  SHF.R.S32.HI R4, RZ, 0x1f, R5 ;  /* 0x0000001fff047819 */ /* 0x000fe20000011405 */
[----:B------:R-:W-:Y:S01]  /*6050*/  IMAD.U32 R24, RZ, RZ, UR31 ;  /* 0x0000001fff187e24 */ /* 0x000fe2000f8e00ff */
[----:B------:R-:W-:Y:S01]  /*6060*/  F2FP.BF16.PACK_AB R77, R77, R76 ;  /* 0x0000004c4d4d723e */ /* 0x000fe200000010ff */
[----:B------:R-:W-:Y:S01]  /*6070*/  STS [R190+0x200], R99 ;  /* 0x00020063be007388 */ /* 0x000fe20000000800 */
[----:B------:R-:W-:Y:S01]  /*6080*/  F2FP.BF16.PACK_AB R79, R79, R78 ;  /* 0x0000004e4f4f723e */ /* 0x000fe200000010ff */
[C---:B------:R-:W-:Y:S01]  /*6090*/  IMAD R6, R4.reuse, c[0x0][0x3a8], RZ ;  /* 0x0000ea0004067a24 */ /* 0x040fe200078e02ff */
[----:B------:R-:W-:Y:S01]  /*60a0*/  IADD3 R7, -R7, R0, RZ ;  /* 0x0000000007077210 */ /* 0x000fe20007ffe1ff */
[----:B------:R-:W-:Y:S01]  /*60b0*/  STS [R191+0x1000], R88 ;  /* 0x00100058bf007388 */ /* 0x000fe20000000800 */
[----:B------:R-:W-:Y:S01]  /*60c0*/  IMAD R0, R4, c[0x0][0x3a0], RZ ;  /* 0x0000e80004007a24 */ /* 0x000fe200078e02ff */
[----:B---3--:R-:W-:Y:S01]  /*60d0*/  SHF.R.S32.HI R11, RZ, 0x1f, R2 ;  /* 0x0000001fff0b7819 */ /* 0x008fe20000011402 */
[C---:B------:R-:W-:Y:S01]  /*60e0*/  IMAD R6, R5.reuse, c[0x0][0x3ac], R6 ;  /* 0x0000eb0005067a24 */ /* 0x040fe200078e0206 */
[----:B------:R-:W-:Y:S01]  /*60f0*/  STS [R191+0x1200], R90 ;  /* 0x0012005abf007388 */ /* 0x000fe20000000800 */
[----:B------:R-:W-:Y:S01]  /*6100*/  IMAD R15, R5, c[0x0][0x3a4], R0 ;  /* 0x0000e900050f7a24 */ /* 0x000fe200078e0200 */
[----:B------:R-:W-:Y:S01]  /*6110*/  SHF.L.U32 R32, R7, 0x3, RZ ;  /* 0x0000000307207819 */ /* 0x000fe200000006ff */
[----:B------:R-:W-:Y:S01]  /*6120*/  IMAD R13, R11, c[0x0][0x388], RZ ;  /* 0x0000e2000b0d7a24 */ /* 0x000fe200078e02ff */
[----:B------:R-:W-:Y:S01]  /*6130*/  STS [R190+0x1000], R93 ;  /* 0x0010005dbe007388 */ /* 0x000fe20000000800 */
[----:B------:R-:W-:Y:S01]  /*6140*/  IMAD.IADD R9, R9, 0x1, R15 ;  /* 0x0000000109097824 */ /* 0x000fe200078e020f */
[--C-:B------:R-:W-:Y:S01]  /*6150*/  SHF.R.S32.HI R33, RZ, 0x1f, R32.reuse ;  /* 0x0000001fff217819 */ /* 0x100fe20000011420 */
[----:B------:R-:W-:Y:S01]  /*6160*/  IMAD.WIDE.U32 R14, R5, c[0x0][0x3a8], RZ ;  /* 0x0000ea00050e7a25 */ /* 0x000fe200078e00ff */
[----:B------:R-:W-:Y:S01]  /*6170*/  STS [R190+0x1200], R95 ;  /* 0x0012005fbe007388 */ /* 0x000fe20000000800 */
[----:B------:R-:W-:Y:S01]  /*6180*/  MOV R26, UR31 ;  /* 0x0000001f001a7c02 */ /* 0x000fe20008000f00 */
[----:B------:R-:W-:Y:S01]  /*6190*/  ULDC.64 UR4, c[0x0][0x3a0] ;  /* 0x0000e80000047ab9 */ /* 0x000fe20000000a00 */
[----:B------:R-:W-:Y:S01]  /*61a0*/  IMAD R11, R11, c[0x0][0x390], RZ ;  /* 0x0000e4000b0b7a24 */ /* 0x000fe200078e02ff */
[----:B------:R-:W-:Y:S01]  /*61b0*/  STS [R191+0x2000], R68 ;  /* 0x00200044bf007388 */ /* 0x000fe20000000800 */
[----:B------:R-:W-:Y:S01]  /*61c0*/  IADD3 R7, R15, R6, RZ ;  /* 0x000000060f077210 */ /* 0x000fe20007ffe0ff */
[C---:B------:R-:W-:Y:S01]  /*61d0*/  IMAD R5, R2.reuse, c[0x0][0x38c], R13 ;  /* 0x0000e30002057a24 */ /* 0x040fe200078e020d */
[----:B------:R-:W-:Y:S01]  /*61e0*/  ULDC.64 UR8, c[0x0][0x3a8] ;  /* 0x0000ea0000087ab9 */ /* 0x000fe20000000a00 */
[----:B------:R-:W-:Y:S01]  /*61f0*/  STS [R191+0x2200], R70 ;  /* 0x00220046bf007388 */ /* 0x000fe20000000800 */
[----:B------:R-:W-:Y:S01]  /*6200*/  IMAD.WIDE.U32 R30, R2, c[0x0][0x388], R32 ;  /* 0x0000e200021e7a25 */ /* 0x000fe200078e0020 */
[----:B------:R-:W-:-:S02]  /*6210*/  UIMAD UR4, UR34, UR4, URZ ;  /* 0x00000004220472a4 */ /* 0x000fc4000f8e023f */
[----:B------:R-:W-:Y:S01]  /*6220*/  STS [R190+0x2000], R81 ;  /* 0x00200051be007388 */ /* 0x000fe20000000800 */
[----:B------:R-:W-:Y:S01]  /*6230*/  IMAD.MOV.U32 R6, RZ, RZ, R14 ;  /* 0x000000ffff067224 */ /* 0x000fe200078e000e */
[----:B------:R-:W-:Y:S01]  /*6240*/  IADD3 R31, R31, R5, RZ ;  /* 0x000000051f1f7210 */ /* 0x000fe20007ffe0ff */
[----:B------:R-:W-:Y:S01]  /*6250*/  IMAD R28, R2, c[0x0][0x394], R11 ;  /* 0x0000e500021c7a24 */ /* 0x000fe200078e020b */
[----:B------:R-:W-:Y:S01]  /*6260*/  STS [R190+0x2200], R83 ;  /* 0x00220053be007388 */ /* 0x000fe20000000800 */
[----:B------:R-:W-:Y:S01]  /*6270*/  IMAD.WIDE.U32 R26, R26, c[0x0][0x3a0], R8 ;  /* 0x0000e8001a1a7a25 */ /* 0x000fe200078e0008 */
[----:B------:R-:W-:Y:S02]  /*6280*/  UIMAD UR34, UR34, UR8, URZ ;  /* 0x00000008222272a4 */ /* 0x000fe4000f8e023f */
[----:B------:R-:W-:Y:S01]  /*6290*/  STS [R191+0x3000], R72 ;  /* 0x00300048bf007388 */ /* 0x000fe20000000800 */
[----:B------:R-:W-:Y:S01]  /*62a0*/  IMAD.WIDE.U32 R24, R24, c[0x0][0x3a8], R6 ;  /* 0x0000ea0018187a25 */ /* 0x000fe200078e0006 */
[----:B------:R-:W-:-:S02]  /*62b0*/  UIMAD UR4, UR31, UR5, UR4 ;  /* 0x000000051f0472a4 */ /* 0x000fc4000f8e0204 */
[----:B------:R-:W-:Y:S01]  /*62c0*/  STS [R191+0x3200], R74 ;  /* 0x0032004abf007388 */ /* 0x000fe20000000800 */
[----:B------:R-:W-:Y:S01]  /*62d0*/  IMAD.WIDE.U32 R32, R2, c[0x0][0x390], R32 ;  /* 0x0000e40002207a25 */ /* 0x000fe200078e0020 */
[----:B------:R-:W-:Y:S02]  /*62e0*/  UIMAD UR31, UR31, UR9, UR34 ;  /* 0x000000091f1f72a4 */ /* 0x000fe4000f8e0222 */
[----:B------:R-:W-:Y:S01]  /*62f0*/  STS [R190+0x3000], R77 ;  /* 0x0030004dbe007388 */ /* 0x000fe20000000800 */
[----:B------:R-:W-:Y:S01]  /*6300*/  ULDC.64 UR10, c[0x0][0x118] ;  /* 0x00004600000a7ab9 */ /* 0x000fe20000000a00 */
[----:B------:R-:W-:Y:S01]  /*6310*/  IADD3 R29, R33, R28, RZ ;  /* 0x0000001c211d7210 */ /* 0x000fe20007ffe0ff */
[----:B------:R-:W-:Y:S01]  /*6320*/  IMAD.MOV.U32 R28, RZ, RZ, R32 ;  /* 0x000000ffff1c7224 */ /* 0x000fe200078e0020 */
[----:B------:R-:W-:Y:S04]  /*6330*/  STS [R190+0x3200], R79 ;  /* 0x0032004fbe007388 */ /* 0x000fe80000000800 */
[----:B------:R-:W-:Y:S06]  /*6340*/  BAR.SYNC.DEFER_BLOCKING 0x0 ;  /* 0x0000000000007b1d */ /* 0x000fec0000010000 */
[----:B------:R-:W1:Y:S04]  /*6350*/  S2R R0, SR_CTAID.Z ;  /* 0x0000000000007919 */ /* 0x000e680000002700 */
[----:B------:R-:W3:Y:S04]  /*6360*/  LDS.128 R16, [R22+0x6000] ;  /* 0x0060000016107984 */ /* 0x000ee80000000c00 */
[----:B------:R-:W4:Y:S01]  /*6370*/  LDS.128 R12, [R22+0x7000] ;  /* 0x00700000160c7984 */ /* 0x000f220000000c00 */
[----:B-1----:R-:W-:Y:S01]  /*6380*/  SHF.R.S32.HI R21, RZ, 0x1f, R0 ;  /* 0x0000001fff157819 */ /* 0x002fe20000011400 */
[----:B------:R-:W-:-:S02]  /*6390*/  IMAD.WIDE.U32 R28, R0, c[0x0][0x3c0], R28 ;  /* 0x0000f000001c7a25 */ /* 0x000fc400078e001c */
[----:B------:R-:W1:Y:S02]  /*63a0*/  LDS.128 R8, [R22+0x8000] ;  /* 0x0080000016087984 */ /* 0x000e640000000c00 */
[C---:B------:R-:W-:Y:S02]  /*63b0*/  IMAD R23, R21.reuse, c[0x0][0x3b8], RZ ;  /* 0x0000ee0015177a24 */ /* 0x040fe400078e02ff */
[----:B------:R2:W1:Y:S01]  /*63c0*/  LDS.128 R4, [R22+0x9000] ;  /* 0x0090000016047984 */ /* 0x0004620000000c00 */
[----:B------:R-:W-:Y:S02]  /*63d0*/  IMAD R21, R21, c[0x0][0x3c0], RZ ;  /* 0x0000f00015157a24 */ /* 0x000fe400078e02ff */
[C---:B------:R-:W-:Y:S02]  /*63e0*/  IMAD R20, R0.reuse, c[0x0][0x3bc], R23 ;  /* 0x0000ef0000147a24 */ /* 0x040fe400078e0217 */
[----:B------:R-:W-:Y:S01]  /*63f0*/  IMAD R2, R0, c[0x0][0x3c4], R21 ;  /* 0x0000f10000027a24 */ /* 0x000fe200078e0215 */
[----:B------:R-:W-:Y:S01]  /*6400*/  IADD3 R21, P0, R28, R24, RZ ;  /* 0x000000181c157210 */ /* 0x000fe20007f1e0ff */
[----:B------:R-:W-:-:S04]  /*6410*/  IMAD.WIDE.U32 R30, R0, c[0x0][0x3b8], R30 ;  /* 0x0000ee00001e7a25 */ /* 0x000fc800078e001e */
[----:B------:R-:W-:Y:S01]  /*6420*/  IMAD.IADD R2, R29, 0x1, R2 ;  /* 0x000000011d027824 */ /* 0x000fe200078e0202 */
[----:B------:R-:W-:Y:S02]  /*6430*/  IADD3 R0, R31, R20, RZ ;  /* 0x000000141f007210 */ /* 0x000fe40007ffe0ff */
[----:B------:R-:W-:Y:S02]  /*6440*/  IADD3 R20, P1, R30, R26, RZ ;  /* 0x0000001a1e147210 */ /* 0x000fe40007f3e0ff */
[----:B------:R-:W-:Y:S02]  /*6450*/  IADD3.X R2, R2, UR31, R25, P0, !PT ;  /* 0x0000001f02027c10 */ /* 0x000fe400087fe419 */
[----:B------:R-:W-:Y:S02]  /*6460*/  LEA R26, P0, R21, c[0x0][0x348], 0x1 ;  /* 0x0000d200151a7a11 */ /* 0x000fe400078008ff */
[----:B------:R-:W-:Y:S02]  /*6470*/  IADD3.X R23, R0, UR4, R27, P1, !PT ;  /* 0x0000000400177c10 */ /* 0x000fe40008ffe41b */
[----:B------:R-:W-:-:S02]  /*6480*/  LEA R24, P1, R20, c[0x0][0x340], 0x1 ;  /* 0x0000d00014187a11 */ /* 0x000fc400078208ff */
[----:B------:R-:W-:Y:S02]  /*6490*/  MOV R0, c[0x0][0x3a0] ;  /* 0x0000e80000007a02 */ /* 0x000fe40000000f00 */
[----:B------:R-:W-:Y:S01]  /*64a0*/  LEA.HI.X R27, R21, c[0x0][0x34c], R2, 0x1, P0 ;  /* 0x0000d300151b7a11 */ /* 0x000fe200000f0c02 */
[----:B------:R-:W-:Y:S01]  /*64b0*/  IMAD.MOV.U32 R21, RZ, RZ, c[0x0][0x3a8] ;  /* 0x0000ea00ff157624 */ /* 0x000fe200078e00ff */
[----:B------:R-:W-:Y:S01]  /*64c0*/  LEA.HI.X R25, R20, c[0x0][0x344], R23, 0x1, P1 ;  /* 0x0000d10014197a11 */ /* 0x000fe200008f0c17 */
[----:B------:R-:W-:Y:S01]  /*64d0*/  IMAD.MOV.U32 R2, RZ, RZ, c[0x0][0x3ac] ;  /* 0x0000eb00ff027624 */ /* 0x000fe200078e00ff */
[----:B------:R-:W-:Y:S02]  /*64e0*/  MOV R23, c[0x0][0x3a4] ;  /* 0x0000e90000177a02 */ /* 0x000fe40000000f00 */
[----:B--2---:R-:W-:Y:S01]  /*64f0*/  LEA R22, P1, R0, R24, 0x7 ;  /* 0x0000001800167211 */ /* 0x004fe200078238ff */
[----:B---3--:R2:W-:Y:S01]  /*6500*/  STG.E.128 [R24.64], R16 ;  /* 0x0000001018007986 */ /* 0x0085e2000c101d0a */
[----:B------:R-:W-:-:S02]  /*6510*/  LEA R20, P0, R21, R26, 0x7 ;  /* 0x0000001a15147211 */ /* 0x000fc400078038ff */
[----:B------:R-:W-:Y:S02]  /*6520*/  LEA.HI.X R23, R0, R25, R23, 0x7, P1 ;  /* 0x0000001900177211 */ /* 0x000fe400008f3c17 */
[----:B------:R-:W-:-:S03]  /*6530*/  LEA.HI.X R21, R21, R27, R2, 0x7, P0 ;  /* 0x0000001b15157211 */ /* 0x000fc600000f3c02 */
[----:B----4-:R2:W-:Y:S04]  /*6540*/  STG.E.128 [R22.64], R12 ;  /* 0x0000000c16007986 */ /* 0x0105e8000c101d0a */
[----:B-1----:R2:W-:Y:S04]  /*6550*/  STG.E.128 [R26.64], R8 ;  /* 0x000000081a007986 */ /* 0x0025e8000c101d0a */
[----:B------:R2:W-:Y:S02]  /*6560*/  STG.E.128 [R20.64], R4 ;  /* 0x0000000414007986 */ /* 0x0005e4000c101d0a */
.L_x_46:
        /* <DEDUP_REMOVED lines=11> */
.L_x_53:
[----:B------:R-:W-:Y:S05]  /*6620*/  EXIT ;  /* 0x000000000000794d */ /* 0x000fea0003800000 */
.L_x_55:
        /* <DEDUP_REMOVED lines=13> */
.L_x_685:


//--------------------- .text._ZN5flash44flash_bwd_dq_dk_dv_loop_seqk_parallel_kernelI23Flash_bwd_kernel_traitsILi32ELi128ELi128ELi8ELi4ELi4ELi4ELb1ELb0EN7cutlass10bfloat16_tE19Flash_kernel_traitsILi32ELi128ELi128ELi8ES3_EELb0ELb1ELb0ELb0ELb0ELb1ELb0EEEvNS_16Flash_bwd_paramsE --------------------------
	.section	.text._ZN5flash44flash_bwd_dq_dk_dv_loop_seqk_parallel_kernelI23Flash_bwd_kernel_traitsILi32ELi128ELi128ELi8ELi4ELi4ELi4ELb1ELb0EN7cutlass10bfloat16_tE19Flash_kernel_traitsILi32ELi128ELi128ELi8ES3_EELb0ELb1ELb0ELb0ELb0ELb1ELb0EEEvNS_16Flash_bwd_paramsE,"ax",@progbits
	.sectioninfo	@"SHI_REGISTERS=255"
	.align	128
        .global         _ZN5flash44flash_bwd_dq_dk_dv_loop_seqk_parallel_kernelI23Flash_bwd_kernel_traitsILi32ELi128ELi128ELi8ELi4ELi4ELi4ELb1ELb0EN7cutlass10bfloat16_tE19Flash_kernel_traitsILi32ELi128ELi128ELi8ES3_EELb0ELb1ELb0ELb0ELb0ELb1ELb0EEEvNS_16Flash_bwd_paramsE
        .type           _ZN5flash44flash_bwd_dq_dk_dv_loop_seqk_parallel_kernelI23Flash_bwd_kernel_traitsILi32ELi128ELi128ELi8ELi4ELi4ELi4ELb1ELb0EN7cutlass10bfloat16_tE19Flash_kernel_traitsILi32ELi128ELi128ELi8ES3_EELb0ELb1ELb0ELb0ELb0ELb1ELb0EEEvNS_16Flash_bwd_paramsE,@function
        .size           _ZN5flash44flash_bwd_dq_dk_dv_loop_seqk_parallel_kernelI23Flash_bwd_kernel_traitsILi32ELi128ELi128ELi8ELi4ELi4ELi4ELb1ELb0EN7cutlass10bfloat16_tE19Flash_kernel_traitsILi32ELi128ELi128ELi8ES3_EELb0ELb1ELb0ELb0ELb0ELb1ELb0EEEvNS_16Flash_bwd_paramsE,(.L_x_686 - _ZN5flash44flash_bwd_dq_dk_dv_loop_seqk_parallel_kernelI23Flash_bwd_kernel_traitsILi32ELi128ELi128ELi8ELi4ELi4ELi4ELb1ELb0EN7cutlass10bfloat16_tE19Flash_kernel_traitsILi32ELi128ELi128ELi8ES3_EELb0ELb1ELb0ELb0ELb0ELb1ELb0EEEvNS_16Flash_bwd_paramsE)
        .other          _ZN5flash44flash_bwd_dq_dk_dv_loop_seqk_parallel_kernelI23Flash_bwd_kernel_traitsILi32ELi128ELi128ELi8ELi4ELi4ELi4ELb1ELb0EN7cutlass10bfloat16_tE19Flash_kernel_traitsILi32ELi128ELi128ELi8ES3_EELb0ELb1ELb0ELb0ELb0ELb1ELb0EEEvNS_16Flash_bwd_paramsE,@"STO_CUDA_ENTRY STV_DEFAULT"
_ZN5flash44flash_bwd_dq_dk_dv_loop_seqk_parallel_kernelI23Flash_bwd_kernel_traitsILi32ELi128ELi128ELi8ELi4ELi4ELi4ELb1ELb0EN7cutlass10bfloat16_tE19Flash_kernel_traitsILi32ELi128ELi128ELi8ES3_EELb0ELb1ELb0ELb0ELb0ELb1ELb0EEEvNS_16Flash_bwd_paramsE:
.text._ZN5flash44flash_bwd_dq_dk_dv_loop_seqk_parallel_kernelI23Flash_bwd_kernel_traitsILi32ELi128ELi128ELi8ELi4ELi4ELi4ELb1ELb0EN7cutlass10bfloat16_tE19Flash_kernel_traitsILi32ELi128ELi128ELi8ES3_EELb0ELb1ELb0ELb0ELb0ELb1ELb0EEEvNS_16Flash_bwd_paramsE:
        /* <DEDUP_REMOVED lines=12> */
[----:B------:R-:W2:Y:S01]  /*00c0*/  S2UR UR54, SR_CTAID.Z ;  /* 0x00000000003679c3 */ /* 0x000ea20000002700 */
[----:B------:R-:W-:Y:S01]  /*00d0*/  UMOV UR10, 0x80 ;  /* 0x00000080000a7882 */ /* 0x000fe20000000000 */
[----:B------:R-:W-:Y:S01]  /*00e0*/  IMAD.MOV.U32 R176, RZ, RZ, -0x10 ;  /* 0xfffffff0ffb07424 */ /* 0x000fe200078e00ff */
[----:B------:R-:W-:Y:S01]  /*00f0*/  ULDC UR8, c[0x0][0x210] ;  /* 0x0000840000087ab9 */ /* 0x000fe20000000800 */
[----:B------:R-:W-:Y:S01]  /*0100*/  IMAD.MOV.U32 R153, RZ, RZ, 0x20 ;  /* 0x00000020ff997424 */ /* 0x000fe200078e00ff */
[----:B------:R-:W-:Y:S01]  /*0110*/  ULDC UR4, c[0x0][0x234] ;  /* 0x00008d0000047ab9 */ /* 0x000fe20000000800 */
[----:B------:R-:W-:Y:S01]  /*0120*/  IMAD.MOV.U32 R148, RZ, RZ, 0x40 ;  /* 0x00000040ff947424 */ /* 0x000fe200078e00ff */
[----:B------:R-:W-:Y:S01]  /*0130*/  UIMAD UR4, UR10, UR8, UR4 ;  /* 0x000000080a0472a4 */ /* 0x000fe2000f8e0204 */
[----:B------:R-:W3:Y:S01]  /*0140*/  S2UR UR47, SR_CTAID.Y ;  /* 0x00000000002f79c3 */ /* 0x000ee20000002600 */
[----:B------:R-:W-:-:S02]  /*0150*/  ULDC UR5, c[0x0][0x22c] ;  /* 0x00008b0000057ab9 */ /* 0x000fc40000000800 */
[----:B------:R-:W-:Y:S02]  /*0160*/  ULDC UR52, c[0x0][0x1c0] ;  /* 0x0000700000347ab9 */ /* 0x000fe40000000800 */
[----:B------:R-:W-:Y:S02]  /*0170*/  ULDC UR14, c[0x0][0x1c0] ;  /* 0x00007000000e7ab9 */ /* 0x000fe40000000800 */
[----:B------:R-:W-:Y:S02]  /*0180*/  ULDC UR15, c[0x0][0x1c8] ;  /* 0x00007200000f7ab9 */ /* 0x000fe40000000800 */
[----:B------:R-:W-:Y:S02]  /*0190*/  UIMAD.WIDE UR52, UR5, UR52, URZ ;  /* 0x00000034053472a5 */ /* 0x000fe4000f8e023f */
[----:B------:R-:W-:Y:S02]  /*01a0*/  UIMAD UR14, UR5, UR14, URZ ;  /* 0x0000000e050e72a4 */ /* 0x000fe4000f8e023f */
[----:B------:R-:W-:Y:S01]  /*01b0*/  ULDC.U8 UR12, c[0x0][0x328] ;  /* 0x0000ca00000c7ab9 */ /* 0x000fe20000000000 */
[----:B-1----:R-:W-:Y:S01]  /*01c0*/  SHF.R.S32.HI R11, RZ, 0x1f, R20 ;  /* 0x0000001fff0b7819 */ /* 0x002fe20000011414 */
[----:B--2---:R-:W-:Y:S01]  /*01d0*/  UIMAD UR19, UR54, UR5, URZ ;  /* 0x00000005361372a4 */ /* 0x004fe2000f8e023f */
[----:B------:R-:W-:Y:S01]  /*01e0*/  IMAD.SHL.U32 R252, R20, 0x2, RZ ;  /* 0x0000000214fc7824 */ /* 0x000fe200078e00ff */
[----:B------:R-:W-:Y:S01]  /*01f0*/  ULOP3.LUT UR5, UR54, UR15, URZ, 0x3c, !UPT ;  /* 0x0000000f36057292 */ /* 0x000fe2000f8e3c3f */
[CC--:B------:R-:W-:Y:S01]  /*0200*/  LEA.HI R4, R11.reuse, R20.reuse, RZ, 0x2 ;  /* 0x000000140b047211 */ /* 0x0c0fe200078f10ff */
[----:B------:R-:W-:Y:S01]  /*0210*/  UISETP.NE.AND UP5, UPT, UR12, URZ, UPT ;  /* 0x0000003f0c00728c */ /* 0x000fe2000bfa5270 */
[-C--:B------:R-:W-:Y:S01]  /*0220*/  LEA.HI R6, R11, R20.reuse, RZ, 0x5 ;  /* 0x000000140b067211 */ /* 0x080fe200078f28ff */
[----:B------:R-:W-:Y:S01]  /*0230*/  USHF.R.S32.HI UR8, URZ, 0x1f, UR54 ;  /* 0x0000001f3f087899 */ /* 0x000fe20008011436 */
[--C-:B------:R-:W-:Y:S01]  /*0240*/  SHF.R.S32.HI R7, RZ, 0x2, R4.reuse ;  /* 0x00000002ff077819 */ /* 0x100fe20000011404 */
[----:B---3--:R-:W-:Y:S01]  /*0250*/  USHF.L.U32 UR12, UR47, 0x7, URZ ;  /* 0x000000072f0c7899 */ /* 0x008fe2000800063f */
[----:B------:R-:W-:Y:S01]  /*0260*/  SHF.R.S32.HI R0, RZ, 0x1f, R4 ;  /* 0x0000001fff007819 */ /* 0x000fe20000011404 */
[----:B------:R-:W-:Y:S01]  /*0270*/  ULDC UR16, c[0x0][0x214] ;  /* 0x0000850000107ab9 */ /* 0x000fe20000000800 */
[-C--:B------:R-:W-:Y:S01]  /*0280*/  LEA.HI R3, R4, R7.reuse, RZ, 0x1 ;  /* 0x0000000704037211 */ /* 0x080fe200078f08ff */
[----:B------:R-:W-:Y:S01]  /*0290*/  ULDC UR11, c[0x0][0x1c0] ;  /* 0x00007000000b7ab9 */ /* 0x000fe20000000800 */
[----:B------:R-:W-:Y:S01]  /*02a0*/  LEA.HI R0, R0, R7, RZ, 0x3 ;  /* 0x0000000700007211 */ /* 0x000fe200078f18ff */
[----:B------:R-:W-:Y:S01]  /*02b0*/  ULDC UR18, c[0x0][0x224] ;  /* 0x0000890000127ab9 */ /* 0x000fe20000000800 */
[----:B------:R-:W-:Y:S01]  /*02c0*/  LOP3.LUT R5, R6, 0xffffffe0, RZ, 0xc0, !PT ;  /* 0xffffffe006057812 */ /* 0x000fe200078ec0ff */
[----:B------:R-:W-:Y:S01]  /*02d0*/  ULDC UR20, c[0x0][0x224] ;  /* 0x0000890000147ab9 */ /* 0x000fe20000000800 */
[----:B------:R-:W-:Y:S01]  /*02e0*/  LOP3.LUT R3, R3, 0x7fffffe, RZ, 0xc0, !PT ;  /* 0x07fffffe03037812 */ /* 0x000fe200078ec0ff */
[----:B------:R-:W-:Y:S01]  /*02f0*/  ULDC UR17, c[0x0][0x1c0] ;  /* 0x0000700000117ab9 */ /* 0x000fe20000000800 */
[----:B------:R-:W-:Y:S01]  /*0300*/  LOP3.LUT R2, R0, 0xfffffff8, RZ, 0xc0, !PT ;  /* 0xfffffff800027812 */ /* 0x000fe200078ec0ff */
[----:B------:R-:W-:Y:S01]  /*0310*/  IMAD.IADD R0, R20, 0x1, -R5 ;  /* 0x0000000114007824 */ /* 0x000fe200078e0a05 */
[-C--:B------:R-:W-:Y:S01]  /*0320*/  LEA.HI R21, R11, R20.reuse, RZ, 0x3 ;  /* 0x000000140b157211 */ /* 0x080fe200078f18ff */
[C---:B------:R-:W-:Y:S01]  /*0330*/  IMAD.IADD R9, R7.reuse, 0x1, -R3 ;  /* 0x0000000107097824 */ /* 0x040fe200078e0a03 */
[----:B------:R-:W-:Y:S01]  /*0340*/  SHF.R.S32.HI R3, RZ, 0x1f, R6 ;  /* 0x0000001fff037819 */ /* 0x000fe20000011406 */
[----:B------:R-:W-:Y:S01]  /*0350*/  IMAD.IADD R7, R7, 0x1, -R2 ;  /* 0x0000000107077824 */ /* 0x000fe200078e0a02 */
[----:B------:R-:W-:Y:S01]  /*0360*/  SHF.R.S32.HI R2, RZ, 0x1f, R0 ;  /* 0x0000001fff027819 */ /* 0x000fe20000011400 */
[----:B------:R-:W-:Y:S01]  /*0370*/  ULDC.U8 UR13, c[0x0][0x3d0] ;  /* 0x0000f400000d7ab9 */ /* 0x000fe20000000000 */
[----:B------:R-:W-:Y:S01]  /*0380*/  LEA.HI R10, R11, R20, RZ, 0x4 ;  /* 0x000000140b0a7211 */ /* 0x000fe200078f20ff */
[----:B------:R-:W-:Y:S01]  /*0390*/  ULDC.64 UR6, c[0x0][0x118] ;  /* 0x0000460000067ab9 */ /* 0x000fe20000000a00 */
[----:B------:R-:W-:Y:S01]  /*03a0*/  LEA.HI R19, R2, R0, RZ, 0x2 ;  /* 0x0000000002137211 */ /* 0x000fe200078f10ff */
[----:B------:R-:W-:Y:S01]  /*03b0*/  UISETP.NE.AND UP6, UPT, UR13, URZ, UPT ;  /* 0x0000003f0d00728c */ /* 0x000fe2000bfc5270 */
[----:B------:R-:W-:Y:S01]  /*03c0*/  SHF.R.S32.HI R2, RZ, 0x3, R21 ;  /* 0x00000003ff027819 */ /* 0x000fe20000011415 */
[----:B------:R-:W-:Y:S01]  /*03d0*/  USHF.L.U32 UR31, UR14, 0x3, URZ ;  /* 0x000000030e1f7899 */ /* 0x000fe2000800063f */
[----:B------:R-:W-:Y:S01]  /*03e0*/  LOP3.LUT R0, R4, 0xfffffffc, RZ, 0xc0, !PT ;  /* 0xfffffffc04007812 */ /* 0x000fe200078ec0ff */
[----:B------:R-:W-:Y:S01]  /*03f0*/  USHF.L.U32 UR30, UR14, 0x4, URZ ;  /* 0x000000040e1e7899 */ /* 0x000fe2000800063f */
[----:B------:R-:W-:Y:S01]  /*0400*/  SHF.R.S32.HI R8, RZ, 0x4, R10 ;  /* 0x00000004ff087819 */ /* 0x000fe2000001140a */
[----:B------:R-:W-:Y:S01]  /*0410*/  IMAD.SHL.U32 R2, R2, 0x40, RZ ;  /* 0x0000004002027824 */ /* 0x000fe200078e00ff */
[----:B------:R-:W-:Y:S01]  /*0420*/  LOP3.LUT P5, RZ, R7, 0x2, RZ, 0xc0, !PT ;  /* 0x0000000207ff7812 */ /* 0x000fe200078ac0ff */
[----:B------:R-:W-:Y:S01]  /*0430*/  IMAD.IADD R12, R20, 0x1, -R0 ;  /* 0x00000001140c7824 */ /* 0x000fe200078e0a00 */
[----:B------:R-:W-:Y:S01]  /*0440*/  SHF.R.S32.HI R0, RZ, 0x5, R6 ;  /* 0x00000005ff007819 */ /* 0x000fe20000011406 */
[----:B------:R-:W-:Y:S01]  /*0450*/  UIMAD UR29, UR14, 0x18, URZ ;  /* 0x000000180e1d78a4 */ /* 0x000fe2000f8e023f */
[----:B------:R-:W-:Y:S01]  /*0460*/  LOP3.LUT R2, R2, 0xc0, RZ, 0xc0, !PT ;  /* 0x000000c002027812 */ /* 0x000fe200078ec0ff */
[----:B------:R-:W-:Y:S01]  /*0470*/  IMAD.SHL.U32 R5, R12, 0x8, RZ ;  /* 0x000000080c057824 */ /* 0x000fe200078e00ff */
[----:B------:R-:W-:Y:S01]  /*0480*/  LEA.HI R3, R3, R0, RZ, 0x2 ;  /* 0x0000000003037211 */ /* 0x000fe200078f10ff */
[----:B------:R-:W-:Y:S01]  /*0490*/  USHF.L.U32 UR28, UR14, 0x5, URZ ;  /* 0x000000050e1c7899 */ /* 0x000fe2000800063f */
[----:B------:R-:W-:Y:S01]  /*04a0*/  SHF.R.U32.HI R4, RZ, 0x3, R2 ;  /* 0x00000003ff047819 */ /* 0x000fe20000011602 */
[----:B------:R-:W-:Y:S01]  /*04b0*/  UIMAD UR27, UR14, 0x28, URZ ;  /* 0x000000280e1b78a4 */ /* 0x000fe2000f8e023f */
[----:B------:R-:W-:Y:S01]  /*04c0*/  LOP3.LUT R5, R2, 0x18, R5, 0xf8, !PT ;  /* 0x0000001802057812 */ /* 0x000fe200078ef805 */
[----:B------:R-:W-:Y:S01]  /*04d0*/  UIMAD UR26, UR14, 0x30, URZ ;  /* 0x000000300e1a78a4 */ /* 0x000fe2000f8e023f */
[----:B------:R-:W-:Y:S01]  /*04e0*/  LOP3.LUT R2, R3, 0xfffffffc, RZ, 0xc0, !PT ;  /* 0xfffffffc03027812 */ /* 0x000fe200078ec0ff */
[----:B------:R-:W-:Y:S01]  /*04f0*/  UIMAD UR25, UR14, 0x38, URZ ;  /* 0x000000380e1978a4 */ /* 0x000fe2000f8e023f */
[----:B------:R-:W-:Y:S01]  /*0500*/  LOP3.LUT R4, R5, R4, RZ, 0x3c, !PT ;  /* 0x0000000405047212 */ /* 0x000fe200078e3cff */
[----:B------:R-:W-:Y:S01]  /*0510*/  USHF.L.U32 UR24, UR14, 0x6, URZ ;  /* 0x000000060e187899 */ /* 0x000fe2000800063f */
[----:B------:R-:W-:Y:S01]  /*0520*/  LEA.HI R6, R10, R8, RZ, 0x1 ;  /* 0x000000080a067211 */ /* 0x000fe200078f08ff */
[C---:B------:R-:W-:Y:S01]  /*0530*/  IMAD.IADD R158, R0.reuse, 0x1, -R2 ;  /* 0x00000001009e7824 */ /* 0x040fe200078e0a02 */
[----:B------:R-:W-:Y:S01]  /*0540*/  LOP3.LUT P4, RZ, R7, 0x4, RZ, 0xc0, !PT ;  /* 0x0000000407ff7812 */ /* 0x000fe2000788c0ff */
[----:B------:R-:W-:Y:S01]  /*0550*/  IMAD R0, R0, 0x8, R9 ;  /* 0x0000000800007824 */ /* 0x000fe200078e0209 */
[----:B------:R-:W-:Y:S01]  /*0560*/  LOP3.LUT R3, R6, 0xfffffffe, RZ, 0xc0, !PT ;  /* 0xfffffffe06037812 */ /* 0x000fe200078ec0ff */
[----:B------:R-:W-:Y:S01]  /*0570*/  IMAD.U32 R6, RZ, RZ, UR4 ;  /* 0x00000004ff067e24 */ /* 0x000fe2000f8e00ff */
[----:B------:R-:W-:Y:S01]  /*0580*/  UIMAD UR4, UR47, UR11, UR54 ;  /* 0x0000000b2f0472a4 */ /* 0x000fe2000f8e0236 */
[----:B------:R-:W-:Y:S01]  /*0590*/  IMAD.U32 R251, R0, 0x20, R4 ;  /* 0x0000002000fb7824 */ /* 0x000fe200078e0004 */
[----:B------:R-:W-:Y:S01]  /*05a0*/  LOP3.LUT R0, R21, 0xfffffff8, RZ, 0xc0, !PT ;  /* 0xfffffff815007812 */ /* 0x000fe200078ec0ff */
[----:B------:R-:W-:Y:S01]  /*05b0*/  IMAD.IADD R14, R8, 0x1, -R3 ;  /* 0x00000001080e7824 */ /* 0x000fe200078e0a03 */
[----:B------:R-:W-:Y:S01]  /*05c0*/  LEA.HI R3, R11, R20, RZ, 0x7 ;  /* 0x000000140b037211 */ /* 0x000fe200078f38ff */
[----:B------:R1:W-:Y:S01]  /*05d0*/  STL [R1+0x3c], R6 ;  /* 0x00003c0601007387 */ /* 0x0003e20000100800 */
[----:B------:R-:W-:Y:S01]  /*05e0*/  IMAD.SHL.U32 R9, R12, 0x2, RZ ;  /* 0x000000020c097824 */ /* 0x000fe200078e00ff */
[----:B------:R-:W-:Y:S01]  /*05f0*/  LEA.HI R12, R7, R7, RZ, 0x1 ;  /* 0x00000007070c7211 */ /* 0x000fe200078f08ff */
[----:B------:R-:W-:Y:S01]  /*0600*/  IMAD.IADD R5, R20, 0x1, -R0 ;  /* 0x0000000114057824 */ /* 0x000fe200078e0a00 */
[----:B------:R-:W-:Y:S01]  /*0610*/  LOP3.LUT R0, R10, 0xfffffff0, RZ, 0xc0, !PT ;  /* 0xfffffff00a007812 */ /* 0x000fe200078ec0ff */
[----:B------:R-:W-:Y:S01]  /*0620*/  UIMAD UR4, UR4, UR18, URZ ;  /* 0x00000012040472a4 */ /* 0x000fe2000f8e023f */
[----:B------:R-:W-:Y:S01]  /*0630*/  SHF.R.S32.HI R10, RZ, 0x7, R3 ;  /* 0x00000007ff0a7819 */ /* 0x000fe20000011403 */
[----:B------:R-:W-:Y:S01]  /*0640*/  UIMAD.WIDE.U32 UR10, UR47, UR20, URZ ;  /* 0x000000142f0a72a5 */ /* 0x000fe2000f8e003f */
[----:B------:R-:W-:Y:S01]  /*0650*/  LEA.HI R8, R5, R5, RZ, 0x1 ;  /* 0x0000000505087211 */ /* 0x000fe200078f08ff */
[----:B------:R-:W-:Y:S01]  /*0660*/  IMAD.IADD R0, R20, 0x1, -R0 ;  /* 0x0000000114007824 */ /* 0x000fe200078e0a00 */
[----:B------:R-:W-:Y:S01]  /*0670*/  SEL R177, R153, 0xffffffe0, !P5 ;  /* 0xffffffe099b17807 */ /* 0x000fe20006800000 */
[----:B------:R-:W-:Y:S01]  /*0680*/  IMAD R3, R10, 0x8, R14 ;  /* 0x000000080a037824 */ /* 0x000fe200078e020e */
[----:B------:R-:W-:Y:S01]  /*0690*/  LOP3.LUT R2, R8, 0x3fffffe, RZ, 0xc0, !PT ;  /* 0x03fffffe08027812 */ /* 0x000fe200078ec0ff */
[----:B------:R-:W-:Y:S01]  /*06a0*/  IMAD R18, R10, 0x2000, R9 ;  /* 0x000020000a127824 */ /* 0x000fe200078e0209 */
[----:B------:R-:W-:Y:S01]  /*06b0*/  SHF.R.S32.HI R11, RZ, 0x1f, R0 ;  /* 0x0000001fff0b7819 */ /* 0x000fe20000011400 */
[----:B------:R-:W-:Y:S01]  /*06c0*/  UIMAD.WIDE.U32 UR60, UR52, UR10, URZ ;  /* 0x0000000a343c72a5 */ /* 0x000fe2000f8e003f */
[----:B------:R-:W-:Y:S01]  /*06d0*/  LOP3.LUT R252, R252, 0x6, RZ, 0xc0, !PT ;  /* 0x00000006fcfc7812 */ /* 0x000fe200078ec0ff */
[----:B------:R-:W-:Y:S01]  /*06e0*/  IMAD.IADD R4, R5, 0x1, -R2 ;  /* 0x0000000105047824 */ /* 0x000fe200078e0a02 */
[-C--:B------:R-:W-:Y:S01]  /*06f0*/  LEA.HI R2, R0, R0.reuse, RZ, 0x1 ;  /* 0x0000000000027211 */ /* 0x080fe200078f08ff */
[----:B------:R-:W-:Y:S01]  /*0700*/  UIMAD UR23, UR14, 0x48, URZ ;  /* 0x000000480e1778a4 */ /* 0x000fe2000f8e023f */
[----:B------:R-:W-:Y:S01]  /*0710*/  LEA.HI R11, R11, R0, RZ, 0x3 ;  /* 0x000000000b0b7211 */ /* 0x000fe200078f18ff */
[----:B------:R-:W-:Y:S01]  /*0720*/  IMAD R146, R3, 0x8, R4 ;  /* 0x0000000803927824 */ /* 0x000fe200078e0204 */
[----:B------:R-:W-:Y:S01]  /*0730*/  SHF.R.S32.HI R4, RZ, 0x1, R2 ;  /* 0x00000001ff047819 */ /* 0x000fe20000011402 */
[----:B------:R-:W-:Y:S01]  /*0740*/  IMAD R252, R10, 0x40, R252 ;  /* 0x000000400afc7824 */ /* 0x000fe200078e02fc */
[----:B------:R-:W-:Y:S01]  /*0750*/  LOP3.LUT R3, R11, 0xfffffff8, RZ, 0xc0, !PT ;  /* 0xfffffff80b037812 */ /* 0x000fe200078ec0ff */
[----:B------:R-:W-:Y:S01]  /*0760*/  UIMAD UR22, UR14, 0x50, URZ ;  /* 0x000000500e1678a4 */ /* 0x000fe2000f8e023f */
[----:B-1----:R-:W-:Y:S01]  /*0770*/  LOP3.LUT R6, R2, 0x7fffffe, RZ, 0xc0, !PT ;  /* 0x07fffffe02067812 */ /* 0x002fe200078ec0ff */
[----:B------:R-:W-:Y:S01]  /*0780*/  UIMAD UR21, UR14, 0x58, URZ ;  /* 0x000000580e1578a4 */ /* 0x000fe2000f8e023f */
[----:B------:R-:W-:Y:S01]  /*0790*/  SHF.R.S32.HI R2, RZ, 0x1f, R2 ;  /* 0x0000001fff027819 */ /* 0x000fe20000011402 */
[C---:B------:R-:W-:Y:S01]  /*07a0*/  IMAD.IADD R17, R0.reuse, 0x1, -R3 ;  /* 0x0000000100117824 */ /* 0x040fe200078e0a03 */
[----:B------:R-:W-:Y:S01]  /*07b0*/  UIMAD UR18, UR14, 0x70, URZ ;  /* 0x000000700e1278a4 */ /* 0x000fe2000f8e023f */
[----:B------:R-:W-:Y:S01]  /*07c0*/  IMAD.IADD R15, R0, 0x1, -R6 ;  /* 0x00000001000f7824 */ /* 0x000fe200078e0a06 */
[----:B------:R-:W-:Y:S01]  /*07d0*/  LEA.HI R0, R2, R4, RZ, 0x2 ;  /* 0x0000000402007211 */ /* 0x000fe200078f10ff */
[----:B------:R-:W-:Y:S01]  /*07e0*/  IMAD.U32 R3, RZ, RZ, UR14 ;  /* 0x0000000eff037e24 */ /* 0x000fe2000f8e00ff */
[----:B------:R-:W-:Y:S01]  /*07f0*/  LOP3.LUT R2, R7, 0x1, RZ, 0xc0, !PT ;  /* 0x0000000107027812 */ /* 0x000fe200078ec0ff */
[----:B------:R-:W-:Y:S01]  /*0800*/  UMOV UR59, 0xffffe000 ;  /* 0xffffe000003b7882 */ /* 0x000fe20000000000 */
[----:B------:R-:W-:-:S02]  /*0810*/  LOP3.LUT R0, R0, 0xfffffffc, RZ, 0xc0, !PT ;  /* 0xfffffffc00007812 */ /* 0x000fc400078ec0ff */
[----:B------:R-:W-:Y:S01]  /*0820*/  ISETP.NE.U32.AND P6, PT, R2, 0x1, PT ;  /* 0x000000010200780c */ /* 0x000fe20003fc5070 */
[----:B------:R-:W-:Y:S02]  /*0830*/  IMAD.U32 R2, RZ, RZ, UR19 ;  /* 0x00000013ff027e24 */ /* 0x000fe4000f8e00ff */
[----:B------:R-:W-:Y:S01]  /*0840*/  IMAD.IADD R16, R4, 0x1, -R0 ;  /* 0x0000000104107824 */ /* 0x000fe200078e0a00 */
[----:B------:R-:W-:Y:S01]  /*0850*/  SHF.R.S32.HI R4, RZ, 0x3, R11 ;  /* 0x00000003ff047819 */ /* 0x000fe2000001140b */
[----:B------:R-:W-:Y:S01]  /*0860*/  IMAD.SHL.U32 R0, R5, 0x40, RZ ;  /* 0x0000004005007824 */ /* 0x000fe200078e00ff */
[----:B------:R1:W-:Y:S01]  /*0870*/  STL [R1+0x38], R2 ;  /* 0x0000380201007387 */ /* 0x0003e20000100800 */
[----:B------:R-:W-:Y:S02]  /*0880*/  SEL R176, R176, 0x10, !P6 ;  /* 0x00000010b0b07807 */ /* 0x000fe40007000000 */
[----:B------:R-:W-:Y:S01]  /*0890*/  IMAD R15, R4, 0x8, R15 ;  /* 0x00000008040f7824 */ /* 0x000fe200078e020f */
[----:B------:R2:W-:Y:S01]  /*08a0*/  STL [R1+0x30], R3 ;  /* 0x0000300301007387 */ /* 0x0005e20000100800 */
[----:B-1----:R-:W-:Y:S01]  /*08b0*/  IMAD.U32 R2, RZ, RZ, UR5 ;  /* 0x00000005ff027e24 */ /* 0x002fe2000f8e00ff */
[----:B------:R-:W-:-:S02]  /*08c0*/  USHF.R.S32.HI UR5, URZ, 0x1f, UR20 ;  /* 0x0000001f3f057899 */ /* 0x000fc40008011414 */
[----:B------:R-:W-:Y:S01]  /*08d0*/  UIMAD UR20, UR14, 0x60, URZ ;  /* 0x000000600e1478a4 */ /* 0x000fe2000f8e023f */
[----:B--2---:R-:W-:Y:S01]  /*08e0*/  IMAD.SHL.U32 R3, R7, 0x40, RZ ;  /* 0x0000004007037824 */ /* 0x004fe200078e00ff */
[----:B------:R1:W-:Y:S01]  /*08f0*/  STL [R1+0x34], R2 ;  /* 0x0000340201007387 */ /* 0x0003e20000100800 */
[----:B------:R-:W-:Y:S01]  /*0900*/  UIMAD UR5, UR5, UR47, URZ ;  /* 0x0000002f050572a4 */ /* 0x000fe2000f8e023f */
[----:B-1----:R-:W-:Y:S02]  /*0910*/  SHF.R.S32.HI R2, RZ, 0x1, R8 ;  /* 0x00000001ff027819 */ /* 0x002fe40000011408 */
[----:B------:R-:W-:Y:S02]  /*0920*/  LOP3.LUT R8, R0, 0x1c0, RZ, 0xc0, !PT ;  /* 0x000001c000087812 */ /* 0x000fe400078ec0ff */
[----:B------:R-:W-:Y:S01]  /*0930*/  LOP3.LUT R0, R12, 0x3fffffe, RZ, 0xc0, !PT ;  /* 0x03fffffe0c007812 */ /* 0x000fe200078ec0ff */
[C---:B------:R-:W-:Y:S01]  /*0940*/  IMAD.SHL.U32 R6, R2.reuse, 0x40, RZ ;  /* 0x0000004002067824 */ /* 0x040fe200078e00ff */
[----:B------:R-:W-:-:S02]  /*0950*/  LOP3.LUT P0, RZ, R2, 0x2, RZ, 0xc0, !PT ;  /* 0x0000000202ff7812 */ /* 0x000fc4000780c0ff */
[----:B------:R-:W-:Y:S01]  /*0960*/  LOP3.LUT R2, R3, 0x1c0, RZ, 0xc0, !PT ;  /* 0x000001c003027812 */ /* 0x000fe200078ec0ff */
[----:B------:R-:W-:Y:S01]  /*0970*/  IMAD.IADD R13, R7, 0x1, -R0 ;  /* 0x00000001070d7824 */ /* 0x000fe200078e0a00 */
[----:B------:R-:W-:Y:S01]  /*0980*/  SEL R145, R153, 0xffffffe0, !P0 ;  /* 0xffffffe099917807 */ /* 0x000fe20004000000 */
[----:B------:R-:W-:Y:S01]  /*0990*/  IMAD.SHL.U32 R0, R158, 0x10, RZ ;  /* 0x000000109e007824 */ /* 0x000fe200078e00ff */
[----:B------:R-:W-:Y:S01]  /*09a0*/  LEA.HI R2, R2, R2, RZ, 0x1d ;  /* 0x0000000202027211 */ /* 0x000fe200078fe8ff */
[----:B------:R-:W-:Y:S02]  /*09b0*/  IMAD.SHL.U32 R3, R158, 0x400, RZ ;  /* 0x000004009e037824 */ /* 0x000fe400078e00ff */
[----:B------:R-:W-:Y:S01]  /*09c0*/  IMAD.U32 R7, RZ, RZ, UR11 ;  /* 0x0000000bff077e24 */ /* 0x000fe2000f8e00ff */
[----:B------:R-:W-:Y:S01]  /*09d0*/  LEA.HI.SX32 R19, R19, R0, 0x1e ;  /* 0x0000000013137211 */ /* 0x000fe200078ff2ff */
[----:B------:R-:W-:Y:S01]  /*09e0*/  IMAD R147, R4, 0x200, R3 ;  /* 0x0000020004937824 */ /* 0x000fe200078e0203 */
[----:B------:R-:W-:-:S02]  /*09f0*/  LOP3.LUT R5, R8, 0x30, R0, 0xf8, !PT ;  /* 0x0000003008057812 */ /* 0x000fc400078ef800 */
[----:B------:R-:W-:Y:S01]  /*0a00*/  LOP3.LUT R0, R6, 0xc0, RZ, 0xc0, !PT ;  /* 0x000000c006007812 */ /* 0x000fe200078ec0ff */
[----:B------:R-:W-:Y:S01]  /*0a10*/  STL [R1+0x4], R19 ;  /* 0x0000041301007387 */ /* 0x000fe20000100800 */
[----:B------:R-:W-:Y:S01]  /*0a20*/  IADD3 R18, R2, R18, R3 ;  /* 0x0000001202127210 */ /* 0x000fe20007ffe003 */
[----:B------:R-:W-:Y:S01]  /*0a30*/  IMAD.U32 R6, RZ, RZ, UR10 ;  /* 0x0000000aff067e24 */ /* 0x000fe2000f8e00ff */
[--C-:B------:R-:W-:Y:S02]  /*0a40*/  LOP3.LUT R4, R0, 0x8, R21.reuse, 0xf8, !PT ;  /* 0x0000000800047812 */ /* 0x100fe400078ef815 */
[----:B------:R-:W-:Y:S01]  /*0a50*/  SHF.R.U32.HI R2, RZ, 0x3, R0 ;  /* 0x00000003ff027819 */ /* 0x000fe20000011600 */
[----:B------:R-:W-:Y:S01]  /*0a60*/  IMAD.SHL.U32 R182, R18, 0x2, RZ ;  /* 0x0000000212b67824 */ /* 0x000fe200078e00ff */
[----:B------:R-:W-:Y:S01]  /*0a70*/  LOP3.LUT R3, R5, 0x8, R21, 0xf8, !PT ;  /* 0x0000000805037812 */ /* 0x000fe200078ef815 */
[----:B------:R-:W-:Y:S01]  /*0a80*/  IMAD.U32 R5, RZ, RZ, UR8 ;  /* 0x00000008ff057e24 */ /* 0x000fe2000f8e00ff */
[----:B------:R-:W-:Y:S01]  /*0a90*/  LOP3.LUT R4, R4, R2, RZ, 0x3c, !PT ;  /* 0x0000000204047212 */ /* 0x000fe200078e3cff */
[----:B------:R-:W-:Y:S01]  /*0aa0*/  USHF.R.S32.HI UR8, URZ, 0x1f, UR47 ;  /* 0x0000001f3f087899 */ /* 0x000fe2000801142f */
[----:B------:R-:W-:Y:S01]  /*0ab0*/  IMAD.U32 R2, RZ, RZ, UR12 ;  /* 0x0000000cff027e24 */ /* 0x000fe2000f8e00ff */
[----:B------:R-:W-:Y:S01]  /*0ac0*/  SHF.R.U32.HI R0, RZ, 0x3, R8 ;  /* 0x00000003ff007819 */ /* 0x000fe20000011608 */
[----:B------:R-:W-:Y:S01]  /*0ad0*/  USHF.R.S32.HI UR12, URZ, 0x1f, UR54 ;  /* 0x0000001f3f0c7899 */ /* 0x000fe20008011436 */
[----:B------:R-:W-:Y:S01]  /*0ae0*/  IADD3 R2, R19, -0x80, RZ ;  /* 0xffffff8013027810 */ /* 0x000fe20007ffe0ff */
[----:B------:R-:W-:Y:S01]  /*0af0*/  IMAD.U32 R146, R146, 0x20, R4 ;  /* 0x0000002092927824 */ /* 0x000fe200078e0004 */
[----:B------:R-:W-:Y:S01]  /*0b00*/  LOP3.LUT R5, R3, R0, RZ, 0x3c, !PT ;  /* 0x0000000003057212 */ /* 0x000fe200078e3cff */
[----:B------:R-:W-:Y:S01]  /*0b10*/  IMAD.U32 R3, RZ, RZ, UR8 ;  /* 0x00000008ff037e24 */ /* 0x000fe2000f8e00ff */
[----:B------:R-:W-:Y:S01]  /*0b20*/  @!UP5 UIMAD UR8, UR47, UR17, UR54 ;  /* 0x000000112f08d2a4 */ /* 0x000fe2000f8e0236 */
[----:B------:R-:W-:Y:S01]  /*0b30*/  IMAD.U32 R3, RZ, RZ, UR12 ;  /* 0x0000000cff037e24 */ /* 0x000fe2000f8e00ff */
[----:B------:R-:W-:Y:S01]  /*0b40*/  @UP5 UIMAD UR12, UR47, UR16, URZ ;  /* 0x000000102f0c52a4 */ /* 0x000fe2000f8e023f */
[----:B------:R-:W-:Y:S01]  /*0b50*/  IMAD R0, R158, 0x200, R9 ;  /* 0x000002009e007824 */ /* 0x000fe200078e0209 */
[----:B------:R-:W-:Y:S01]  /*0b60*/  @!UP5 UIMAD UR8, UR8, UR16, URZ ;  /* 0x000000100808d2a4 */ /* 0x000fe2000f8e023f */
[----:B------:R-:W-:Y:S01]  /*0b70*/  IMAD.SHL.U32 R4, R14, 0x10, RZ ;  /* 0x000000100e047824 */ /* 0x000fe200078e00ff */
[C---:B------:R-:W-:Y:S01]  /*0b80*/  IADD3 R175, R182.reuse, 0x40, RZ ;  /* 0x00000040b6af7810 */ /* 0x040fe20007ffe0ff */
[----:B------:R-:W-:Y:S01]  /*0b90*/  IMAD R13, R13, 0x20, R0 ;  /* 0x000000200d0d7824 */ /* 0x000fe200078e0200 */
[----:B------:R-:W-:Y:S01]  /*0ba0*/  SHF.R.S32.HI R0, RZ, 0x1f, R2 ;  /* 0x0000001fff007819 */ /* 0x000fe20000011402 */
[----:B------:R-:W-:Y:S01]  /*0bb0*/  IMAD.U32 R3, RZ, RZ, UR12 ;  /* 0x0000000cff037e24 */ /* 0x000fe2000f8e00ff */
[C---:B------:R-:W-:Y:S01]  /*0bc0*/  @P4 IADD3 R175, R182.reuse, -0x40, RZ ;  /* 0xffffffc0b6af4810 */ /* 0x040fe20007ffe0ff */
[----:B------:R-:W-:Y:S01]  /*0bd0*/  IMAD.IADD R180, R182, 0x1, R176 ;  /* 0x00000001b6b47824 */ /* 0x000fe200078e02b0 */
[----:B------:R-:W-:Y:S01]  /*0be0*/  SHF.L.U64.HI R2, R2, 0x2, R0 ;  /* 0x0000000202027819 */ /* 0x000fe20000010200 */
[----:B------:R-:W-:Y:S01]  /*0bf0*/  IMAD.U32 R0, RZ, RZ, UR5 ;  /* 0x00000005ff007e24 */ /* 0x000fe2000f8e00ff */
[----:B------:R1:W-:Y:S01]  /*0c00*/  STL [R1+0x2c], R3 ;  /* 0x00002c0301007387 */ /* 0x0003e20000100800 */
[----:B------:R-:W-:Y:S01]  /*0c10*/  UIMAD UR5, UR53, UR10, URZ ;  /* 0x0000000a350572a4 */ /* 0x000fe2000f8e023f */
[----:B------:R-:W-:Y:S01]  /*0c20*/  IMAD.IADD R176, R176, 0x1, R175 ;  /* 0x00000001b0b07824 */ /* 0x000fe200078e02af */
[----:B------:R-:W-:Y:S01]  /*0c30*/  UIMAD UR17, UR14, 0x78, URZ ;  /* 0x000000780e1178a4 */ /* 0x000fe2000f8e023f */
[----:B------:R-:W-:-:S02]  /*0c40*/  IMAD R145, R146, 0x2, R145 ;  /* 0x0000000292917824 */ /* 0x000fc400078e0291 */
[--C-:B------:R-:W-:Y:S02]  /*0c50*/  IMAD.IADD R181, R182, 0x1, R177.reuse ;  /* 0x00000001b6b57824 */ /* 0x100fe400078e02b1 */
[----:B------:R-:W-:Y:S02]  /*0c60*/  IMAD.IADD R179, R180, 0x1, R177 ;  /* 0x00000001b4b37824 */ /* 0x000fe400078e02b1 */
[C---:B------:R-:W-:Y:S02]  /*0c70*/  IMAD.IADD R178, R177.reuse, 0x1, R175 ;  /* 0x00000001b1b27824 */ /* 0x040fe400078e02af */
[----:B------:R-:W-:Y:S02]  /*0c80*/  IMAD.SHL.U32 R146, R146, 0x2, RZ ;  /* 0x0000000292927824 */ /* 0x000fe400078e00ff */
[----:B------:R-:W-:Y:S02]  /*0c90*/  IMAD.IADD R177, R177, 0x1, R176 ;  /* 0x00000001b1b17824 */ /* 0x000fe400078e02b0 */
[----:B-1----:R-:W-:Y:S01]  /*0ca0*/  IMAD.U32 R3, RZ, RZ, UR4 ;  /* 0x00000004ff037e24 */ /* 0x002fe2000f8e00ff */
[----:B------:R-:W-:-:S02]  /*0cb0*/  USHF.R.S32.HI UR4, URZ, 0x1f, UR19 ;  /* 0x0000001f3f047899 */ /* 0x000fc40008011413 */
[----:B------:R-:W-:Y:S02]  /*0cc0*/  UIMAD UR19, UR14, 0x68, URZ ;  /* 0x000000680e1378a4 */ /* 0x000fe4000f8e023f */
[----:B------:R-:W-:Y:S04]  /*0cd0*/  STL [R1+0x28], R3 ;  /* 0x0000280301007387 */ /* 0x000fe80000100800 */
[----:B------:R1:W-:Y:S04]  /*0ce0*/  STL [R1], R2 ;  /* 0x0000000201007387 */ /* 0x0003e80000100800 */
[----:B------:R2:W-:Y:S01]  /*0cf0*/  STL [R1+0x24], R0 ;  /* 0x0000240001007387 */ /* 0x0005e20000100800 */
[----:B-1----:R-:W-:Y:S01]  /*0d00*/  IMAD.U32 R2, RZ, RZ, UR4 ;  /* 0x00000004ff027e24 */ /* 0x002fe2000f8e00ff */
[----:B------:R-:W-:Y:S01]  /*0d10*/  USHF.L.U32 UR4, UR14, 0x7, URZ ;  /* 0x000000070e047899 */ /* 0x000fe2000800063f */
[----:B--2---:R-:W-:-:S03]  /*0d20*/  SHF.R.S32.HI R0, RZ, 0x1, R12 ;  /* 0x00000001ff007819 */ /* 0x004fc6000001140c */
[----:B------:R1:W-:Y:S01]  /*0d30*/  STL [R1+0x20], R2 ;  /* 0x0000200201007387 */ /* 0x0003e20000100800 */
[----:B------:R-:W-:Y:S01]  /*0d40*/  UIADD3 UR16, -UR4, URZ, URZ ;  /* 0x0000003f04107290 */ /* 0x000fe2000fffe13f */
[----:B------:R-:W-:Y:S01]  /*0d50*/  IMAD.U32 R3, RZ, RZ, UR4 ;  /* 0x00000004ff037e24 */ /* 0x000fe2000f8e00ff */
[C---:B------:R-:W-:Y:S01]  /*0d60*/  LOP3.LUT P3, RZ, R0.reuse, 0x2, RZ, 0xc0, !PT ;  /* 0x0000000200ff7812 */ /* 0x040fe2000786c0ff */
[----:B------:R-:W-:-:S03]  /*0d70*/  IMAD.SHL.U32 R0, R0, 0x40, RZ ;  /* 0x0000004000007824 */ /* 0x000fc600078e00ff */
[----:B------:R-:W-:Y:S02]  /*0d80*/  R2P PR, R17, 0x6 ;  /* 0x0000000611007804 */ /* 0x000fe40000000000 */
[----:B------:R-:W-:Y:S02]  /*0d90*/  LOP3.LUT R0, R0, 0xc0, RZ, 0xc0, !PT ;  /* 0x000000c000007812 */ /* 0x000fe400078ec0ff */
[----:B------:R-:W-:Y:S02]  /*0da0*/  LOP3.LUT P0, RZ, R16, 0x2, RZ, 0xc0, !PT ;  /* 0x0000000210ff7812 */ /* 0x000fe4000780c0ff */
[----:B------:R-:W-:Y:S02]  /*0db0*/  SEL R148, R148, 0xffffffc0, !P2 ;  /* 0xffffffc094947807 */ /* 0x000fe40005000000 */
[----:B------:R-:W-:Y:S01]  /*0dc0*/  SEL R153, R153, 0xffffffe0, !P0 ;  /* 0xffffffe099997807 */ /* 0x000fe20004000000 */
[----:B-1----:R-:W-:Y:S01]  /*0dd0*/  IMAD.U32 R2, RZ, RZ, UR5 ;  /* 0x00000005ff027e24 */ /* 0x002fe2000f8e00ff */
[----:B------:R-:W-:-:S04]  /*0de0*/  USHF.R.S32.HI UR5, URZ, 0x1f, UR4 ;  /* 0x0000001f3f057899 */ /* 0x000fc80008011404 */
[----:B------:R1:W-:Y:S04]  /*0df0*/  STL [R1+0x1c], R2 ;  /* 0x00001c0201007387 */ /* 0x0003e80000100800 */
[----:B------:R2:W-:Y:S01]  /*0e00*/  STL [R1+0x18], R3 ;  /* 0x0000180301007387 */ /* 0x0005e20000100800 */
[----:B-1----:R-:W-:Y:S01]  /*0e10*/  IMAD.SHL.U32 R2, R10, 0x8, RZ ;  /* 0x000000080a027824 */ /* 0x002fe200078e00ff */
[----:B--2---:R-:W-:-:S04]  /*0e20*/  SHF.R.U32.HI R3, RZ, 0x3, R0 ;  /* 0x00000003ff037819 */ /* 0x004fc80000011600 */
[----:B------:R-:W-:-:S04]  /*0e30*/  LOP3.LUT R2, R2, 0x8, RZ, 0xc0, !PT ;  /* 0x0000000802027812 */ /* 0x000fc800078ec0ff */
[----:B------:R-:W-:Y:S01]  /*0e40*/  LOP3.LUT R8, R3, R0, R2, 0x1e, !PT ;  /* 0x0000000003087212 */ /* 0x000fe200078e1e02 */
[----:B------:R-:W-:Y:S01]  /*0e50*/  IMAD.SHL.U32 R0, R17, 0x40, RZ ;  /* 0x0000004011007824 */ /* 0x000fe200078e00ff */
[----:B------:R-:W-:Y:S01]  /*0e60*/  LOP3.LUT R7, R2, 0x10, R4, 0xf8, !PT ;  /* 0x0000001002077812 */ /* 0x000fe200078ef804 */
[----:B------:R-:W-:Y:S02]  /*0e70*/  IMAD.SHL.U32 R2, R16, 0x40, RZ ;  /* 0x0000004010027824 */ /* 0x000fe400078e00ff */
[----:B------:R-:W-:Y:S01]  /*0e80*/  IMAD R3, R14, 0x200, R5 ;  /* 0x000002000e037824 */ /* 0x000fe200078e0205 */
        /* <DEDUP_REMOVED lines=33> */
.L_x_84:
        /* <DEDUP_REMOVED lines=12> */
[----:B-1----:R-:W-:-:S04]  /*1160*/  IMAD.U32 R8, RZ, RZ, UR10 ;  /* 0x0000000aff087e24 */ /* 0x002fc8000f8e00ff */
        /* <DEDUP_REMOVED lines=24> */
[----:B---3--:R1:W3:Y:S01]  /*12f0*/  @P0 R2UR UR32, R8 ;  /* 0x00000000082003c2 */ /* 0x0082e200000e0000 */
[----:B------:R-:W-:-:S07]  /*1300*/  ISETP.NE.U32.AND P0, PT, RZ, c[0x0][0x248], PT ;  /* 0x00009200ff007a0c */ /* 0x000fce0003f05070 */
[----:B--2---:R-:W2:Y:S01]  /*1310*/  @P2 R2UR UR4, R3 ;  /* 0x00000000030423c2 */ /* 0x004ea200000e0000 */
[----:B------:R-:W-:-:S07]  /*1320*/  ISETP.NE.AND.EX P0, PT, RZ, c[0x0][0x24c], PT, P0 ;  /* 0x00009300ff007a0c */ /* 0x000fce0003f05300 */
[----:B-----5:R-:W2:Y:S08]  /*1330*/  @P2 R2UR UR8, R6 ;  /* 0x00000000060823c2 */ /* 0x020eb000000e0000 */
[----:B----4-:R1:W4:Y:S01]  /*1340*/  @!P1 R2UR UR36, R0 ;  /* 0x00000000002493c2 */ /* 0x01032200000e0000 */
[----:B--2---:R-:W-:-:S03]  /*1350*/  @UP1 UIADD3 UR43, UR8, -UR4, URZ ;  /* 0x80000004082b1290 */ /* 0x004fc6000fffe03f */
[----:B------:R-:W-:-:S04]  /*1360*/  ULDC UR8, c[0x0][0x218] ;  /* 0x0000860000087ab9 */ /* 0x000fc80000000800 */
        /* <DEDUP_REMOVED lines=9> */
.L_x_56:
        /* <DEDUP_REMOVED lines=29> */
[----:B------:R-:W-:Y:S02]  /*15d0*/  UISETP.NE.AND UP0, UPT, UR36, -0x1, UPT ;  /* 0xffffffff2400788c */ /* 0x000fe4000bf05270 */
[----:B------:R-:W-:Y:S02]  /*15e0*/  USEL UR57, UR12, UR10, !UP2 ;  /* 0x0000000a0c397287 */ /* 0x000fe4000d000000 */
[----:B------:R-:W-:Y:S02]  /*15f0*/  UIMAD UR10, UR4, UR15, URZ ;  /* 0x0000000f040a72a4 */ /* 0x000fe4000f8e023f */
[----:B------:R-:W-:Y:S01]  /*1600*/  PLOP3.LUT P1, PT, PT, PT, UP0, 0x80, 0x0 ;  /* 0x000000000000781c */ /* 0x000fe20003f2f008 */
[----:B------:R-:W-:-:S02]  /*1610*/  ULDC.64 UR14, c[0x0][0x198] ;  /* 0x00006600000e7ab9 */ /* 0x000fc40000000a00 */
[----:B------:R-:W-:Y:S02]  /*1620*/  @UP2 UIADD3 UR56, UR11, UR10, URZ ;  /* 0x0000000a0b382290 */ /* 0x000fe4000fffe03f */
[----:B------:R-:W-:Y:S02]  /*1630*/  UIADD3 UR10, UR43, 0x7f, URZ ;  /* 0x0000007f2b0a7890 */ /* 0x000fe4000fffe03f */
[----:B------:R-:W-:Y:S02]  /*1640*/  @UP0 UIADD3 UR12, UR32, UR36, URZ ;  /* 0x00000024200c0290 */ /* 0x000fe4000fffe03f */
[----:B------:R-:W-:-:S04]  /*1650*/  USHF.R.S32.HI UR13, URZ, 0x1f, UR10 ;  /* 0x0000001f3f0d7899 */ /* 0x000fc8000801140a */
[----:B------:R-:W-:Y:S02]  /*1660*/  ULEA.HI UR13, UR13, UR10, URZ, 0x7 ;  /* 0x0000000a0d0d7291 */ /* 0x000fe4000f8f383f */
[----:B------:R-:W-:Y:S02]  /*1670*/  @UP0 UIMAD.WIDE.U32 UR10, UR12, UR14, URZ ;  /* 0x0000000e0c0a02a5 */ /* 0x000fe4000f8e003f */
[----:B------:R-:W-:Y:S02]  /*1680*/  USHF.R.S32.HI UR50, URZ, 0x7, UR13 ;  /* 0x000000073f327899 */ /* 0x000fe4000801140d */
[----:B------:R-:W-:Y:S02]  /*1690*/  @UP0 UIMAD UR55, UR12, UR15, UR11 ;  /* 0x0000000f0c3702a4 */ /* 0x000fe4000f8e020b */
[----:B------:R-:W-:Y:S02]  /*16a0*/  ULOP3.LUT UR12, UR13, 0xffffff80, URZ, 0xc0, !UPT ;  /* 0xffffff800d0c7892 */ /* 0x000fe4000f8ec03f */
[----:B------:R-:W-:-:S02]  /*16b0*/  @UP0 UMOV UR51, UR10 ;  /* 0x0000000a00330c82 */ /* 0x000fc40008000000 */
        /* <DEDUP_REMOVED lines=8> */
[----:B------:R-:W-:-:S04]  /*1740*/  UIMAD UR11, UR58, UR14, URZ ;  /* 0x0000000e3a0b72a4 */ /* 0x000fc8000f8e023f */
[----:B------:R-:W-:Y:S02]  /*1750*/  UIMAD UR15, UR47, UR15, UR11 ;  /* 0x0000000f2f0f72a4 */ /* 0x000fe4000f8e020b */
[----:B------:R-:W-:-:S04]  /*1760*/  UIMAD.WIDE.U32 UR10, UR32, UR10, URZ ;  /* 0x0000000a200a72a5 */ /* 0x000fc8000f8e003f */
[----:B------:R-:W-:-:S04]  /*1770*/  UIADD3 UR11, UR11, UR13, URZ ;  /* 0x0000000d0b0b7290 */ /* 0x000fc8000fffe03f */
[----:B------:R-:W-:-:S04]  /*1780*/  UIMAD.WIDE.U32 UR10, UR47, UR14, UR10 ;  /* 0x0000000e2f0a72a5 */ /* 0x000fc8000f8e000a */
[----:B------:R-:W-:-:S03]  /*1790*/  UIADD3 UR55, UR11, UR15, URZ ;  /* 0x0000000f0b377290 */ /* 0x000fc6000fffe03f */
[----:B------:R-:W-:Y:S02]  /*17a0*/  UMOV UR51, UR10 ;  /* 0x0000000a00337c82 */ /* 0x000fe40008000000 */
.L_x_58:
        /* <DEDUP_REMOVED lines=18> */
.L_x_59:
[----:B------:R-:W2:Y:S01]  /*18d0*/  LDL R0, [R1+0x1c] ;  /* 0x00001c0001007983 */ /* 0x000ea20000100800 */
[----:B------:R-:W-:-:S03]  /*18e0*/  ULDC.64 UR14, c[0x0][0x370] ;  /* 0x0000dc00000e7ab9 */ /* 0x000fc60000000a00 */
[----:B------:R-:W3:Y:S04]  /*18f0*/  LDL R3, [R1+0x24] ;  /* 0x0000240001037983 */ /* 0x000ee80000100800 */
[----:B------:R-:W4:Y:S01]  /*1900*/  LDL R4, [R1+0x34] ;  /* 0x0000340001047983 */ /* 0x000f220000100800 */
[----:B------:R-:W-:-:S04]  /*1910*/  @UP2 UIMAD.WIDE.U32 UR10, UR4, UR14, URZ ;  /* 0x0000000e040a22a5 */ /* 0x000fc8000f8e003f */
[----:B------:R-:W-:-:S03]  /*1920*/  @UP2 UIMAD UR45, UR4, UR15, UR11 ;  /* 0x0000000f042d22a4 */ /* 0x000fc6000f8e020b */
[----:B------:R-:W-:Y:S02]  /*1930*/  @UP2 UMOV UR44, UR10 ;  /* 0x0000000a002c2c82 */ /* 0x000fe40008000000 */
[----:B------:R-:W-:Y:S02]  /*1940*/  ULDC.64 UR10, c[0x0][0x368] ;  /* 0x0000da00000a7ab9 */ /* 0x000fe40000000a00 */
[----:B------:R-:W-:Y:S01]  /*1950*/  @!UP2 UIMAD UR13, UR58, UR10, URZ ;  /* 0x0000000a3a0da2a4 */ /* 0x000fe2000f8e023f */
[----:B------:R-:W-:Y:S01]  /*1960*/  IABS R7, c[0x0][0x1c8] ;  /* 0x0000720000077a13 */ /* 0x000fe20000000000 */
[----:B------:R-:W-:Y:S02]  /*1970*/  ULDC UR37, c[0x0][0x224] ;  /* 0x0000890000257ab9 */ /* 0x000fe40000000800 */
[----:B------:R-:W-:Y:S02]  /*1980*/  @!UP2 UIMAD UR13, UR47, UR11, UR13 ;  /* 0x0000000b2f0da2a4 */ /* 0x000fe4000f8e020d */
[----:B------:R-:W-:-:S02]  /*1990*/  @!UP2 UIMAD.WIDE.U32 UR10, UR47, UR10, URZ ;  /* 0x0000000a2f0aa2a5 */ /* 0x000fc4000f8e003f */
[----:B------:R-:W-:Y:S02]  /*19a0*/  UIMAD.WIDE.U32 UR38, UR47, UR37, URZ ;  /* 0x000000252f2672a5 */ /* 0x000fe4000f8e003f */
[----:B------:R-:W-:-:S03]  /*19b0*/  ULDC.64 UR14, c[0x0][0x3d8] ;  /* 0x0000f600000e7ab9 */ /* 0x000fc60000000a00 */
[----:B------:R-:W-:Y:S01]  /*19c0*/  @!UP2 UMOV UR44, UR10 ;  /* 0x0000000a002cac82 */ /* 0x000fe20008000000 */
[----:B--2---:R1:W3:Y:S08]  /*19d0*/  R2UR UR33, R0 ;  /* 0x00000000002173c2 */ /* 0x0042f000000e0000 */
[----:B---3--:R3:W5:Y:S01]  /*19e0*/  R2UR UR40, R3 ;  /* 0x00000000032873c2 */ /* 0x00876200000e0000 */
[----:B-1----:R-:W2:Y:S04]  /*19f0*/  LDL R0, [R1+0x14] ;  /* 0x0000140001007983 */ /* 0x002ea80000100800 */
[----:B---3--:R-:W3:Y:S01]  /*1a00*/  LDL R3, [R1+0x2c] ;  /* 0x00002c0001037983 */ /* 0x008ee20000100800 */
[----:B-----5:R-:W-:-:S02]  /*1a10*/  UIMAD UR10, UR58, UR37, UR40 ;  /* 0x000000253a0a72a4 */ /* 0x020fc4000f8e0228 */
[----:B----4-:R1:W4:Y:S02]  /*1a20*/  R2UR UR40, R4 ;  /* 0x00000000042873c2 */ /* 0x01032400000e0000 */
[----:B------:R-:W-:-:S04]  /*1a30*/  UIADD3 UR10, UR39, UR10, URZ ;  /* 0x0000000a270a7290 */ /* 0x000fc8000fffe03f */
[----:B------:R-:W-:Y:S02]  /*1a40*/  UIMAD UR10, UR52, UR10, UR33 ;  /* 0x0000000a340a72a4 */ /* 0x000fe4000f8e0221 */
[----:B------:R-:W5:Y:S01]  /*1a50*/  S2UR UR33, SR_CTAID.X ;  /* 0x00000000002179c3 */ /* 0x000f620000002500 */
[----:B-1----:R-:W1:Y:S01]  /*1a60*/  I2F.RP R4, R7 ;  /* 0x0000000700047306 */ /* 0x002e620000209400 */
[----:B------:R-:W-:Y:S02]  /*1a70*/  @!UP2 UIADD3 UR45, UR11, UR13, URZ ;  /* 0x0000000d0b2da290 */ /* 0x000fe4000fffe03f */
[----:B------:R-:W-:-:S05]  /*1a80*/  UIADD3 UR37, UR61, UR10, URZ ;  /* 0x0000000a3d257290 */ /* 0x000fca000fffe03f */
[----:B-1----:R-:W1:Y:S01]  /*1a90*/  MUFU.RCP R4, R4 ;  /* 0x0000000400047308 */ /* 0x002e620000001000 */
[----:B------:R-:W-:Y:S02]  /*1aa0*/  UIMAD UR13, UR53, UR4, URZ ;  /* 0x00000004350d72a4 */ /* 0x000fe4000f8e023f */
[----:B------:R-:W-:-:S04]  /*1ab0*/  UIMAD.WIDE.U32 UR10, UR52, UR4, URZ ;  /* 0x00000004340a72a5 */ /* 0x000fc8000f8e003f */
[----:B------:R-:W-:Y:S02]  /*1ac0*/  @UP2 UIADD3 UR37, UR11, UR13, URZ ;  /* 0x0000000d0b252290 */ /* 0x000fe4000fffe03f */
[----:B------:R-:W-:Y:S02]  /*1ad0*/  USEL UR39, UR60, UR10, !UP2 ;  /* 0x0000000a3c277287 */ /* 0x000fe4000d000000 */
[----:B-----5:R-:W-:Y:S01]  /*1ae0*/  UIMAD.WIDE.U32 UR10, UR33, UR14, URZ ;  /* 0x0000000e210a72a5 */ /* 0x020fe2000f8e003f */
[----:B-1----:R-:W-:-:S03]  /*1af0*/  IADD3 R4, R4, 0xffffffe, RZ ;  /* 0x0ffffffe04047810 */ /* 0x002fc60007ffe0ff */
[----:B------:R-:W-:Y:S01]  /*1b00*/  UIMAD UR15, UR33, UR15, UR11 ;  /* 0x0000000f210f72a4 */ /* 0x000fe2000f8e020b */
[----:B------:R1:W5:Y:S01]  /*1b10*/  F2I.FTZ.U32.TRUNC.NTZ R5, R4 ;  /* 0x0000000400057305 */ /* 0x000362000021f000 */
[----:B------:R-:W-:Y:S02]  /*1b20*/  USHF.L.U32 UR33, UR47, 0x7, URZ ;  /* 0x000000072f217899 */ /* 0x000fe4000800063f */
[----:B------:R-:W-:Y:S02]  /*1b30*/  USEL UR38, UR10, URZ, UP6 ;  /* 0x0000003f0a267287 */ /* 0x000fe4000b000000 */
[----:B------:R-:W-:-:S04]  /*1b40*/  USHF.L.U64.HI UR10, UR47, 0x7, UR58 ;  /* 0x000000072f0a7899 */ /* 0x000fc8000801023a */
[----:B------:R-:W-:Y:S02]  /*1b50*/  USEL UR11, UR10, URZ, UP1 ;  /* 0x0000003f0a0b7287 */ /* 0x000fe40008800000 */
[----:B------:R-:W-:Y:S01]  /*1b60*/  USEL UR10, UR33, URZ, UP1 ;  /* 0x0000003f210a7287 */ /* 0x000fe20008800000 */
[----:B-1----:R-:W-:-:S03]  /*1b70*/  IMAD.MOV.U32 R4, RZ, RZ, RZ ;  /* 0x000000ffff047224 */ /* 0x002fc600078e00ff */
[----:B------:R-:W-:Y:S01]  /*1b80*/  UIADD3 UR10, UP1, UR12, UR10, URZ ;  /* 0x0000000a0c0a7290 */ /* 0x000fe2000ff3e03f */
[----:B------:R-:W-:-:S03]  /*1b90*/  ISETP.NE.AND P2, PT, RZ, c[0x0][0x1c8], PT ;  /* 0x00007200ff007a0c */ /* 0x000fc60003f45270 */
[----:B------:R-:W-:Y:S02]  /*1ba0*/  UIADD3.X UR13, UR46, UR11, URZ, UP1, !UPT ;  /* 0x0000000b2e0d7290 */ /* 0x000fe40008ffe43f */
[----:B------:R-:W-:-:S04]  /*1bb0*/  UIMAD UR11, UR53, UR10, URZ ;  /* 0x0000000a350b72a4 */ /* 0x000fc8000f8e023f */
[----:B------:R-:W-:Y:S02]  /*1bc0*/  UIMAD UR14, UR52, UR13, UR11 ;  /* 0x0000000d340e72a4 */ /* 0x000fe4000f8e020b */
[----:B------:R-:W-:Y:S02]  /*1bd0*/  UIMAD.WIDE.U32 UR10, UR52, UR10, URZ ;  /* 0x0000000a340a72a5 */ /* 0x000fe4000f8e003f */
[----:B------:R-:W-:Y:S02]  /*1be0*/  USEL UR15, UR15, URZ, UP6 ;  /* 0x0000003f0f0f7287 */ /* 0x000fe4000b000000 */
[----:B------:R-:W-:Y:S02]  /*1bf0*/  UIADD3 UR14, UR11, UR14, URZ ;  /* 0x0000000e0b0e7290 */ /* 0x000fe4000fffe03f */
[----:B------:R-:W-:Y:S01]  /*1c00*/  USHF.R.S32.HI UR42, URZ, 0x1f, UR8 ;  /* 0x0000001f3f2a7899 */ /* 0x000fe20008011408 */
[----:B--2---:R5:W1:Y:S08]  /*1c10*/  R2UR UR33, R0 ;  /* 0x00000000002173c2 */ /* 0x004a7000000e0000 */
[----:B---3--:R2:W3:Y:S01]  /*1c20*/  R2UR UR41, R3 ;  /* 0x00000000032973c2 */ /* 0x0084e200000e0000 */
[----:B-----5:R-:W-:-:S04]  /*1c30*/  IMAD.MOV R0, RZ, RZ, -R5 ;  /* 0x000000ffff007224 */ /* 0x020fc800078e0a05 */
[----:B------:R-:W-:Y:S01]  /*1c40*/  IMAD R0, R0, R7, RZ ;  /* 0x0000000700007224 */ /* 0x000fe200078e02ff */
[----:B--2---:R-:W-:-:S03]  /*1c50*/  IABS R3, UR54 ;  /* 0x0000003600037c13 */ /* 0x004fc60008000000 */
        /* <DEDUP_REMOVED lines=9> */
[----:B----4-:R-:W-:Y:S01]  /*1cf0*/  ISETP.LE.AND P0, PT, RZ, UR40, PT ;  /* 0x00000028ff007c0c */ /* 0x010fe2000bf03270 */
[----:B---3--:R-:W-:-:S10]  /*1d00*/  @UP5 USEL UR13, UR41, UR4, !UP2 ;  /* 0x00000004290d5287 */ /* 0x008fd4000d000000 */
[----:B------:R-:W-:Y:S01]  /*1d10*/  @P3 IADD3 R6, R6, 0x1, RZ ;  /* 0x0000000106063810 */ /* 0x000fe20007ffe0ff */
[----:B------:R-:W-:-:S04]  /*1d20*/  ULDC UR40, c[0x0][0x234] ;  /* 0x00008d0000287ab9 */ /* 0x000fc80000000800 */
[----:B------:R-:W-:Y:S01]  /*1d30*/  @!P0 IMAD.MOV R6, RZ, RZ, -R6 ;  /* 0x000000ffff068224 */ /* 0x000fe200078e0a06 */
[----:B------:R-:W-:Y:S01]  /*1d40*/  PLOP3.LUT P0, PT, PT, PT, UP5, 0x80, 0x0 ;  /* 0x000000000000781c */ /* 0x000fe20003f0f058 */
[----:B------:R-:W-:Y:S01]  /*1d50*/  @UP5 UIMAD UR13, UR54, UR40, UR13 ;  /* 0x00000028360d52a4 */ /* 0x000fe2000f8e020d */
[----:B------:R-:W-:-:S06]  /*1d60*/  @!P2 LOP3.LUT R6, RZ, c[0x0][0x1c8], RZ, 0x33, !PT ;  /* 0x00007200ff06aa12 */ /* 0x000fcc00078e33ff */
[----:B-1----:R-:W-:Y:S01]  /*1d70*/  @!UP5 UMOV UR13, UR33 ;  /* 0x00000021000ddc82 */ /* 0x002fe20008000000 */
[----:B------:R-:W-:-:S04]  /*1d80*/  SHF.R.S32.HI R20, RZ, 0x1f, R6 ;  /* 0x0000001fff147819 */ /* 0x000fc80000011406 */
        /* <DEDUP_REMOVED lines=8> */
.L_x_60:
[----:B------:R-:W2:Y:S02]  /*1e10*/  LDL R0, [R1+0x28] ;  /* 0x0000280001007983 */ /* 0x000ea40000100800 */
[----:B--2---:R1:W2:Y:S01]  /*1e20*/  R2UR UR33, R0 ;  /* 0x00000000002173c2 */ /* 0x0042a200000e0000 */
[----:B------:R-:W-:-:S07]  /*1e30*/  DEPBAR.LE SB1, 0x0, {2} ;  /* 0x000090040000791a */ /* 0x000fce0000000000 */
.L_x_61:
[----:B------:R-:W2:Y:S04]  /*1e40*/  LDL R8, [R1+0x38] ;  /* 0x0000380001087983 */ /* 0x000ea80000100800 */
[----:B------:R-:W3:Y:S04]  /*1e50*/  LDL R7, [R1+0x18] ;  /* 0x0000180001077983 */ /* 0x000ee80000100800 */
[----:B------:R-:W4:Y:S04]  /*1e60*/  LDL R4, [R1+0x20] ;  /* 0x0000200001047983 */ /* 0x000f280000100800 */
[----:B------:R-:W5:Y:S04]  /*1e70*/  LDL R3, [R1+0x10] ;  /* 0x0000100001037983 */ /* 0x000f680000100800 */
[----:B------:R-:W4:Y:S01]  /*1e80*/  LDL R0, [R1+0x30] ;  /* 0x0000300001007983 */ /* 0x000f220000100800 */
[----:B------:R-:W-:Y:S01]  /*1e90*/  UIADD3 UR13, UR12, UR13, URZ ;  /* 0x0000000d0c0d7290 */ /* 0x000fe2000fffe03f */
[----:B------:R-:W-:Y:S01]  /*1ea0*/  IMAD.U32 R12, RZ, RZ, UR12 ;  /* 0x0000000cff0c7e24 */ /* 0x000fe2000f8e00ff */
[----:B------:R-:W-:Y:S01]  /*1eb0*/  BSSY B1, `(.L_x_57) ;  /* 0x000060f000017945 */ /* 0x000fe20003800000 */
[----:B------:R-:W1:Y:S02]  /*1ec0*/  S2R R13, SR_TID.X ;  /* 0x00000000000d7919 */ /* 0x000e640000002100 */
[----:B-1----:R-:W-:Y:S01]  /*1ed0*/  SHF.R.S32.HI R14, RZ, 0x1f, R13 ;  /* 0x0000001fff0e7819 */ /* 0x002fe2000001140d */
[----:B--2---:R-:W1:Y:S08]  /*1ee0*/  R2UR UR47, R8 ;  /* 0x00000000082f73c2 */ /* 0x004e7000000e0000 */
[----:B---3--:R-:W1:Y:S08]  /*1ef0*/  R2UR UR41, R7 ;  /* 0x00000000072973c2 */ /* 0x008e7000000e0000 */
[----:B----4-:R2:W3:Y:S08]  /*1f00*/  R2UR UR40, R4 ;  /* 0x00000000042873c2 */ /* 0x0104f000000e0000 */
[----:B-----5:R-:W3:Y:S01]  /*1f10*/  R2UR UR4, R3 ;  /* 0x00000000030473c2 */ /* 0x020ee200000e0000 */
[----:B-1----:R-:W-:-:S07]  /*1f20*/  UIADD3 UR10, UP4, UP3, UR10, UR41, UR47 ;  /* 0x000000290a0a7290 */ /* 0x002fce000fb9e02f */
[----:B------:R-:W1:Y:S01]  /*1f30*/  S2UR UR47, SR_CTAID.Y ;  /* 0x00000000002f79c3 */ /* 0x000e620000002600 */
[----:B------:R-:W-:Y:S02]  /*1f40*/  UIADD3 UR41, UP2, UP1, UR38, UR10, UR39 ;  /* 0x0000000a26297290 */ /* 0x000fe4000f95e027 */
[----:B------:R-:W-:Y:S01]  /*1f50*/  USHF.R.S32.HI UR38, URZ, 0x1f, UR54 ;  /* 0x0000001f3f267899 */ /* 0x000fe20008011436 */
[----:B--2---:R-:W-:Y:S01]  /*1f60*/  LEA.HI R4, R14, R13, RZ, 0x2 ;  /* 0x0000000d0e047211 */ /* 0x004fe200078f10ff */
[----:B------:R-:W-:Y:S02]  /*1f70*/  ULDC.64 UR10, c[0x0][0x1a8] ;  /* 0x00006a00000a7ab9 */ /* 0x000fe40000000a00 */
[----:B---3--:R-:W-:-:S03]  /*1f80*/  UIADD3.X UR4, UR14, UR4, UR40, UP4, UP3 ;  /* 0x000000040e047290 */ /* 0x008fc6000a7e6428 */
[----:B------:R-:W-:Y:S02]  /*1f90*/  UMOV UR14, 0x4 ;  /* 0x00000004000e7882 */ /* 0x000fe40000000000 */
[----:B------:R-:W-:Y:S02]  /*1fa0*/  UIADD3.X UR40, UR15, UR4, UR37, UP2, UP1 ;  /* 0x000000040f287290 */ /* 0x000fe400097e2425 */
[----:B------:R-:W-:-:S04]  /*1fb0*/  UIMAD UR4, UR38, UR10, URZ ;  /* 0x0000000a260472a4 */ /* 0x000fc8000f8e023f */
[----:B------:R-:W-:-:S03]  /*1fc0*/  UIMAD UR39, UR54, UR11, UR4 ;  /* 0x0000000b362772a4 */ /* 0x000fc6000f8e0204 */
[----:B------:R-:W-:Y:S02]  /*1fd0*/  ULDC.64 UR10, c[0x0][0x378] ;  /* 0x0000de00000a7ab9 */ /* 0x000fe40000000a00 */
[----:B------:R-:W-:-:S04]  /*1fe0*/  UIMAD UR4, UR38, UR10, URZ ;  /* 0x0000000a260472a4 */ /* 0x000fc8000f8e023f */
[----:B------:R-:W-:-:S03]  /*1ff0*/  UIMAD UR38, UR54, UR11, UR4 ;  /* 0x0000000b362672a4 */ /* 0x000fc6000f8e0204 */
[----:B------:R-:W-:Y:S02]  /*2000*/  ULDC.64 UR10, c[0x0][0x370] ;  /* 0x0000dc00000a7ab9 */ /* 0x000fe40000000a00 */
[----:B------:R-:W-:-:S04]  /*2010*/  UIMAD UR4, UR46, UR10, URZ ;  /* 0x0000000a2e0472a4 */ /* 0x000fc8000f8e023f */
[----:B------:R-:W-:-:S03]  /*2020*/  UIMAD UR37, UR12, UR11, UR4 ;  /* 0x0000000b0c2572a4 */ /* 0x000fc6000f8e0204 */
[----:B------:R-:W-:Y:S02]  /*2030*/  ULDC.64 UR10, c[0x0][0x200] ;  /* 0x00008000000a7ab9 */ /* 0x000fe40000000a00 */
[----:B------:R-:W-:Y:S02]  /*2040*/  UIMAD.WIDE UR14, UR13, UR14, UR10 ;  /* 0x0000000e0d0e72a5 */ /* 0x000fe4000f8e020a */
[----:B------:R2:W3:Y:S01]  /*2050*/  R2UR UR4, R0 ;  /* 0x00000000000473c2 */ /* 0x0004e200000e0000 */
[----:B------:R-:W-:-:S04]  /*2060*/  UMOV UR13, 0x4 ;  /* 0x00000004000d7882 */ /* 0x000fc80000000000 */
[----:B------:R-:W-:Y:S02]  /*2070*/  UMOV UR11, UR14 ;  /* 0x0000000e000b7c82 */ /* 0x000fe40008000000 */
[----:B------:R-:W-:Y:S02]  /*2080*/  UIADD3 UR14, UR12, UR33, URZ ;  /* 0x000000210c0e7290 */ /* 0x000fe4000fffe03f */
[----:B------:R-:W-:Y:S01]  /*2090*/  UMOV UR10, UR15 ;  /* 0x0000000f000a7c82 */ /* 0x000fe20008000000 */
[----:B--2---:R-:W-:Y:S02]  /*20a0*/  SHF.R.S32.HI R0, RZ, 0x2, R4 ;  /* 0x00000002ff007819 */ /* 0x004fe40000011404 */
[----:B------:R-:W-:Y:S02]  /*20b0*/  LOP3.LUT R4, R4, 0xfffffffc, RZ, 0xc0, !PT ;  /* 0xfffffffc04047812 */ /* 0x000fe400078ec0ff */
[----:B------:R-:W-:Y:S02]  /*20c0*/  SHF.R.S32.HI R22, RZ, 0x1f, R0 ;  /* 0x0000001fff167819 */ /* 0x000fe40000011400 */
[----:B------:R-:W-:Y:S01]  /*20d0*/  IADD3 R3, P0, R0, UR12, RZ ;  /* 0x0000000c00037c10 */ /* 0x000fe2000ff1e0ff */
[----:B------:R-:W-:-:S03]  /*20e0*/  IMAD.IADD R4, R13, 0x1, -R4 ;  /* 0x000000010d047824 */ /* 0x000fc600078e0a04 */
[----:B------:R-:W-:Y:S01]  /*20f0*/  IADD3.X R7, R22, UR46, RZ, P0, !PT ;  /* 0x0000002e16077c10 */ /* 0x000fe200087fe4ff */
[----:B------:R-:W-:Y:S01]  /*2100*/  IMAD.SHL.U32 R4, R4, 0x8, RZ ;  /* 0x0000000804047824 */ /* 0x000fe200078e00ff */
[----:B------:R-:W-:-:S03]  /*2110*/  ULDC UR46, c[0x0][0x2e8] ;  /* 0x0000ba00002e7ab9 */ /* 0x000fc60000000800 */
[----:B------:R-:W-:Y:S01]  /*2120*/  IMAD R7, R7, c[0x0][0x190], RZ ;  /* 0x0000640007077a24 */ /* 0x000fe200078e02ff */
[----:B------:R-:W-:-:S05]  /*2130*/  SHF.R.S32.HI R5, RZ, 0x1f, R4 ;  /* 0x0000001fff057819 */ /* 0x000fca0000011404 */
[----:B------:R-:W-:-:S04]  /*2140*/  IMAD.WIDE.U32 R8, R3, c[0x0][0x190], R4 ;  /* 0x0000640003087a25 */ /* 0x000fc800078e0004 */
[----:B------:R-:W-:Y:S01]  /*2150*/  IMAD R3, R3, c[0x0][0x194], R7 ;  /* 0x0000650003037a24 */ /* 0x000fe200078e0207 */
[----:B------:R-:W-:Y:S02]  /*2160*/  IADD3 R10, P0, R8, UR57, RZ ;  /* 0x00000039080a7c10 */ /* 0x000fe4000ff1e0ff */
[----:B------:R-:W-:Y:S02]  /*2170*/  IADD3 R8, P2, R4, UR44, RZ ;  /* 0x0000002c04087c10 */ /* 0x000fe4000ff5e0ff */
[----:B------:R-:W-:Y:S01]  /*2180*/  IADD3.X R11, R9, UR56, R3, P0, !PT ;  /* 0x00000038090b7c10 */ /* 0x000fe200087fe403 */
[----:B------:R-:W-:Y:S01]  /*2190*/  ULDC.64 UR56, c[0x0][0x3c8] ;  /* 0x0000f20000387ab9 */ /* 0x000fe20000000a00 */
[----:B------:R-:W-:Y:S01]  /*21a0*/  LEA.HI R3, R14, R13, RZ, 0x5 ;  /* 0x0000000d0e037211 */ /* 0x000fe200078f28ff */
[----:B------:R-:W-:Y:S01]  /*21b0*/  UIMAD.WIDE UR14, UR14, UR13, UR56 ;  /* 0x0000000d0e0e72a5 */ /* 0x000fe2000f8e0238 */
[----:B------:R-:W-:Y:S02]  /*21c0*/  IADD3.X R9, R5, UR45, RZ, P2, !PT ;  /* 0x0000002d05097c10 */ /* 0x000fe400097fe4ff */
[----:B------:R-:W-:-:S02]  /*21d0*/  LOP3.LUT R7, R3, 0xffffffe0, RZ, 0xc0, !PT ;  /* 0xffffffe003077812 */ /* 0x000fc400078ec0ff */
[----:B------:R-:W-:Y:S01]  /*21e0*/  SHF.R.S32.HI R3, RZ, 0x5, R3 ;  /* 0x00000005ff037819 */ /* 0x000fe20000011403 */
[----:B------:R-:W-:Y:S01]  /*21f0*/  IMAD.WIDE.U32 R8, R12, c[0x0][0x370], R8 ;  /* 0x0000dc000c087a25 */ /* 0x000fe200078e0008 */
[----:B------:R-:W-:Y:S02]  /*2200*/  UMOV UR12, UR15 ;  /* 0x0000000f000c7c82 */ /* 0x000fe40008000000 */
[----:B------:R-:W-:Y:S01]  /*2210*/  UMOV UR13, UR14 ;  /* 0x0000000e000d7c82 */ /* 0x000fe20008000000 */
[----:B------:R-:W-:Y:S01]  /*2220*/  IMAD.IADD R7, R13, 0x1, -R7 ;  /* 0x000000010d077824 */ /* 0x000fe200078e0a07 */
[----:B------:R-:W-:-:S03]  /*2230*/  IADD3 R9, R9, UR37, RZ ;  /* 0x0000002509097c10 */ /* 0x000fc6000fffe0ff */
[----:B---3--:R-:W-:Y:S01]  /*2240*/  IMAD R3, R3, UR4, R7 ;  /* 0x0000000403037c24 */ /* 0x008fe2000f8e0207 */
[----:B------:R-:W-:-:S04]  /*2250*/  UIADD3 UR4, -UR5, UR43, UR8 ;  /* 0x0000002b05047290 */ /* 0x000fc8000fffe108 */
[----:B------:R-:W-:Y:S01]  /*2260*/  UIADD3 UR4, UR4, -UR46, URZ ;  /* 0x8000002e04047290 */ /* 0x000fe2000fffe03f */
[----:B------:R-:W-:-:S03]  /*2270*/  IADD3 R183, P0, R3, UR41, RZ ;  /* 0x0000002903b77c10 */ /* 0x000fc6000ff1e0ff */
[----:B------:R-:W-:Y:S01]  /*2280*/  USHF.R.S32.HI UR15, URZ, 0x1f, UR4 ;  /* 0x0000001f3f0f7899 */ /* 0x000fe20008011404 */
[----:B------:R-:W-:Y:S01]  /*2290*/  LEA.HI.X.SX32 R13, R3, UR40, 0x1, P0 ;  /* 0x00000028030d7c11 */ /* 0x000fe200080f0eff */
[----:B------:R-:W-:Y:S01]  /*22a0*/  IMAD.U32 R3, RZ, RZ, UR54 ;  /* 0x00000036ff037e24 */ /* 0x000fe2000f8e00ff */
[----:B------:R-:W-:Y:S01]  /*22b0*/  LEA R188, P2, R183, c[0x0][0x350], 0x2 ;  /* 0x0000d400b7bc7a11 */ /* 0x000fe200078410ff */
[----:B------:R-:W-:Y:S02]  /*22c0*/  ULEA.HI UR15, UR15, UR4, URZ, 0x7 ;  /* 0x000000040f0f7291 */ /* 0x000fe4000f8f383f */
[----:B------:R-:W-:Y:S01]  /*22d0*/  IMAD.WIDE.U32 R8, R3, c[0x0][0x378], R8 ;  /* 0x0000de0003087a25 */ /* 0x000fe200078e0008 */
[----:B------:R-:W-:Y:S01]  /*22e0*/  UIADD3 UR4, UR50, -0x1, URZ ;  /* 0xffffffff32047890 */ /* 0x000fe2000fffe03f */
[----:B------:R-:W-:Y:S01]  /*22f0*/  LEA.HI.X R183, R183, c[0x0][0x354], R13, 0x2, P2 ;  /* 0x0000d500b7b77a11 */ /* 0x000fe200010f140d */
[----:B------:R-:W-:Y:S01]  /*2300*/  USHF.R.S32.HI UR15, URZ, 0x7, UR15 ;  /* 0x000000073f0f7899 */ /* 0x000fe2000801140f */
[----:B------:R-:W-:Y:S01]  /*2310*/  IMAD.WIDE.U32 R10, R3, c[0x0][0x1a8], R10 ;  /* 0x00006a00030a7a25 */ /* 0x000fe200078e000a */
[----:B------:R-:W-:-:S02]  /*2320*/  IADD3 R9, R9, UR38, RZ ;  /* 0x0000002609097c10 */ /* 0x000fc4000fffe0ff */
[----:B------:R-:W-:Y:S01]  /*2330*/  UISETP.LT.AND UP1, UPT, URZ, UR15, UPT ;  /* 0x0000000f3f00728c */ /* 0x000fe2000bf21270 */
[----:B------:R-:W-:Y:S01]  /*2340*/  IMAD R3, R22, c[0x0][0x370], RZ ;  /* 0x0000dc0016037a24 */ /* 0x000fe200078e02ff */
[----:B------:R-:W-:Y:S01]  /*2350*/  IADD3 R7, R11, UR39, RZ ;  /* 0x000000270b077c10 */ /* 0x000fe2000fffe0ff */
[----:B------:R-:W-:Y:S01]  /*2360*/  IMAD.WIDE.U32 R8, R0, c[0x0][0x370], R8 ;  /* 0x0000dc0000087a25 */ /* 0x000fe200078e0008 */
[----:B------:R-:W-:Y:S01]  /*2370*/  USEL UR15, URZ, UR15, !UP1 ;  /* 0x0000000f3f0f7287 */ /* 0x000fe2000c800000 */
[----:B------:R-:W-:Y:S02]  /*2380*/  LEA R186, P4, R10, c[0x0][0x160], 0x1 ;  /* 0x000058000aba7a11 */ /* 0x000fe400078808ff */
[----:B------:R-:W-:Y:S01]  /*2390*/  IMAD R3, R0, c[0x0][0x374], R3 ;  /* 0x0000dd0000037a24 */ /* 0x000fe200078e0203 */
[----:B------:R-:W-:Y:S01]  /*23a0*/  UISETP.GT.AND UP1, UPT, UR50, UR15, UPT ;  /* 0x0000000f3200728c */ /* 0x000fe2000bf24270 */
[----:B------:R-:W-:Y:S02]  /*23b0*/  LEA R184, P3, R8, c[0x0][0x330], 0x1 ;  /* 0x0000cc0008b87a11 */ /* 0x000fe400078608ff */
[----:B------:R-:W-:Y:S01]  /*23c0*/  IMAD.IADD R3, R9, 0x1, R3 ;  /* 0x0000000109037824 */ /* 0x000fe200078e0203 */
[----:B------:R-:W-:-:S02]  /*23d0*/  LEA.HI.X R187, R10, c[0x0][0x164], R7, 0x1, P4 ;  /* 0x000059000abb7a11 */ /* 0x000fc400020f0c07 */
[----:B------:R-:W-:Y:S02]  /*23e0*/  PLOP3.LUT P0, PT, PT, PT, UP1, 0x80, 0x0 ;  /* 0x000000000000781c */ /* 0x000fe40003f0f018 */
[----:B------:R-:W-:-:S11]  /*23f0*/  LEA.HI.X R185, R8, c[0x0][0x334], R3, 0x1, P3 ;  /* 0x0000cd0008b97a11 */ /* 0x000fd600018f0c03 */
[----:B-1----:R-:W-:Y:S05]  /*2400*/  @P0 BRA `(.L_x_62) ;  /* 0x0000074000000947 */ /* 0x002fea0003800000 */
        /* <DEDUP_REMOVED lines=18> */
.L_x_63:
[----:B------:R-:W-:Y:S02]  /*2530*/  @UP0 UIADD3 UR4, UR32, UR36, URZ ;  /* 0x0000002420040290 */ /* 0x000fe4000fffe03f */
[----:B------:R-:W-:Y:S02]  /*2540*/  ULDC.64 UR12, c[0x0][0x3a8] ;  /* 0x0000ea00000c7ab9 */ /* 0x000fe40000000a00 */
[----:B------:R-:W-:-:S04]  /*2550*/  @UP0 UIMAD.WIDE.U32 UR10, UR4, UR12, URZ ;  /* 0x0000000c040a02a5 */ /* 0x000fc8000f8e003f */
[----:B------:R-:W-:Y:S01]  /*2560*/  @UP0 UIMAD UR4, UR4, UR13, UR11 ;  /* 0x0000000d040402a4 */ /* 0x000fe2000f8e020b */
        /* <DEDUP_REMOVED lines=11> */
[----:B------:R-:W-:Y:S02]  /*2620*/  UIADD3 UR4, UR11, UR4, URZ ;  /* 0x000000040b047290 */ /* 0x000fe4000fffe03f */
.L_x_64:
[----:B------:R-:W-:Y:S01]  /*2630*/  ULDC.64 UR12, c[0x0][0x3a0] ;  /* 0x0000e800000c7ab9 */ /* 0x000fe20000000a00 */
[----:B------:R-:W-:Y:S01]  /*2640*/  IMAD.U32 R13, RZ, RZ, UR8 ;  /* 0x00000008ff0d7e24 */ /* 0x000fe2000f8e00ff */
[----:B------:R-:W-:Y:S01]  /*2650*/  UIMAD UR11, UR42, UR12, URZ ;  /* 0x0000000c2a0b72a4 */ /* 0x000fe2000f8e023f */
[----:B------:R-:W-:Y:S01]  /*2660*/  BSSY B0, `(.L_x_65) ;  /* 0x0000019000007945 */ /* 0x000fe20003800000 */
[----:B------:R-:W-:Y:S01]  /*2670*/  UIMAD UR5, UR9, -0x80, UR5 ;  /* 0xffffff80090578a4 */ /* 0x000fe2000f8e0205 */
[----:B------:R-:W-:Y:S01]  /*2680*/  IMAD.WIDE.U32 R6, R13, c[0x0][0x3a0], R4 ;  /* 0x0000e8000d067a25 */ /* 0x000fe200078e0004 */
[----:B------:R-:W-:Y:S02]  /*2690*/  UIMAD UR11, UR8, UR13, UR11 ;  /* 0x0000000d080b72a4 */ /* 0x000fe4000f8e020b */
[----:B------:R-:W-:Y:S02]  /*26a0*/  USHF.R.S32.HI UR14, URZ, 0x1f, UR54 ;  /* 0x0000001f3f0e7899 */ /* 0x000fe40008011436 */
[----:B------:R-:W-:Y:S01]  /*26b0*/  IADD3 R6, P0, R6, UR15, RZ ;  /* 0x0000000f06067c10 */ /* 0x000fe2000ff1e0ff */
[----:B------:R-:W-:Y:S01]  /*26c0*/  ULDC.64 UR12, c[0x0][0x3b8] ;  /* 0x0000ee00000c7ab9 */ /* 0x000fe20000000a00 */
[----:B------:R-:W-:Y:S01]  /*26d0*/  MOV R3, UR11 ;  /* 0x0000000b00037c02 */ /* 0x000fe20008000f00 */
[----:B------:R-:W-:Y:S01]  /*26e0*/  UIMAD UR11, UR14, UR12, URZ ;  /* 0x0000000c0e0b72a4 */ /* 0x000fe2000f8e023f */
[----:B------:R-:W-:-:S02]  /*26f0*/  ISETP.GE.AND P1, PT, R0, UR5, PT ;  /* 0x0000000500007c0c */ /* 0x000fc4000bf26270 */
        /* <DEDUP_REMOVED lines=15> */
.L_x_66:
[----:B------:R-:W-:Y:S05]  /*27f0*/  BSYNC B0 ;  /* 0x0000000000007941 */ /* 0x000fea0003800000 */
.L_x_65:
[----:B------:R-:W-:Y:S01]  /*2800*/  IADD3 R3, R0, 0x40, RZ ;  /* 0x0000004000037810 */ /* 0x000fe20007ffe0ff */
[----:B------:R-:W-:Y:S03]  /*2810*/  BSSY B0, `(.L_x_67) ;  /* 0x000000d000007945 */ /* 0x000fe60003800000 */
[----:B------:R-:W-:-:S13]  /*2820*/  ISETP.GE.AND P0, PT, R3, UR5, PT ;  /* 0x0000000503007c0c */ /* 0x000fda000bf06270 */
        /* <DEDUP_REMOVED lines=11> */
.L_x_68:
[----:B------:R-:W-:Y:S05]  /*28e0*/  BSYNC B0 ;  /* 0x0000000000007941 */ /* 0x000fea0003800000 */
.L_x_67:
[----:B------:R-:W-:Y:S01]  /*28f0*/  ULDC.64 UR12, c[0x0][0x3a8] ;  /* 0x0000ea00000c7ab9 */ /* 0x000fe20000000a00 */
[----:B------:R-:W-:Y:S01]  /*2900*/  IMAD.WIDE.U32 R4, R13, c[0x0][0x3a8], R4 ;  /* 0x0000ea000d047a25 */ /* 0x000fe200078e0004 */
[----:B------:R-:W-:Y:S01]  /*2910*/  UIMAD UR5, UR42, UR12, URZ ;  /* 0x0000000c2a0572a4 */ /* 0x000fe2000f8e023f */
[----:B------:R-:W-:Y:S01]  /*2920*/  BSSY B0, `(.L_x_69) ;  /* 0x0000016000007945 */ /* 0x000fe20003800000 */
[----:B------:R-:W-:Y:S02]  /*2930*/  USHF.R.S32.HI UR14, URZ, 0x1f, UR54 ;  /* 0x0000001f3f0e7899 */ /* 0x000fe40008011436 */
[----:B------:R-:W-:Y:S01]  /*2940*/  UIMAD UR8, UR8, UR13, UR5 ;  /* 0x0000000d080872a4 */ /* 0x000fe2000f8e0205 */
[----:B------:R-:W-:Y:S01]  /*2950*/  IADD3 R4, P2, R4, UR10, RZ ;  /* 0x0000000a04047c10 */ /* 0x000fe2000ff5e0ff */
[----:B------:R-:W-:Y:S02]  /*2960*/  ULDC.64 UR10, c[0x0][0x3c0] ;  /* 0x0000f000000a7ab9 */ /* 0x000fe40000000a00 */
[----:B------:R-:W-:-:S02]  /*2970*/  UIMAD UR5, UR14, UR10, URZ ;  /* 0x0000000a0e0572a4 */ /* 0x000fc4000f8e023f */
[----:B------:R-:W-:Y:S02]  /*2980*/  IMAD.U32 R3, RZ, RZ, UR8 ;  /* 0x00000008ff037e24 */ /* 0x000fe4000f8e00ff */
[----:B------:R-:W-:-:S03]  /*2990*/  UIMAD UR5, UR54, UR11, UR5 ;  /* 0x0000000b360572a4 */ /* 0x000fc6000f8e0205 */
[----:B------:R-:W-:Y:S02]  /*29a0*/  IADD3.X R5, R5, UR4, R3, P2, !PT ;  /* 0x0000000405057c10 */ /* 0x000fe400097fe403 */
[----:B------:R-:W-:-:S05]  /*29b0*/  MOV R3, UR54 ;  /* 0x0000003600037c02 */ /* 0x000fca0008000f00 */
[----:B------:R-:W-:-:S05]  /*29c0*/  IMAD.WIDE.U32 R4, R3, c[0x0][0x3c0], R4 ;  /* 0x0000f00003047a25 */ /* 0x000fca00078e0004 */
[----:B------:R-:W-:Y:S01]  /*29d0*/  IADD3 R3, R5, UR5, RZ ;  /* 0x0000000505037c10 */ /* 0x000fe2000fffe0ff */
[----:B------:R-:W-:Y:S05]  /*29e0*/  @P1 BRA `(.L_x_70) ;  /* 0x0000009000001947 */ /* 0x000fea0003800000 */
[----:B-1----:R-:W-:Y:S01]  /*29f0*/  MOV R6, R4 ;  /* 0x0000000400067202 */ /* 0x002fe20000000f00 */
        /* <DEDUP_REMOVED lines=8> */
.L_x_70:
[----:B------:R-:W-:Y:S05]  /*2a80*/  BSYNC B0 ;  /* 0x0000000000007941 */ /* 0x000fea0003800000 */
.L_x_69:
[----:B------:R-:W-:Y:S05]  /*2a90*/  @P0 BRA `(.L_x_71) ;  /* 0x0000550000000947 */ /* 0x000fea0003800000 */
[----:B------:R-:W-:-:S04]  /*2aa0*/  IADD3 R0, P0, R0, 0x40, RZ ;  /* 0x0000004000007810 */ /* 0x000fc80007f1e0ff */
[----:B------:R-:W-:-:S05]  /*2ab0*/  IADD3.X R5, RZ, R22, RZ, P0, !PT ;  /* 0x00000016ff057210 */ /* 0x000fca00007fe4ff */
[----:B-1----:R-:W-:Y:S01]  /*2ac0*/  IMAD R6, R5, c[0x0][0x3a8], RZ ;  /* 0x0000ea0005067a24 */ /* 0x002fe200078e02ff */
[----:B------:R-:W-:-:S05]  /*2ad0*/  MOV R5, R3 ;  /* 0x0000000300057202 */ /* 0x000fca0000000f00 */
[----:B------:R-:W-:-:S04]  /*2ae0*/  IMAD.WIDE.U32 R8, R0, c[0x0][0x3a8], R4 ;  /* 0x0000ea0000087a25 */ /* 0x000fc800078e0004 */
[----:B------:R-:W-:Y:S01]  /*2af0*/  IMAD R0, R0, c[0x0][0x3ac], R6 ;  /* 0x0000eb0000007a24 */ /* 0x000fe200078e0206 */
[----:B------:R-:W-:-:S04]  /*2b00*/  LEA R4, P0, R8, c[0x0][0x348], 0x1 ;  /* 0x0000d20008047a11 */ /* 0x000fc800078008ff */
[----:B------:R-:W-:-:S04]  /*2b10*/  IADD3 R0, R9, R0, RZ ;  /* 0x0000000009007210 */ /* 0x000fc80007ffe0ff */
[----:B------:R-:W-:-:S05]  /*2b20*/  LEA.HI.X R5, R8, c[0x0][0x34c], R0, 0x1, P0 ;  /* 0x0000d30008057a11 */ /* 0x000fca00000f0c00 */
[----:B------:R1:W-:Y:S01]  /*2b30*/  STG.E.128 [R4.64], RZ ;  /* 0x000000ff04007986 */ /* 0x0003e2000c101d22 */
[----:B------:R-:W-:Y:S05]  /*2b40*/  BRA `(.L_x_71) ;  /* 0x0000545000007947 */ /* 0x000fea0003800000 */
.L_x_62:
[----:B------:R-:W2:Y:S01]  /*2b50*/  LDL R23, [R1+0x4] ;  /* 0x0000040001177983 */ /* 0x000ea20000100800 */
[----:B------:R-:W-:Y:S01]  /*2b60*/  ULDC.64 UR38, c[0x0][0x198] ;  /* 0x0000660000267ab9 */ /* 0x000fe20000000a00 */
[----:B------:R-:W-:Y:S01]  /*2b70*/  IMAD.U32 R3, RZ, RZ, UR8 ;  /* 0x00000008ff037e24 */ /* 0x000fe2000f8e00ff */
[----:B------:R-:W-:Y:S01]  /*2b80*/  UIMAD UR14, UR42, UR38, URZ ;  /* 0x000000262a0e72a4 */ /* 0x000fe2000f8e023f */
[----:B------:R-:W-:Y:S01]  /*2b90*/  IMAD.MOV.U32 R18, RZ, RZ, 0x80 ;  /* 0x00000080ff127424 */ /* 0x000fe200078e00ff */
[----:B------:R-:W-:Y:S01]  /*2ba0*/  ULDC.64 UR40, c[0x0][0x1a0] ;  /* 0x0000680000287ab9 */ /* 0x000fe20000000a00 */
[C-C-:B------:R-:W-:Y:S01]  /*2bb0*/  IMAD.WIDE.U32 R8, R3.reuse, c[0x0][0x1a0], R4.reuse ;  /* 0x0000680003087a25 */ /* 0x140fe200078e0004 */
[----:B------:R-:W-:Y:S02]  /*2bc0*/  UIMAD UR14, UR8, UR39, UR14 ;  /* 0x00000027080e72a4 */ /* 0x000fe4000f8e020e */
[----:B------:R-:W-:Y:S01]  /*2bd0*/  UIMAD UR40, UR42, UR40, URZ ;  /* 0x000000282a2872a4 */ /* 0x000fe2000f8e023f */
[----:B------:R-:W-:Y:S01]  /*2be0*/  IMAD.WIDE.U32 R4, R3, c[0x0][0x198], R4 ;  /* 0x0000660003047a25 */ /* 0x000fe200078e0004 */
[----:B------:R-:W-:Y:S01]  /*2bf0*/  UIADD3 UR33, UR43, 0x80, UR8 ;  /* 0x000000802b217890 */ /* 0x000fe2000fffe008 */
[----:B------:R-:W-:Y:S01]  /*2c00*/  IADD3 R8, P1, R8, UR48, RZ ;  /* 0x0000003008087c10 */ /* 0x000fe2000ff3e0ff */
[----:B------:R-:W-:Y:S01]  /*2c10*/  UIMAD UR41, UR8, UR41, UR40 ;  /* 0x00000029082972a4 */ /* 0x000fe2000f8e0228 */
[----:B------:R-:W-:Y:S01]  /*2c20*/  IMAD.U32 R3, RZ, RZ, UR14 ;  /* 0x0000000eff037e24 */ /* 0x000fe2000f8e00ff */
[----:B------:R-:W-:Y:S01]  /*2c30*/  ULEA.HI UR14, UR4, UR4, URZ, 0x1 ;  /* 0x00000004040e7291 */ /* 0x000fe2000f8f083f */
[----:B------:R-:W-:Y:S01]  /*2c40*/  IADD3 R14, P0, R4, UR51, RZ ;  /* 0x00000033040e7c10 */ /* 0x000fe2000ff1e0ff */
[----:B------:R-:W-:Y:S01]  /*2c50*/  UIMAD UR8, UR4, -0x80, UR43 ;  /* 0xffffff80040878a4 */ /* 0x000fe2000f8e022b */
[----:B------:R-:W-:Y:S01]  /*2c60*/  IMAD R17, R18, c[0x0][0x374], RZ ;  /* 0x0000dd0012117a24 */ /* 0x000fe200078e02ff */
[----:B------:R-:W-:Y:S01]  /*2c70*/  ULOP3.LUT UR14, UR14, 0xfffffffe, URZ, 0xc0, !UPT ;  /* 0xfffffffe0e0e7892 */ /* 0x000fe2000f8ec03f */
[----:B------:R-:W-:Y:S01]  /*2c80*/  IADD3.X R15, R5, UR55, R3, P0, !PT ;  /* 0x00000037050f7c10 */ /* 0x000fe200087fe403 */
[----:B------:R-:W-:Y:S01]  /*2c90*/  IMAD.U32 R7, RZ, RZ, UR41 ;  /* 0x00000029ff077e24 */ /* 0x000fe2000f8e00ff */
[----:B------:R-:W-:Y:S01]  /*2ca0*/  IADD3 R3, R0, 0x40, RZ ;  /* 0x0000004000037810 */ /* 0x000fe20007ffe0ff */
[----:B------:R-:W-:Y:S01]  /*2cb0*/  UIADD3 UR14, UR4, -UR14, URZ ;  /* 0x8000000e040e7290 */ /* 0x000fe2000fffe03f */
[----:B------:R-:W-:-:S02]  /*2cc0*/  IMAD R11, R18, c[0x0][0x194], RZ ;  /* 0x00006500120b7a24 */ /* 0x000fc400078e02ff */
[----:B------:R-:W-:Y:S01]  /*2cd0*/  ISETP.GE.AND P2, PT, R3, UR8, PT ;  /* 0x0000000803007c0c */ /* 0x000fe2000bf46270 */
[----:B------:R-:W-:Y:S01]  /*2ce0*/  UISETP.NE.AND UP0, UPT, UR14, 0x1, UPT ;  /* 0x000000010e00788c */ /* 0x000fe2000bf05270 */
[C---:B------:R-:W-:Y:S01]  /*2cf0*/  IMAD.WIDE.U32 R12, R18.reuse, c[0x0][0x370], RZ ;  /* 0x0000dc00120c7a25 */ /* 0x040fe200078e00ff */
[----:B------:R-:W-:Y:S01]  /*2d00*/  UIMAD UR14, UR9, -0x80, UR5 ;  /* 0xffffff80090e78a4 */ /* 0x000fe2000f8e0205 */
[----:B------:R-:W-:Y:S02]  /*2d10*/  IADD3.X R9, R9, UR49, R7, P1, !PT ;  /* 0x0000003109097c10 */ /* 0x000fe40008ffe407 */
[----:B------:R-:W-:-:S03]  /*2d20*/  IMAD.WIDE.U32 R18, R18, c[0x0][0x190], RZ ;  /* 0x0000640012127a25 */ /* 0x000fc600078e00ff */
[----:B------:R-:W-:Y:S01]  /*2d30*/  ISETP.GE.AND P4, PT, R0, UR14, PT ;  /* 0x0000000e00007c0c */ /* 0x000fe2000bf86270 */
[----:B------:R-:W-:Y:S01]  /*2d40*/  IMAD.WIDE.U32 R4, R6, c[0x0][0x1b8], R8 ;  /* 0x00006e0006047a25 */ /* 0x000fe200078e0008 */
[----:B------:R-:W-:Y:S02]  /*2d50*/  ISETP.GE.AND P3, PT, R3, UR14, PT ;  /* 0x0000000e03007c0c */ /* 0x000fe4000bf66270 */
[----:B------:R-:W-:Y:S01]  /*2d60*/  @!P2 IADD3 R18, P1, R186, R18, RZ ;  /* 0x00000012ba12a210 */ /* 0x000fe20007f3e0ff */
[----:B------:R-:W-:Y:S01]  /*2d70*/  IMAD R3, R20, c[0x0][0x1b8], RZ ;  /* 0x00006e0014037a24 */ /* 0x000fe200078e02ff */
[----:B------:R-:W-:Y:S01]  /*2d80*/  @!P2 IADD3 R16, P5, R184, R12, RZ ;  /* 0x0000000cb810a210 */ /* 0x000fe20007fbe0ff */
[----:B------:R-:W-:Y:S01]  /*2d90*/  IMAD.MOV.U32 R231, RZ, RZ, 0x7f800000 ;  /* 0x7f800000ffe77424 */ /* 0x000fe200078e00ff */
[----:B------:R-:W-:Y:S01]  /*2da0*/  @!P2 IADD3.X R19, R187, R19, R11, P1, !PT ;  /* 0x00000013bb13a210 */ /* 0x000fe20000ffe40b */
[----:B------:R-:W-:Y:S01]  /*2db0*/  IMAD R10, R6, c[0x0][0x1bc], R3 ;  /* 0x00006f00060a7a24 */ /* 0x000fe200078e0203 */
[----:B------:R-:W-:Y:S01]  /*2dc0*/  @!P2 IADD3.X R17, R185, R13, R17, P5, !PT ;  /* 0x0000000db911a210 */ /* 0x000fe20002ffe411 */
[----:B------:R-:W-:-:S02]  /*2dd0*/  IMAD.MOV.U32 R232, RZ, RZ, 0x7f800000 ;  /* 0x7f800000ffe87424 */ /* 0x000fc400078e00ff */
[----:B------:R-:W-:Y:S02]  /*2de0*/  @!P4 IMAD R7, R22, c[0x0][0x1a0], RZ ;  /* 0x000068001607ca24 */ /* 0x000fe400078e02ff */
[C---:B------:R-:W-:Y:S01]  /*2df0*/  @!P3 IADD3 R3, P0, R0.reuse, 0x40, RZ ;  /* 0x000000400003b810 */ /* 0x040fe20007f1e0ff */
[----:B------:R-:W-:Y:S02]  /*2e00*/  IMAD.IADD R5, R5, 0x1, R10 ;  /* 0x0000000105057824 */ /* 0x000fe400078e020a */
[C---:B------:R-:W-:Y:S02]  /*2e10*/  @!P4 IMAD R11, R0.reuse, c[0x0][0x1a4], R7 ;  /* 0x00006900000bca24 */ /* 0x040fe400078e0207 */
[----:B------:R-:W-:Y:S01]  /*2e20*/  @!P3 IMAD.X R7, RZ, RZ, R22, P0 ;  /* 0x000000ffff07b224 */ /* 0x000fe200000e0616 */
[----:B------:R-:W-:Y:S01]  /*2e30*/  PLOP3.LUT P0, PT, PT, PT, UP6, 0x80, 0x0 ;  /* 0x000000000000781c */ /* 0x000fe20003f0f068 */
[----:B------:R-:W-:-:S04]  /*2e40*/  @!P4 IMAD.WIDE.U32 R8, R0, c[0x0][0x1a0], R4 ;  /* 0x000068000008ca25 */ /* 0x000fc800078e0004 */
[----:B------:R-:W-:Y:S01]  /*2e50*/  @!P3 IMAD R7, R7, c[0x0][0x1a0], RZ ;  /* 0x000068000707ba24 */ /* 0x000fe200078e02ff */
[C---:B------:R-:W-:Y:S01]  /*2e60*/  @!P4 LEA R12, P1, R8.reuse, c[0x0][0x170], 0x1 ;  /* 0x00005c00080cca11 */ /* 0x040fe200078208ff */
[----:B------:R-:W-:Y:S02]  /*2e70*/  @!P4 IMAD.IADD R9, R9, 0x1, R11 ;  /* 0x000000010909c824 */ /* 0x000fe400078e020b */
[C---:B------:R-:W-:Y:S02]  /*2e80*/  @!P3 IMAD R11, R3.reuse, c[0x0][0x1a4], R7 ;  /* 0x00006900030bba24 */ /* 0x040fe400078e0207 */
[----:B------:R-:W-:Y:S01]  /*2e90*/  @!P3 IMAD.WIDE.U32 R4, R3, c[0x0][0x1a0], R4 ;  /* 0x000068000304ba25 */ /* 0x000fe200078e0004 */
[----:B------:R-:W-:Y:S01]  /*2ea0*/  @!P4 LEA.HI.X R13, R8, c[0x0][0x174], R9, 0x1, P1 ;  /* 0x00005d00080dca11 */ /* 0x000fe200008f0c09 */
[----:B------:R-:W-:Y:S01]  /*2eb0*/  @P0 BAR.SYNC.DEFER_BLOCKING 0x0 ;  /* 0x0000000000000b1d */ /* 0x000fe20000010000 */
[----:B------:R-:W-:Y:S01]  /*2ec0*/  PLOP3.LUT P0, PT, PT, PT, UP0, 0x80, 0x0 ;  /* 0x000000000000781c */ /* 0x000fe20003f0f008 */
[----:B------:R-:W-:Y:S01]  /*2ed0*/  IMAD R7, R20, c[0x0][0x1b0], RZ ;  /* 0x00006c0014077a24 */ /* 0x000fe200078e02ff */
[----:B------:R-:W-:Y:S01]  /*2ee0*/  @!P3 IADD3 R5, R5, R11, RZ ;  /* 0x0000000b0505b210 */ /* 0x000fe20007ffe0ff */
[----:B------:R-:W-:-:S02]  /*2ef0*/  IMAD.SHL.U32 R3, R251, 0x2, RZ ;  /* 0x00000002fb037824 */ /* 0x000fc400078e00ff */
[C---:B------:R-:W-:Y:S02]  /*2f00*/  IMAD R7, R6.reuse, c[0x0][0x1b4], R7 ;  /* 0x00006d0006077a24 */ /* 0x040fe400078e0207 */
[----:B------:R-:W-:-:S04]  /*2f10*/  IMAD.WIDE.U32 R8, R6, c[0x0][0x1b0], R14 ;  /* 0x00006c0006087a25 */ /* 0x000fc800078e000e */
[----:B------:R-:W-:Y:S02]  /*2f20*/  @!P4 IMAD R6, R22, c[0x0][0x198], RZ ;  /* 0x000066001606ca24 */ /* 0x000fe400078e02ff */
[----:B------:R-:W-:Y:S02]  /*2f30*/  IMAD.MOV.U32 R229, RZ, RZ, 0x7f800000 ;  /* 0x7f800000ffe57424 */ /* 0x000fe400078e00ff */
[----:B------:R-:W-:Y:S02]  /*2f40*/  IMAD.MOV.U32 R230, RZ, RZ, 0x7f800000 ;  /* 0x7f800000ffe67424 */ /* 0x000fe400078e00ff */
[----:B------:R-:W-:Y:S01]  /*2f50*/  IMAD.U32 R21, RZ, RZ, UR43 ;  /* 0x0000002bff157e24 */ /* 0x000fe2000f8e00ff */
[----:B------:R-:W-:Y:S04]  /*2f60*/  @P4 STS [R3+0x8000], RZ ;  /* 0x008000ff03004388 */ /* 0x000fe80000000800 */
[----:B------:R-:W-:Y:S04]  /*2f70*/  @P4 STS [R3+0x8004], RZ ;  /* 0x008004ff03004388 */ /* 0x000fe80000000800 */
[----:B------:R-:W-:Y:S04]  /*2f80*/  @P4 STS.64 [R3+0x8008], RZ ;  /* 0x008008ff03004388 */ /* 0x000fe80000000a00 */
[----:B------:R-:W-:Y:S01]  /*2f90*/  @!PT LDS RZ, [RZ] ;  /* 0x00000000fffff984 */ /* 0x000fe20000000800 */
[----:B------:R-:W-:Y:S01]  /*2fa0*/  @!PT LDS RZ, [RZ] ;  /* 0x00000000fffff984 */ /* 0x000fe20000000800 */
[----:B------:R-:W-:Y:S01]  /*2fb0*/  @!PT LDS RZ, [RZ] ;  /* 0x00000000fffff984 */ /* 0x000fe20000000800 */
[----:B------:R1:W-:Y:S04]  /*2fc0*/  @!P4 LDGSTS.E.BYPASS.LTC128B.128 [R3+0x8000], [R12.64] ;  /* 0x080000000c03cfae */ /* 0x0003e8000b901d62 */
[----:B------:R-:W-:Y:S01]  /*2fd0*/  @P3 STS.128 [R3+0x9000], RZ ;  /* 0x009000ff03003388 */ /* 0x000fe20000000c00 */
[----:B------:R-:W-:Y:S01]  /*2fe0*/  IMAD.SHL.U32 R150, R158, 0x2, RZ ;  /* 0x000000029e967824 */ /* 0x000fe200078e00ff */
[----:B------:R-:W-:Y:S01]  /*2ff0*/  CS2R R94, SRZ ;  /* 0x00000000005e7805 */ /* 0x000fe2000001ff00 */
        /* <DEDUP_REMOVED lines=15> */
[----:B------:R-:W-:Y:S01]  /*30f0*/  IMAD.IADD R151, R150, 0x1, R153 ;  /* 0x0000000196977824 */ /* 0x000fe200078e0299 */
[----:B------:R-:W-:Y:S01]  /*3100*/  UIADD3 UR33, UR33, -UR5, URZ ;  /* 0x8000000521217290 */ /* 0x000fe2000fffe03f */
[----:B--2---:R-:W-:-:S02]  /*3110*/  IADD3 R10, R23, 0x8, RZ ;  /* 0x00000008170a7810 */ /* 0x004fc40007ffe0ff */
[----:B-1----:R-:W-:Y:S02]  /*3120*/  IADD3 R12, R23, 0x40, RZ ;  /* 0x00000040170c7810 */ /* 0x002fe40007ffe0ff */
[----:B------:R-:W-:Y:S02]  /*3130*/  ISETP.GE.AND P6, PT, R10, UR8, PT ;  /* 0x000000080a007c0c */ /* 0x000fe4000bfc6270 */
[----:B------:R-:W-:-:S04]  /*3140*/  @!P3 LEA R10, P1, R4, c[0x0][0x170], 0x1 ;  /* 0x00005c00040aba11 */ /* 0x000fc800078208ff */
[----:B------:R-:W-:Y:S01]  /*3150*/  @!P3 LEA.HI.X R11, R4, c[0x0][0x174], R5, 0x1, P1 ;  /* 0x00005d00040bba11 */ /* 0x000fe200008f0c05 */
[----:B------:R-:W-:Y:S01]  /*3160*/  IMAD.IADD R5, R9, 0x1, R7 ;  /* 0x0000000109057824 */ /* 0x000fe200078e0207 */
[----:B------:R-:W-:Y:S01]  /*3170*/  IADD3 R4, R251, 0x1000, RZ ;  /* 0x00001000fb047810 */ /* 0x000fe20007ffe0ff */
[C---:B------:R-:W-:Y:S01]  /*3180*/  @!P4 IMAD R9, R0.reuse, c[0x0][0x19c], R6 ;  /* 0x000067000009ca24 */ /* 0x040fe200078e0206 */
[----:B------:R-:W-:Y:S01]  /*3190*/  ISETP.GE.AND P1, PT, R0, UR8, PT ;  /* 0x0000000800007c0c */ /* 0x000fe2000bf26270 */
[----:B------:R-:W-:Y:S01]  /*31a0*/  @!PT LDS RZ, [RZ] ;  /* 0x00000000fffff984 */ /* 0x000fe20000000800 */
[----:B------:R-:W-:Y:S01]  /*31b0*/  @!PT LDS RZ, [RZ] ;  /* 0x00000000fffff984 */ /* 0x000fe20000000800 */
[----:B------:R-:W-:Y:S01]  /*31c0*/  @!PT LDS RZ, [RZ] ;  /* 0x00000000fffff984 */ /* 0x000fe20000000800 */
[----:B------:R1:W-:Y:S01]  /*31d0*/  @!P3 LDGSTS.E.BYPASS.LTC128B.128 [R3+0x9000], [R10.64] ;  /* 0x090000000a03bfae */ /* 0x0003e2000b901d62 */
[----:B------:R-:W-:-:S03]  /*31e0*/  SEL R4, R4, R251, !P0 ;  /* 0x000000fb04047207 */ /* 0x000fc60004000000 */
[----:B------:R-:W0:Y:S02]  /*31f0*/  LDGDEPBAR ;  /* 0x00000000000079af */ /* 0x000e240000000000 */
[----:B------:R-:W-:Y:S02]  /*3200*/  IMAD.SHL.U32 R195, R4, 0x2, RZ ;  /* 0x0000000204c37824 */ /* 0x000fe400078e00ff */
[----:B------:R-:W-:-:S04]  /*3210*/  @!P4 IMAD.MOV.U32 R4, RZ, RZ, R8 ;  /* 0x000000ffff04c224 */ /* 0x000fc800078e0008 */
[----:B------:R-:W-:Y:S01]  /*3220*/  @P1 STS [R3+0x4000], RZ ;  /* 0x004000ff03001388 */ /* 0x000fe20000000800 */
[----:B------:R-:W-:-:S03]  /*3230*/  @!P4 IMAD.WIDE.U32 R6, R0, c[0x0][0x198], R4 ;  /* 0x000066000006ca25 */ /* 0x000fc600078e0004 */
[----:B------:R-:W-:Y:S01]  /*3240*/  @P1 STS [R3+0x4004], RZ ;  /* 0x004004ff03001388 */ /* 0x000fe20000000800 */
[----:B------:R-:W-:-:S03]  /*3250*/  @!P4 IMAD.IADD R9, R7, 0x1, R9 ;  /* 0x000000010709c824 */ /* 0x000fc600078e0209 */
[----:B------:R-:W-:Y:S04]  /*3260*/  @P1 STS.64 [R3+0x4008], RZ ;  /* 0x004008ff03001388 */ /* 0x000fe80000000a00 */
[----:B------:R-:W-:Y:S01]  /*3270*/  @!PT LDS RZ, [RZ] ;  /* 0x00000000fffff984 */ /* 0x000fe20000000800 */
[----:B------:R-:W-:Y:S01]  /*3280*/  @!PT LDS RZ, [RZ] ;  /* 0x00000000fffff984 */ /* 0x000fe20000000800 */
[----:B------:R-:W-:Y:S01]  /*3290*/  @!PT LDS RZ, [RZ] ;  /* 0x00000000fffff984 */ /* 0x000fe20000000800 */
[----:B------:R2:W-:Y:S01]  /*32a0*/  @!P1 LDGSTS.E.BYPASS.LTC128B.128 [R3+0x4000], [R184.64] ;  /* 0x04000000b8039fae */ /* 0x0005e2000b901d62 */
[----:B-1----:R-:W-:-:S03]  /*32b0*/  @!P4 LEA R10, P5, R6, c[0x0][0x168], 0x1 ;  /* 0x00005a00060aca11 */ /* 0x002fc600078a08ff */
[----:B------:R-:W-:Y:S01]  /*32c0*/  @P2 STS.128 [R3+0x5000], RZ ;  /* 0x005000ff03002388 */ /* 0x000fe20000000c00 */
[----:B------:R-:W-:-:S03]  /*32d0*/  @!P4 LEA.HI.X R11, R6, c[0x0][0x16c], R9, 0x1, P5 ;  /* 0x00005b00060bca11 */ /* 0x000fc600028f0c09 */
[----:B------:R-:W-:Y:S01]  /*32e0*/  @!PT LDS RZ, [RZ] ;  /* 0x00000000fffff984 */ /* 0x000fe20000000800 */
[----:B------:R-:W-:Y:S01]  /*32f0*/  @!PT LDS RZ, [RZ] ;  /* 0x00000000fffff984 */ /* 0x000fe20000000800 */
[----:B------:R-:W-:Y:S01]  /*3300*/  @!PT LDS RZ, [RZ] ;  /* 0x00000000fffff984 */ /* 0x000fe20000000800 */
[----:B------:R2:W-:Y:S01]  /*3310*/  @!P2 LDGSTS.E.BYPASS.LTC128B.128 [R3+0x5000], [R16.64] ;  /* 0x050000001003afae */ /* 0x0005e2000b901d62 */
[----:B------:R-:W-:Y:S01]  /*3320*/  @!P3 IMAD.MOV.U32 R9, RZ, RZ, R5 ;  /* 0x000000ffff09b224 */ /* 0x000fe200078e0005 */
[----:B------:R-:W-:Y:S02]  /*3330*/  ISETP.GE.AND P5, PT, R12, UR8, PT ;  /* 0x000000080c007c0c */ /* 0x000fe4000bfa6270 */
[----:B------:R-:W-:Y:S04]  /*3340*/  @P1 STS [R195], RZ ;  /* 0x000000ffc3001388 */ /* 0x000fe80000000800 */
[----:B------:R-:W-:Y:S04]  /*3350*/  @P1 STS [R195+0x4], RZ ;  /* 0x000004ffc3001388 */ /* 0x000fe80000000800 */
[----:B------:R-:W-:Y:S04]  /*3360*/  @P1 STS [R195+0x8], RZ ;  /* 0x000008ffc3001388 */ /* 0x000fe80000000800 */
[----:B------:R-:W-:Y:S04]  /*3370*/  @P1 STS [R195+0xc], RZ ;  /* 0x00000cffc3001388 */ /* 0x000fe80000000800 */
[----:B------:R-:W-:Y:S01]  /*3380*/  @!PT LDS RZ, [RZ] ;  /* 0x00000000fffff984 */ /* 0x000fe20000000800 */
[----:B------:R-:W-:Y:S01]  /*3390*/  @!PT LDS RZ, [RZ] ;  /* 0x00000000fffff984 */ /* 0x000fe20000000800 */
[----:B------:R-:W-:Y:S01]  /*33a0*/  @!PT LDS RZ, [RZ] ;  /* 0x00000000fffff984 */ /* 0x000fe20000000800 */
[----:B------:R1:W-:Y:S01]  /*33b0*/  @!P1 LDGSTS.E.BYPASS.LTC128B.128 [R195], [R186.64] ;  /* 0x00000000bac39fae */ /* 0x0003e2000b901d62 */
[----:B------:R-:W-:-:S02]  /*33c0*/  @!P3 IADD3 R4, P1, R0, 0x40, RZ ;  /* 0x000000400004b810 */ /* 0x000fc40007f3e0ff */
[----:B------:R-:W-:Y:S01]  /*33d0*/  IADD3 R0, R23, 0x48, RZ ;  /* 0x0000004817007810 */ /* 0x000fe20007ffe0ff */
[----:B------:R-:W-:Y:S02]  /*33e0*/  @P2 STS [R195+0x1000], RZ ;  /* 0x001000ffc3002388 */ /* 0x000fe40000000800 */
[----:B------:R-:W-:Y:S01]  /*33f0*/  @!P3 IMAD.X R6, RZ, RZ, R22, P1 ;  /* 0x000000ffff06b224 */ /* 0x000fe200008e0616 */
[----:B------:R-:W-:Y:S01]  /*3400*/  ISETP.GE.AND P1, PT, R0, UR8, PT ;  /* 0x0000000800007c0c */ /* 0x000fe2000bf26270 */
[----:B------:R-:W-:Y:S02]  /*3410*/  @P2 STS [R195+0x1004], RZ ;  /* 0x001004ffc3002388 */ /* 0x000fe40000000800 */
[----:B------:R-:W-:Y:S02]  /*3420*/  @!P3 IMAD R6, R6, c[0x0][0x198], RZ ;  /* 0x000066000606ba24 */ /* 0x000fe400078e02ff */
[----:B------:R-:W-:Y:S02]  /*3430*/  @P2 STS [R195+0x1008], RZ ;  /* 0x001008ffc3002388 */ /* 0x000fe40000000800 */
[----:B------:R-:W-:-:S02]  /*3440*/  @!P3 IMAD R6, R4, c[0x0][0x19c], R6 ;  /* 0x000067000406ba24 */ /* 0x000fc400078e0206 */
[----:B------:R-:W-:Y:S01]  /*3450*/  @!P3 IMAD.WIDE.U32 R4, R4, c[0x0][0x198], R8 ;  /* 0x000066000404ba25 */ /* 0x000fe200078e0008 */
[----:B------:R-:W-:Y:S01]  /*3460*/  @P2 STS [R195+0x100c], RZ ;  /* 0x00100cffc3002388 */ /* 0x000fe20000000800 */
[----:B------:R-:W-:-:S03]  /*3470*/  SHF.R.S32.HI R8, RZ, 0x1f, R23 ;  /* 0x0000001fff087819 */ /* 0x000fc60000011417 */
[----:B------:R-:W-:Y:S01]  /*3480*/  @!PT LDS RZ, [RZ] ;  /* 0x00000000fffff984 */ /* 0x000fe20000000800 */
[----:B------:R-:W-:Y:S01]  /*3490*/  @!PT LDS RZ, [RZ] ;  /* 0x00000000fffff984 */ /* 0x000fe20000000800 */
[----:B------:R-:W-:Y:S01]  /*34a0*/  @!PT LDS RZ, [RZ] ;  /* 0x00000000fffff984 */ /* 0x000fe20000000800 */
[----:B------:R1:W-:Y:S01]  /*34b0*/  @!P2 LDGSTS.E.BYPASS.LTC128B.128 [R195+0x1000], [R18.64] ;  /* 0x0100000012c3afae */ /* 0x0003e2000b901d62 */
[----:B------:R-:W-:Y:S02]  /*34c0*/  @!P3 IADD3 R5, R5, R6, RZ ;  /* 0x000000060505b210 */ /* 0x000fe40007ffe0ff */
[----:B------:R-:W-:Y:S01]  /*34d0*/  ISETP.GE.AND P2, PT, R23, UR8, PT ;  /* 0x0000000817007c0c */ /* 0x000fe2000bf46270 */
[----:B------:R-:W-:Y:S04]  /*34e0*/  @P4 STS [R3+0x6000], RZ ;  /* 0x006000ff03004388 */ /* 0x000fe80000000800 */
[----:B------:R-:W-:Y:S04]  /*34f0*/  @P4 STS [R3+0x6004], RZ ;  /* 0x006004ff03004388 */ /* 0x000fe80000000800 */
[----:B------:R-:W-:Y:S04]  /*3500*/  @P4 STS.64 [R3+0x6008], RZ ;  /* 0x006008ff03004388 */ /* 0x000fe80000000a00 */
[----:B------:R-:W-:Y:S01]  /*3510*/  @!PT LDS RZ, [RZ] ;  /* 0x00000000fffff984 */ /* 0x000fe20000000800 */
[----:B------:R-:W-:Y:S01]  /*3520*/  @!PT LDS RZ, [RZ] ;  /* 0x00000000fffff984 */ /* 0x000fe20000000800 */
[----:B------:R-:W-:Y:S01]  /*3530*/  @!PT LDS RZ, [RZ] ;  /* 0x00000000fffff984 */ /* 0x000fe20000000800 */
[----:B------:R2:W-:Y:S01]  /*3540*/  @!P4 LDGSTS.E.BYPASS.LTC128B.128 [R3+0x6000], [R10.64] ;  /* 0x060000000a03cfae */ /* 0x0005e2000b901d62 */
[----:B------:R-:W-:-:S03]  /*3550*/  @!P3 LEA R6, P4, R4, c[0x0][0x168], 0x1 ;  /* 0x00005a000406ba11 */ /* 0x000fc600078808ff */
[----:B------:R2:W-:Y:S01]  /*3560*/  @P3 STS.128 [R3+0x7000], RZ ;  /* 0x007000ff03003388 */ /* 0x0005e20000000c00 */
[----:B------:R-:W-:Y:S01]  /*3570*/  @!P3 LEA.HI.X R7, R4, c[0x0][0x16c], R5, 0x1, P4 ;  /* 0x00005b000407ba11 */ /* 0x000fe200020f0c05 */
[C---:B------:R-:W-:Y:S01]  /*3580*/  IMAD.SHL.U32 R4, R23.reuse, 0x4, RZ ;  /* 0x0000000417047824 */ /* 0x040fe200078e00ff */
[----:B------:R-:W-:-:S03]  /*3590*/  SHF.L.U64.HI R5, R23, 0x2, R8 ;  /* 0x0000000217057819 */ /* 0x000fc60000010208 */
[----:B------:R-:W-:Y:S01]  /*35a0*/  @!PT LDS RZ, [RZ] ;  /* 0x00000000fffff984 */ /* 0x000fe20000000800 */
[----:B------:R-:W-:Y:S01]  /*35b0*/  @!PT LDS RZ, [RZ] ;  /* 0x00000000fffff984 */ /* 0x000fe20000000800 */
[----:B------:R-:W-:Y:S01]  /*35c0*/  @!PT LDS RZ, [RZ] ;  /* 0x00000000fffff984 */ /* 0x000fe20000000800 */
[----:B------:R2:W-:Y:S01]  /*35d0*/  @!P3 LDGSTS.E.BYPASS.LTC128B.128 [R3+0x7000], [R6.64] ;  /* 0x070000000603bfae */ /* 0x0005e2000b901d62 */
[----:B------:R-:W-:-:S03]  /*35e0*/  IADD3 R4, P4, R4, UR11, RZ ;  /* 0x0000000b04047c10 */ /* 0x000fc6000ff9e0ff */
[----:B------:R-:W0:Y:S01]  /*35f0*/  LDGDEPBAR ;  /* 0x00000000000079af */ /* 0x000e220000000000 */
[----:B------:R-:W-:-:S05]  /*3600*/  IADD3.X R5, R5, UR10, RZ, P4, !PT ;  /* 0x0000000a05057c10 */ /* 0x000fca000a7fe4ff */
[----:B------:R1:W5:Y:S04]  /*3610*/  @!P2 LDG.E R231, [R4.64] ;  /* 0x0000002204e7a981 */ /* 0x000368000c1e1900 */
[----:B------:R1:W5:Y:S04]  /*3620*/  @!P6 LDG.E R232, [R4.64+0x20] ;  /* 0x0000202204e8e981 */ /* 0x000368000c1e1900 */
[----:B------:R1:W5:Y:S01]  /*3630*/  @!P5 LDG.E R229, [R4.64+0x100] ;  /* 0x0001002204e5d981 */ /* 0x000362000c1e1900 */
[----:B--2---:R-:W-:Y:S01]  /*3640*/  SHF.R.S32.HI R3, RZ, 0x1f, R0 ;  /* 0x0000001fff037819 */ /* 0x004fe20000011400 */
[----:B------:R-:W-:-:S04]  /*3650*/  DEPBAR.LE SB0, 0x1 ;  /* 0x000080400000791a */ /* 0x000fc80000000000 */
[----:B------:R-:W-:-:S04]  /*3660*/  @!P1 LEA R6, P3, R0, UR11, 0x2 ;  /* 0x0000000b00069c11 */ /* 0x000fc8000f8610ff */
[----:B------:R-:W-:-:S05]  /*3670*/  @!P1 LEA.HI.X R7, R0, UR10, R3, 0x2, P3 ;  /* 0x0000000a00079c11 */ /* 0x000fca00098f1403 */
[----:B------:R1:W5:Y:S04]  /*3680*/  @!P1 LDG.E R230, [R6.64] ;  /* 0x0000002206e69981 */ /* 0x000368000c1e1900 */
[----:B------:R-:W-:Y:S01]  /*3690*/  BAR.SYNC.DEFER_BLOCKING 0x0 ;  /* 0x0000000000007b1d */ /* 0x000fe20000010000 */
[----:B------:R-:W-:Y:S02]  /*36a0*/  IADD3 R0, R23, 0x1, RZ ;  /* 0x0000000117007810 */ /* 0x000fe40007ffe0ff */
[----:B------:R-:W-:-:S03]  /*36b0*/  IADD3 R3, R158, 0x1000, RZ ;  /* 0x000010009e037810 */ /* 0x000fc60007ffe0ff */
        /* <DEDUP_REMOVED lines=8> */
[----:B------:R-:W-:-:S02]  /*3740*/  IADD3 R250, R0, UR5, -R21 ;  /* 0x0000000500fa7c10 */ /* 0x000fc4000fffe815 */
[----:B------:R-:W-:Y:S02]  /*3750*/  IADD3 R0, R152, 0x1000, RZ ;  /* 0x0000100098007810 */ /* 0x000fe40007ffe0ff */
[----:B------:R-:W-:Y:S02]  /*3760*/  SEL R3, R3, R158, !P0 ;  /* 0x0000009e03037207 */ /* 0x000fe40004000000 */
[----:B------:R-:W-:-:S03]  /*3770*/  SEL R0, R0, R152, !P0 ;  /* 0x0000009800007207 */ /* 0x000fc60004000000 */
[----:B------:R-:W-:Y:S01]  /*3780*/  IMAD.SHL.U32 R144, R3, 0x2, RZ ;  /* 0x0000000203907824 */ /* 0x000fe200078e00ff */
[----:B------:R-:W-:Y:S02]  /*3790*/  SHF.L.U32 R3, R0, 0x1, RZ ;  /* 0x0000000100037819 */ /* 0x000fe400000006ff */
[C---:B------:R-:W-:Y:S01]  /*37a0*/  IADD3 R0, R23.reuse, -0x80, RZ ;  /* 0xffffff8017007810 */ /* 0x040fe20007ffe0ff */
[C---:B------:R-:W-:Y:S01]  /*37b0*/  IMAD.SHL.U32 R248, R23.reuse, 0x4, RZ ;  /* 0x0000000417f87824 */ /* 0x040fe200078e00ff */
[----:B------:R-:W-:-:S03]  /*37c0*/  SHF.L.U64.HI R249, R23, 0x2, R8 ;  /* 0x0000000217f97819 */ /* 0x000fc60000010208 */
[----:B--23--:R-:W-:Y:S02]  /*37d0*/  IMAD.SHL.U32 R247, R0, 0x4, RZ ;  /* 0x0000000400f77824 */ /* 0x00cfe400078e00ff */
.L_x_74:
[----:B------:R-:W0:Y:S01]  /*37e0*/  LDGDEPBAR ;  /* 0x00000000000079af */ /* 0x000e220000000000 */
[----:B------:R-:W-:Y:S01]  /*37f0*/  IADD3 R0, R153, R144, RZ ;  /* 0x0000009099007210 */ /* 0x000fe20007ffe0ff */
[----:B------:R-:W-:Y:S01]  /*3800*/  USHF.L.U32 UR8, UR9, 0x7, URZ ;  /* 0x0000000709087899 */ /* 0x000fe2000800063f */
[C---:B-----5:R-:W-:Y:S01]  /*3810*/  FMUL.FTZ R162, R231.reuse, 1.4426950216293334961 ;  /* 0x3fb8aa3be7a27820 */ /* 0x060fe20000410000 */
[----:B------:R-:W-:Y:S01]  /*3820*/  FSETP.NEU.FTZ.AND P1, PT, R231, -INF , PT ;  /* 0xff800000e700780b */ /* 0x000fe20003f3d000 */
[----:B------:R-:W-:Y:S01]  /*3830*/  FMUL.FTZ R160, R232, 1.4426950216293334961 ;  /* 0x3fb8aa3be8a07820 */ /* 0x000fe20000410000 */
[----:B------:R-:W-:Y:S01]  /*3840*/  UIADD3 UR14, UR8, 0x80, URZ ;  /* 0x00000080080e7890 */ /* 0x000fe2000fffe03f */
[----:B------:R-:W-:Y:S01]  /*3850*/  FMUL.FTZ R159, R229, 1.4426950216293334961 ;  /* 0x3fb8aa3be59f7820 */ /* 0x000fe20000410000 */
[----:B------:R-:W-:Y:S01]  /*3860*/  USHF.L.U32 UR8, UR4, 0x7, URZ ;  /* 0x0000000704087899 */ /* 0x000fe2000800063f */
[----:B------:R-:W-:Y:S01]  /*3870*/  FSEL R162, R162, RZ, P1 ;  /* 0x000000ffa2a27208 */ /* 0x000fe20000800000 */
[----:B------:R-:W-:Y:S02]  /*3880*/  UISETP.GT.AND UP3, UPT, UR4, UR15, UPT ;  /* 0x0000000f0400728c */ /* 0x000fe4000bf64270 */
[----:B------:R-:W-:Y:S04]  /*3890*/  UISETP.GE.AND UP0, UPT, UR8, UR33, UPT ;  /* 0x000000210800728c */ /* 0x000fe8000bf06270 */
[----:B------:R-:W-:Y:S06]  /*38a0*/  UISETP.LT.AND UP0, UPT, UR14, UR5, UP0 ;  /* 0x000000050e00728c */ /* 0x000fec0008701270 */
[----:B------:R-:W-:Y:S01]  /*38b0*/  PLOP3.LUT P0, PT, PT, PT, UP0, 0x80, 0x0 ;  /* 0x000000000000781c */ /* 0x000fe20003f0f008 */
[----:B------:R-:W-:Y:S04]  /*38c0*/  DEPBAR.LE SB0, 0x0 ;  /* 0x000080000000791a */ /* 0x000fe80000000000 */
[----:B------:R-:W-:Y:S08]  /*38d0*/  BAR.SYNC.DEFER_BLOCKING 0x0 ;  /* 0x0000000000007b1d */ /* 0x000ff00000010000 */
[----:B------:R-:W-:Y:S04]  /*38e0*/  @!P0 IADD3 R165, R250, UR8, RZ ;  /* 0x00000008faa58c10 */ /* 0x000fe8000fffe0ff */
[C---:B------:R-:W-:Y:S02]  /*38f0*/  @!P0 IMNMX R163, R165.reuse, UR5, PT ;  /* 0x00000005a5a38c17 */ /* 0x040fe4000b800200 */
[----:B------:R-:W-:Y:S04]  /*3900*/  @!P0 IADD3 R161, R165, 0x8, RZ ;  /* 0x00000008a5a18810 */ /* 0x000fe80007ffe0ff */
[----:B------:R-:W-:Y:S01]  /*3910*/  @!P0 IMNMX R161, R161, UR5, PT ;  /* 0x00000005a1a18c17 */ /* 0x000fe2000b800200 */
[----:B------:R-:W-:Y:S08]  /*3920*/  LDSM.16.M88.4 R64, [R144] ;  /* 0x000000009040783b */ /* 0x000ff00000000200 */
[----:B-1----:R-:W1:Y:S08]  /*3930*/  LDSM.16.M88.4 R16, [R146+0x6000] ;  /* 0x006000009210783b */ /* 0x002e700000000200 */
[----:B------:R-:W2:Y:S08]  /*3940*/  LDSM.16.M88.4 R60, [R144+0x1000] ;  /* 0x00100000903c783b */ /* 0x000eb00000000200 */
[----:B------:R-:W3:Y:S08]  /*3950*/  LDSM.16.M88.4 R32, [R146+0x6400] ;  /* 0x006400009220783b */ /* 0x000ef00000000200 */
[----:B------:R-:W4:Y:S08]  /*3960*/  LDSM.16.M88.4 R48, [R146+0x6800] ;  /* 0x006800009230783b */ /* 0x000f300000000200 */
[----:B------:R-:W3:Y:S01]  /*3970*/  LDSM.16.M88.4 R100, [R146+0x6c00] ;  /* 0x006c00009264783b */ /* 0x000ee20000000200 */
[-C--:B-1----:R-:W-:Y:S07]  /*3980*/  HMMA.16816.F32.BF16 R4, R64, R16.reuse, RZ ;  /* 0x000000104004723c */ /* 0x082fee00000418ff */
[----:B------:R-:W-:Y:S01]  /*3990*/  LDSM.16.M88.4 R104, [R0] ;  /* 0x000000000068783b */ /* 0x000fe20000000200 */
[C---:B--2---:R-:W-:Y:S07]  /*39a0*/  HMMA.16816.F32.BF16 R8, R60.reuse, R16, RZ ;  /* 0x000000103c08723c */ /* 0x044fee00000418ff */
[----:B------:R-:W1:Y:S01]  /*39b0*/  LDSM.16.M88.4 R108, [R145+0x6000] ;  /* 0x00600000916c783b */ /* 0x000e620000000200 */
[-C--:B------:R-:W-:Y:S08]  /*39c0*/  HMMA.16816.F32.BF16 R12, R60, R18.reuse, RZ ;  /* 0x000000123c0c723c */ /* 0x080ff000000418ff */
[C---:B------:R-:W-:Y:S08]  /*39d0*/  HMMA.16816.F32.BF16 R16, R64.reuse, R18, RZ ;  /* 0x000000124010723c */ /* 0x040ff000000418ff */
[-C--:B---3--:R-:W-:Y:S08]  /*39e0*/  HMMA.16816.F32.BF16 R20, R64, R32.reuse, RZ ;  /* 0x000000204014723c */ /* 0x088ff000000418ff */
[C---:B------:R-:W-:Y:S08]  /*39f0*/  HMMA.16816.F32.BF16 R24, R60.reuse, R32, RZ ;  /* 0x000000203c18723c */ /* 0x040ff000000418ff */
[-C--:B------:R-:W-:Y:S08]  /*3a00*/  HMMA.16816.F32.BF16 R28, R60, R34.reuse, RZ ;  /* 0x000000223c1c723c */ /* 0x080ff000000418ff */
[C---:B------:R-:W-:Y:S08]  /*3a10*/  HMMA.16816.F32.BF16 R32, R64.reuse, R34, RZ ;  /* 0x000000224020723c */ /* 0x040ff000000418ff */
[-C--:B----4-:R-:W-:Y:S08]  /*3a20*/  HMMA.16816.F32.BF16 R36, R64, R48.reuse, RZ ;  /* 0x000000304024723c */ /* 0x090ff000000418ff */
[C---:B------:R-:W-:Y:S08]  /*3a30*/  HMMA.16816.F32.BF16 R40, R60.reuse, R48, RZ ;  /* 0x000000303c28723c */ /* 0x040ff000000418ff */
[-C--:B------:R-:W-:Y:S08]  /*3a40*/  HMMA.16816.F32.BF16 R44, R60, R50.reuse, RZ ;  /* 0x000000323c2c723c */ /* 0x080ff000000418ff */
[C---:B------:R-:W-:Y:S08]  /*3a50*/  HMMA.16816.F32.BF16 R48, R64.reuse, R50, RZ ;  /* 0x000000324030723c */ /* 0x040ff000000418ff */
[-C--:B------:R-:W-:Y:S08]  /*3a60*/  HMMA.16816.F32.BF16 R52, R64, R100.reuse, RZ ;  /* 0x000000644034723c */ /* 0x080ff000000418ff */
[C---:B------:R-:W-:Y:S08]  /*3a70*/  HMMA.16816.F32.BF16 R56, R60.reuse, R100, RZ ;  /* 0x000000643c38723c */ /* 0x040ff000000418ff */
[-C--:B------:R-:W-:Y:S08]  /*3a80*/  HMMA.16816.F32.BF16 R60, R60, R102.reuse, RZ ;  /* 0x000000663c3c723c */ /* 0x080ff000000418ff */
[----:B------:R-:W-:Y:S01]  /*3a90*/  HMMA.16816.F32.BF16 R64, R64, R102, RZ ;  /* 0x000000664040723c */ /* 0x000fe200000418ff */
[----:B------:R2:W3:Y:S07]  /*3aa0*/  LDSM.16.M88.4 R100, [R0+0x1000] ;  /* 0x001000000064783b */ /* 0x0004ee0000000200 */
[-C--:B-1----:R-:W-:Y:S01]  /*3ab0*/  HMMA.16816.F32.BF16 R4, R104, R108.reuse, R4 ;  /* 0x0000006c6804723c */ /* 0x082fe20000041804 */
[----:B--2---:R-:W-:Y:S05]  /*3ac0*/  MOV R0, UR9 ;  /* 0x0000000900007c02 */ /* 0x004fea0008000f00 */
[----:B------:R-:W-:Y:S06]  /*3ad0*/  @!P0 IMAD R0, R0, 0x80, R252 ;  /* 0x0000008000008824 */ /* 0x000fec00078e02fc */
[C---:B------:R-:W-:Y:S02]  /*3ae0*/  @!P0 IADD3 R164, R0.reuse, 0x1, RZ ;  /* 0x0000000100a48810 */ /* 0x040fe40007ffe0ff */
[-C--:B------:R-:W-:Y:S02]  /*3af0*/  @!P0 ISETP.GE.AND P2, PT, R0, R163.reuse, PT ;  /* 0x000000a30000820c */ /* 0x080fe40003f46270 */
[----:B------:R-:W-:Y:S08]  /*3b00*/  @!P0 ISETP.GE.AND P1, PT, R164, R163, PT ;  /* 0x000000a3a400820c */ /* 0x000ff00003f26270 */
[----:B------:R-:W-:Y:S01]  /*3b10*/  @!P0 FSEL R4, R4, -INF , !P2 ;  /* 0xff80000004048808 */ /* 0x000fe20005000000 */
[C---:B---3--:R-:W-:Y:S01]  /*3b20*/  HMMA.16816.F32.BF16 R8, R100.reuse, R108, R8 ;  /* 0x0000006c6408723c */ /* 0x048fe20000041808 */
[----:B------:R-:W-:Y:S02]  /*3b30*/  @!P0 FSEL R5, R5, -INF , !P1 ;  /* 0xff80000005058808 */ /* 0x000fe40004800000 */
[----:B------:R-:W-:Y:S01]  /*3b40*/  FSETP.NEU.FTZ.AND P1, PT, R232, -INF , PT ;  /* 0xff800000e800780b */ /* 0x000fe20003f3d000 */
[--C-:B------:R-:W-:Y:S01]  /*3b50*/  FFMA.FTZ R4, R4, c[0x0][0x23c], -R162.reuse ;  /* 0x00008f0004047a23 */ /* 0x100fe200000108a2 */
[-C--:B------:R-:W-:Y:S01]  /*3b60*/  @!P0 ISETP.GE.AND P2, PT, R0, R161.reuse, PT ;  /* 0x000000a10000820c */ /* 0x080fe20003f46270 */
[----:B------:R-:W-:Y:S01]  /*3b70*/  FFMA.FTZ R5, R5, c[0x0][0x23c], -R162 ;  /* 0x00008f0005057a23 */ /* 0x000fe200000108a2 */
[----:B------:R-:W-:Y:S01]  /*3b80*/  @!P0 IADD3 R108, R165, 0x40, RZ ;  /* 0x00000040a56c8810 */ /* 0x000fe20007ffe0ff */
[----:B------:R-:W-:Y:S01]  /*3b90*/  MUFU.EX2 R174, R4 ;  /* 0x0000000400ae7308 */ /* 0x000fe20000000800 */
[----:B------:R-:W-:Y:S01]  /*3ba0*/  FSEL R160, R160, RZ, P1 ;  /* 0x000000ffa0a07208 */ /* 0x000fe20000800000 */
[-C--:B------:R-:W-:Y:S01]  /*3bb0*/  HMMA.16816.F32.BF16 R12, R100, R110.reuse, R12 ;  /* 0x0000006e640c723c */ /* 0x080fe2000004180c */
[----:B------:R-:W-:Y:S02]  /*3bc0*/  @!P0 ISETP.GE.AND P1, PT, R164, R161, PT ;  /* 0x000000a1a400820c */ /* 0x000fe40003f26270 */
[----:B------:R-:W-:Y:S02]  /*3bd0*/  @!P0 IMNMX R108, R108, UR5, PT ;  /* 0x000000056c6c8c17 */ /* 0x000fe4000b800200 */
[----:B------:R-:W-:Y:S02]  /*3be0*/  @!P0 FSEL R6, R6, -INF , !P2 ;  /* 0xff80000006068808 */ /* 0x000fe40005000000 */
[----:B------:R-:W-:Y:S01]  /*3bf0*/  @!P0 FSEL R7, R7, -INF , !P1 ;  /* 0xff80000007078808 */ /* 0x000fe20004800000 */
[----:B------:R-:W-:Y:S01]  /*3c00*/  MUFU.EX2 R168, R5 ;  /* 0x0000000500a87308 */ /* 0x000fe20000000800 */
[----:B------:R-:W-:Y:S01]  /*3c10*/  FSETP.NEU.FTZ.AND P1, PT, R229, -INF , PT ;  /* 0xff800000e500780b */ /* 0x000fe20003f3d000 */
[C---:B------:R-:W-:Y:S01]  /*3c20*/  HMMA.16816.F32.BF16 R16, R104.reuse, R110, R16 ;  /* 0x0000006e6810723c */ /* 0x040fe20000041810 */
[-C--:B------:R-:W-:Y:S01]  /*3c30*/  @!P0 ISETP.GE.AND P2, PT, R0, R108.reuse, PT ;  /* 0x0000006c0000820c */ /* 0x080fe20003f46270 */
[--C-:B------:R-:W-:Y:S01]  /*3c40*/  FFMA.FTZ R6, R6, c[0x0][0x23c], -R160.reuse ;  /* 0x00008f0006067a23 */ /* 0x100fe200000108a0 */
[----:B------:R-:W-:Y:S01]  /*3c50*/  FSEL R159, R159, RZ, P1 ;  /* 0x000000ff9f9f7208 */ /* 0x000fe20000800000 */
[----:B------:R-:W-:Y:S01]  /*3c60*/  FFMA.FTZ R7, R7, c[0x0][0x23c], -R160 ;  /* 0x00008f0007077a23 */ /* 0x000fe200000108a0 */
[----:B------:R-:W-:Y:S02]  /*3c70*/  @!P0 FSEL R8, R8, -INF , !P2 ;  /* 0xff80000008088808 */ /* 0x000fe40005000000 */
[----:B------:R-:W-:Y:S01]  /*3c80*/  @!P0 IADD3 R109, R165, 0x48, RZ ;  /* 0x00000048a56d8810 */ /* 0x000fe20007ffe0ff */
[----:B------:R-:W-:Y:S01]  /*3c90*/  MUFU.EX2 R238, R6 ;  /* 0x0000000600ee7308 */ /* 0x000fe20000000800 */
[-C--:B------:R-:W-:Y:S03]  /*3ca0*/  @!P0 ISETP.GE.AND P1, PT, R164, R108.reuse, PT ;  /* 0x0000006ca400820c */ /* 0x080fe60003f26270 */
[--C-:B------:R-:W-:Y:S01]  /*3cb0*/  FFMA.FTZ R8, R8, c[0x0][0x23c], -R159.reuse ;  /* 0x00008f0008087a23 */ /* 0x100fe2000001089f */
[----:B------:R-:W-:Y:S02]  /*3cc0*/  @!P0 IMNMX R109, R109, UR5, PT ;  /* 0x000000056d6d8c17 */ /* 0x000fe4000b800200 */
[----:B------:R-:W-:Y:S02]  /*3cd0*/  @!P0 FSEL R9, R9, -INF , !P1 ;  /* 0xff80000009098808 */ /* 0x000fe40004800000 */
[----:B------:R-:W-:Y:S01]  /*3ce0*/  FSETP.NEU.FTZ.AND P1, PT, R230, -INF , PT ;  /* 0xff800000e600780b */ /* 0x000fe20003f3d000 */
[----:B------:R1:W-:Y:S01]  /*3cf0*/  MUFU.EX2 R242, R8 ;  /* 0x0000000800f27308 */ /* 0x0003e20000000800 */
[-C--:B------:R-:W-:Y:S01]  /*3d00*/  @!P0 ISETP.GE.AND P2, PT, R0, R109.reuse, PT ;  /* 0x0000006d0000820c */ /* 0x080fe20003f46270 */
[--C-:B------:R-:W-:Y:S03]  /*3d10*/  FFMA.FTZ R9, R9, c[0x0][0x23c], -R159.reuse ;  /* 0x00008f0009097a23 */ /* 0x100fe6000001089f */
[----:B------:R-:W-:Y:S05]  /*3d20*/  @!P0 FSEL R10, R10, -INF , !P2 ;  /* 0xff8000000a0a8808 */ /* 0x000fea0005000000 */
        /* <DEDUP_REMOVED lines=143> */
[----:B------:R-:W-:Y:S02]  /*4620*/  @!P0 ISETP.GE.AND P1, PT, R10, R108, PT ;  /* 0x0000006c0a00820c */ /* 0x000fe40003f26270 */
        /* <DEDUP_REMOVED lines=8> */
[-C--:B------:R-:W-:Y:S01]  /*46b0*/  @!P0 ISETP.GE.AND P1, PT, R10, R109.reuse, PT ;  /* 0x0000006d0a00820c */ /* 0x080fe20003f26270 */
        /* <DEDUP_REMOVED lines=233> */
[----:B------:R-:W-:Y:S02]  /*5550*/  FADD.FTZ R23, -R164, R23 ;  /* 0x00000017a4177221 */ /* 0x000fe40000010100 */
[----:B------:R-:W-:Y:S02]  /*5560*/  FMUL.FTZ R16, R242, R8 ;  /* 0x00000008f2107220 */ /* 0x000fe40000410000 */
        /* <DEDUP_REMOVED lines=13> */
[C---:B------:R-:W-:Y:S02]  /*5640*/  FADD.FTZ R39, -R164.reuse, R39 ;  /* 0x00000027a4277221 */ /* 0x040fe40000010100 */
        /* <DEDUP_REMOVED lines=26> */
[----:B------:R-:W-:Y:S02]  /*57f0*/  FMUL.FTZ R65, R200, R51 ;  /* 0x00000033c8417220 */ /* 0x000fe40000410000 */
[C---:B------:R-:W-:Y:S02]  /*5800*/  FADD.FTZ R54, -R164.reuse, R54 ;  /* 0x00000036a4367221 */ /* 0x040fe40000010100 */
[C---:B------:R-:W-:Y:S02]  /*5810*/  FADD.FTZ R55, -R164.reuse, R55 ;  /* 0x00000037a4377221 */ /* 0x040fe40000010100 */
[C---:B------:R-:W-:Y:S02]  /*5820*/  FADD.FTZ R66, -R164.reuse, R66 ;  /* 0x00000042a4427221 */ /* 0x040fe40000010100 */
[----:B------:R-:W-:Y:S02]  /*5830*/  FADD.FTZ R67, -R164, R67 ;  /* 0x00000043a4437221 */ /* 0x000fe40000010100 */
[----:B------:R-:W-:Y:S02]  /*5840*/  FADD.FTZ R19, -R111, R12 ;  /* 0x0000000c6f137221 */ /* 0x000fe40000010100 */
[----:B------:R-:W-:Y:S02]  /*5850*/  FMUL.FTZ R12, R241, R9 ;  /* 0x00000009f10c7220 */ /* 0x000fe40000410000 */
[----:B------:R-:W-:Y:S02]  /*5860*/  FMUL.FTZ R18, R239, R13 ;  /* 0x0000000def127220 */ /* 0x000fe40000410000 */
        /* <DEDUP_REMOVED lines=67> */
[----:B------:R-:W-:Y:S02]  /*5ca0*/  IMAD.MOV.U32 R11, RZ, RZ, c[0x0][0x194] ;  /* 0x00006500ff0b7624 */ /* 0x000fe400078e00ff */
[----:B------:R-:W-:Y:S01]  /*5cb0*/  IMAD.U32 R0, R5, -0x80, RZ ;  /* 0xffffff8005007824 */ /* 0x000fe200078e00ff */
[----:B------:R-:W-:Y:S04]  /*5cc0*/  UISETP.NE.U32.AND UP0, UPT, UR8, 0x1, UPT ;  /* 0x000000010800788c */ /* 0x000fe8000bf05070 */
[C---:B------:R-:W-:Y:S01]  /*5cd0*/  LEA R4, P0, R0.reuse, R186, 0x1 ;  /* 0x000000ba00047211 */ /* 0x040fe200078008ff */
[----:B------:R-:W-:Y:S03]  /*5ce0*/  USEL UR8, UR59, 0x2000, !UP0 ;  /* 0x000020003b087887 */ /* 0x000fe6000c000000 */
[----:B------:R-:W-:Y:S01]  /*5cf0*/  LEA.HI.X.SX32 R0, R0, R187, 0x1, P0 ;  /* 0x000000bb00007211 */ /* 0x000fe200000f0eff */
[----:B------:R-:W-:Y:S02]  /*5d00*/  IMAD.MOV.U32 R186, RZ, RZ, R4 ;  /* 0x000000ffffba7224 */ /* 0x000fe400078e0004 */
[----:B------:R-:W-:Y:S02]  /*5d10*/  IADD3 R195, R195, UR8, RZ ;  /* 0x00000008c3c37c10 */ /* 0x000fe4000fffe0ff */
[----:B------:R-:W-:Y:S01]  /*5d20*/  IMAD.MOV.U32 R187, RZ, RZ, R0 ;  /* 0x000000ffffbb7224 */ /* 0x000fe200078e0000 */
[C---:B------:R-:W-:Y:S02]  /*5d30*/  LEA R4, P0, R5.reuse, R186, 0x7 ;  /* 0x000000ba05047211 */ /* 0x040fe400078038ff */
[----:B------:R-:W-:Y:S02]  /*5d40*/  IADD3 R144, R144, UR8, RZ ;  /* 0x0000000890907c10 */ /* 0x000fe4000fffe0ff */
[----:B------:R-:W-:Y:S01]  /*5d50*/  @!PT LDS RZ, [RZ] ;  /* 0x00000000fffff984 */ /* 0x000fe20000000800 */
[----:B------:R-:W-:Y:S01]  /*5d60*/  @!PT LDS RZ, [RZ] ;  /* 0x00000000fffff984 */ /* 0x000fe20000000800 */
[----:B------:R-:W-:Y:S01]  /*5d70*/  @!PT LDS RZ, [RZ] ;  /* 0x00000000fffff984 */ /* 0x000fe20000000800 */
[----:B------:R1:W-:Y:S01]  /*5d80*/  LDGSTS.E.BYPASS.LTC128B.128 [R195], [R186.64] ;  /* 0x00000000bac37fae */ /* 0x0003e2000b901d46 */
[----:B------:R-:W-:Y:S05]  /*5d90*/  LEA.HI.X R5, R5, R187, R11, 0x7, P0 ;  /* 0x000000bb05057211 */ /* 0x000fea00000f3c0b */
[----:B------:R1:W-:Y:S04]  /*5da0*/  LDGSTS.E.BYPASS.LTC128B.128 [R195+0x1000], [R4.64] ;  /* 0x0100000004c37fae */ /* 0x0003e8000b901d46 */
[----:B------:R-:W0:Y:S02]  /*5db0*/  LDGDEPBAR ;  /* 0x00000000000079af */ /* 0x000e240000000000 */
.L_x_72:
        /* <DEDUP_REMOVED lines=126> */
[----:B------:R-:W-:Y:S03]  /*65a0*/  MOV R7, c[0x0][0x374] ;  /* 0x0000dd0000077a02 */ /* 0x000fe60000000f00 */
[----:B------:R-:W-:Y:S05]  /*65b0*/  IMAD.U32 R4, R6, -0x80, RZ ;  /* 0xffffff8006047824 */ /* 0x000fea00078e00ff */
[C---:B------:R-:W-:Y:S04]  /*65c0*/  LEA R5, P0, R4.reuse, R184, 0x1 ;  /* 0x000000b804057211 */ /* 0x040fe800078008ff */
[----:B------:R-:W-:Y:S01]  /*65d0*/  LEA.HI.X.SX32 R4, R4, R185, 0x1, P0 ;  /* 0x000000b904047211 */ /* 0x000fe200000f0eff */
[----:B------:R-:W-:Y:S03]  /*65e0*/  IMAD.MOV.U32 R184, RZ, RZ, R5 ;  /* 0x000000ffffb87224 */ /* 0x000fe600078e0005 */
[----:B------:R-:W-:Y:S02]  /*65f0*/  MOV R185, R4 ;  /* 0x0000000400b97202 */ /* 0x000fe40000000f00 */
        /* <DEDUP_REMOVED lines=8> */
.L_x_73:
[----:B------:R-:W2:Y:S01]  /*6680*/  LDL R52, [R1] ;  /* 0x0000000001347983 */ /* 0x000ea20000100800 */
        /* <DEDUP_REMOVED lines=287> */
.L_x_75:
        /* <DEDUP_REMOVED lines=12> */
[----:B------:R-:W-:Y:S02]  /*7940*/  UIMAD UR4, UR33, UR12, URZ ;  /* 0x0000000c210472a4 */ /* 0x000fe4000f8e023f */
[----:B------:R-:W-:Y:S02]  /*7950*/  UIADD3 UR11, UR11, UR8, URZ ;  /* 0x000000080b0b7290 */ /* 0x000fe4000fffe03f */
[----:B------:R-:W-:Y:S02]  /*7960*/  UIMAD UR4, UR47, UR13, UR4 ;  /* 0x0000000d2f0472a4 */ /* 0x000fe4000f8e0204 */
[----:B------:R-:W-:-:S04]  /*7970*/  UIMAD.WIDE.U32 UR10, UR47, UR12, UR10 ;  /* 0x0000000c2f0a72a5 */ /* 0x000fc8000f8e000a */
[----:B------:R-:W-:Y:S02]  /*7980*/  UIADD3 UR11, UR11, UR4, URZ ;  /* 0x000000040b0b7290 */ /* 0x000fe4000fffe03f */
.L_x_76:
[----:B-1----:R-:W1:Y:S01]  /*7990*/  S2R R5, SR_TID.X ;  /* 0x0000000000057919 */ /* 0x002e620000002100 */
[----:B------:R-:W-:Y:S01]  /*79a0*/  USHF.L.U32 UR4, UR9, 0x7, URZ ;  /* 0x0000000709047899 */ /* 0x000fe2000800063f */
[----:B------:R-:W-:Y:S01]  /*79b0*/  BSSY B0, `(.L_x_77) ;  /* 0x000002a000007945 */ /* 0x000fe20003800000 */
[----:B------:R-:W-:Y:S01]  /*79c0*/  ULDC.64 UR12, c[0x0][0x3a0] ;  /* 0x0000e800000c7ab9 */ /* 0x000fe20000000a00 */
[----:B------:R-:W-:Y:S01]  /*79d0*/  BAR.SYNC.DEFER_BLOCKING 0x0 ;  /* 0x0000000000007b1d */ /* 0x000fe20000010000 */
[----:B------:R-:W-:Y:S02]  /*79e0*/  USHF.R.S32.HI UR8, URZ, 0x1f, UR4 ;  /* 0x0000001f3f087899 */ /* 0x000fe40008011404 */
[----:B------:R-:W-:Y:S01]  /*79f0*/  IMAD.U32 R13, RZ, RZ, UR4 ;  /* 0x00000004ff0d7e24 */ /* 0x000fe2000f8e00ff */
[----:B------:R-:W-:Y:S02]  /*7a00*/  UIMAD UR5, UR9, -0x80, UR5 ;  /* 0xffffff80090578a4 */ /* 0x000fe4000f8e0205 */
[----:B------:R-:W-:-:S02]  /*7a10*/  UIMAD UR12, UR8, UR12, URZ ;  /* 0x0000000c080c72a4 */ /* 0x000fc4000f8e023f */
[----:B------:R-:W-:Y:S02]  /*7a20*/  USHF.R.S32.HI UR32, URZ, 0x1f, UR54 ;  /* 0x0000001f3f207899 */ /* 0x000fe40008011436 */
[----:B------:R-:W-:-:S06]  /*7a30*/  UIMAD UR12, UR4, UR13, UR12 ;  /* 0x0000000d040c72a4 */ /* 0x000fcc000f8e020c */
[----:B------:R-:W-:Y:S01]  /*7a40*/  IMAD.U32 R3, RZ, RZ, UR12 ;  /* 0x0000000cff037e24 */ /* 0x000fe2000f8e00ff */
[----:B------:R-:W-:Y:S02]  /*7a50*/  ULDC.64 UR12, c[0x0][0x3b8] ;  /* 0x0000ee00000c7ab9 */ /* 0x000fe40000000a00 */
[----:B------:R-:W-:Y:S01]  /*7a60*/  UIMAD UR12, UR32, UR12, URZ ;  /* 0x0000000c200c72a4 */ /* 0x000fe2000f8e023f */
[----:B-1----:R-:W-:-:S03]  /*7a70*/  SHF.R.S32.HI R0, RZ, 0x1f, R5 ;  /* 0x0000001fff007819 */ /* 0x002fc60000011405 */
[----:B------:R-:W-:Y:S01]  /*7a80*/  UIMAD UR12, UR54, UR13, UR12 ;  /* 0x0000000d360c72a4 */ /* 0x000fe2000f8e020c */
[----:B------:R-:W-:Y:S01]  /*7a90*/  LEA.HI R0, R0, R5, RZ, 0x2 ;  /* 0x0000000500007211 */ /* 0x000fe200078f10ff */
[----:B------:R1:W2:Y:S03]  /*7aa0*/  LDS.128 R20, [R59+0x7000] ;  /* 0x007000003b147984 */ /* 0x0002a60000000c00 */
[----:B------:R-:W-:Y:S01]  /*7ab0*/  LOP3.LUT R4, R0, 0xfffffffc, RZ, 0xc0, !PT ;  /* 0xfffffffc00047812 */ /* 0x000fe200078ec0ff */
[----:B------:R1:W3:Y:S01]  /*7ac0*/  LDS.128 R24, [R59+0x8000] ;  /* 0x008000003b187984 */ /* 0x0002e20000000c00 */
[----:B------:R-:W-:-:S03]  /*7ad0*/  SHF.R.S32.HI R0, RZ, 0x2, R0 ;  /* 0x00000002ff007819 */ /* 0x000fc60000011400 */
[----:B------:R-:W-:Y:S01]  /*7ae0*/  IMAD.IADD R4, R5, 0x1, -R4 ;  /* 0x0000000105047824 */ /* 0x000fe200078e0a04 */
[----:B------:R1:W4:Y:S01]  /*7af0*/  LDS.128 R28, [R59+0x9000] ;  /* 0x009000003b1c7984 */ /* 0x0003220000000c00 */
[----:B------:R-:W-:Y:S02]  /*7b00*/  ISETP.GE.AND P2, PT, R0, UR5, PT ;  /* 0x0000000500007c0c */ /* 0x000fe4000bf46270 */
[----:B------:R-:W-:Y:S01]  /*7b10*/  IMAD.SHL.U32 R4, R4, 0x8, RZ ;  /* 0x0000000804047824 */ /* 0x000fe200078e00ff */
[----:B------:R-:W-:-:S04]  /*7b20*/  SHF.R.S32.HI R14, RZ, 0x1f, R0 ;  /* 0x0000001fff0e7819 */ /* 0x000fc80000011400 */
[----:B------:R-:W-:-:S05]  /*7b30*/  SHF.R.S32.HI R5, RZ, 0x1f, R4 ;  /* 0x0000001fff057819 */ /* 0x000fca0000011404 */
[----:B------:R-:W-:-:S05]  /*7b40*/  IMAD.WIDE.U32 R6, R13, c[0x0][0x3a0], R4 ;  /* 0x0000e8000d067a25 */ /* 0x000fca00078e0004 */
[----:B------:R-:W-:-:S04]  /*7b50*/  IADD3 R6, P0, R6, UR14, RZ ;  /* 0x0000000e06067c10 */ /* 0x000fc8000ff1e0ff */
[----:B------:R-:W-:Y:S01]  /*7b60*/  IADD3.X R7, R7, UR15, R3, P0, !PT ;  /* 0x0000000f07077c10 */ /* 0x000fe200087fe403 */
[----:B------:R-:W-:-:S04]  /*7b70*/  IMAD.U32 R3, RZ, RZ, UR54 ;  /* 0x00000036ff037e24 */ /* 0x000fc8000f8e00ff */
[----:B------:R-:W-:-:S05]  /*7b80*/  IMAD.WIDE.U32 R6, R3, c[0x0][0x3b8], R6 ;  /* 0x0000ee0003067a25 */ /* 0x000fca00078e0006 */
[----:B------:R-:W-:Y:S01]  /*7b90*/  IADD3 R12, R7, UR12, RZ ;  /* 0x0000000c070c7c10 */ /* 0x000fe2000fffe0ff */
[----:B------:R-:W-:Y:S05]  /*7ba0*/  @P2 BRA `(.L_x_78) ;  /* 0x000000a000002947 */ /* 0x000fea0003800000 */
[----:B-12---:R-:W1:Y:S01]  /*7bb0*/  LDS.128 R16, [R59+0x6000] ;  /* 0x006000003b107984 */ /* 0x006e620000000c00 */
        /* <DEDUP_REMOVED lines=8> */
[----:B-1----:R1:W-:Y:S04]  /*7c40*/  STG.E.128 [R10.64], R16 ;  /* 0x000000100a007986 */ /* 0x0023e8000c101d06 */
.L_x_78:
[----:B-12---:R-:W-:Y:S05]  /*7c50*/  BSYNC B0 ;  /* 0x0000000000007941 */ /* 0x006fea0003800000 */
.L_x_77:
        /* <DEDUP_REMOVED lines=13> */
[----:B------:R1:W-:Y:S02]  /*7d30*/  STG.E.128 [R6.64], R20 ;  /* 0x0000001406007986 */ /* 0x0003e4000c101d06 */
.L_x_80:
[----:B------:R-:W-:Y:S05]  /*7d40*/  BSYNC B0 ;  /* 0x0000000000007941 */ /* 0x000fea0003800000 */
.L_x_79:
        /* <DEDUP_REMOVED lines=24> */
[----:B---3--:R1:W-:Y:S04]  /*7ed0*/  STG.E.128 [R8.64], R24 ;  /* 0x0000001808007986 */ /* 0x0083e8000c101d06 */
.L_x_82:
[----:B------:R-:W-:Y:S05]  /*7ee0*/  BSYNC B0 ;  /* 0x0000000000007941 */ /* 0x000fea0003800000 */
.L_x_81:
        /* <DEDUP_REMOVED lines=10> */
[----:B----4-:R1:W-:Y:S02]  /*7f90*/  STG.E.128 [R4.64], R28 ;  /* 0x0000001c04007986 */ /* 0x0103e4000c101d06 */
.L_x_71:
[----:B------:R-:W-:Y:S05]  /*7fa0*/  BSYNC B1 ;  /* 0x0000000000017941 */ /* 0x000fea0003800000 */
.L_x_57:
        /* <DEDUP_REMOVED lines=11> */
.L_x_83:
[----:B------:R-:W-:Y:S05]  /*8060*/  EXIT ;  /* 0x000000000000794d */ /* 0x000fea0003800000 */
.L_x_85:
        /* <DEDUP_REMOVED lines=9> */
.L_x_686:


//--------------------- .text._ZN5flash44flash_bwd_dq_dk_dv_loop_seqk_parallel_kernelI23Flash_bwd_kernel_traitsILi32ELi128ELi128ELi8ELi4ELi4ELi4ELb1ELb0EN7cutlass10bfloat16_tE19Flash_kernel_traitsILi32ELi128ELi128ELi8ES3_EELb0ELb1ELb0ELb1ELb0ELb0ELb0EEEvNS_16Flash_bwd_paramsE --------------------------
	.section	.text._ZN5flash44flash_bwd_dq_dk_dv_loop_seqk_parallel_kernelI23Flash_bwd_kernel_traitsILi32ELi128ELi128ELi8ELi4ELi4ELi4ELb1ELb0EN7cutlass10bfloat16_tE19Flash_kernel_traitsILi32ELi128ELi128ELi8ES3_EELb0ELb1ELb0ELb1ELb0ELb0ELb0EEEvNS_16Flash_bwd_paramsE,"ax",@progbits
	.sectioninfo	@"SHI_REGISTERS=255"
	.align	128
        .global         _ZN5flash44flash_bwd_dq_dk_dv_loop_seqk_parallel_kernelI23Flash_bwd_kernel_traitsILi32ELi128ELi128ELi8ELi4ELi4ELi4ELb1ELb0EN7cutlass10bfloat16_tE19Flash_kernel_traitsILi32ELi128ELi128ELi8ES3_EELb0ELb1ELb0ELb1ELb0ELb0ELb0EEEvNS_16Flash_bwd_paramsE
        .type           _ZN5flash44flash_bwd_dq_dk_dv_loop_seqk_parallel_kernelI23Flash_bwd_kernel_traitsILi32ELi128ELi128ELi8ELi4ELi4ELi4ELb1ELb0EN7cutlass10bfloat16_tE19Flash_kernel_traitsILi32ELi128ELi128ELi8ES3_EELb0ELb1ELb0ELb1ELb0ELb0ELb0EEEvNS_16Flash_bwd_paramsE,@function
        .size           _ZN5flash44flash_bwd_dq_dk_dv_loop_seqk_parallel_kernelI23Flash_bwd_kernel_traitsILi32ELi128ELi128ELi8ELi4ELi4ELi4ELb1ELb0EN7cutlass10bfloat16_tE19Flash_kernel_traitsILi32ELi128ELi128ELi8ES3_EELb0ELb1ELb0ELb1ELb0ELb0ELb0EEEvNS_16Flash_bwd_paramsE,(.L_x_687 - _ZN5flash44flash_bwd_dq_dk_dv_loop_seqk_parallel_kernelI23Flash_bwd_kernel_traitsILi32ELi128ELi128ELi8ELi4ELi4ELi4ELb1ELb0EN7cutlass10bfloat16_tE19Flash_kernel_traitsILi32ELi128ELi128ELi8ES3_EELb0ELb1ELb0ELb1ELb0ELb0ELb0EEEvNS_16Flash_bwd_paramsE)
        .other          _ZN5flash44flash_bwd_dq_dk_dv_loop_seqk_parallel_kernelI23Flash_bwd_kernel_traitsILi32ELi128ELi128ELi8ELi4ELi4ELi4ELb1ELb0EN7cutlass10bfloat16_tE19Flash_kernel_traitsILi32ELi128ELi128ELi8ES3_EELb0ELb1ELb0ELb1ELb0ELb0ELb0EEEvNS_16Flash_bwd_paramsE,@"STO_CUDA_ENTRY STV_DEFAULT"
_ZN5flash44flash_bwd_dq_dk_dv_loop_seqk_parallel_kernelI23Flash_bwd_kernel_traitsILi32ELi128ELi128ELi8ELi4ELi4ELi4ELb1ELb0EN7cutlass10bfloat16_tE19Flash_kernel_traitsILi32ELi128ELi128ELi8ES3_EELb0ELb1ELb0ELb1ELb0ELb0ELb0EEEvNS_16Flash_bwd_paramsE:
.text._ZN5flash44flash_bwd_dq_dk_dv_loop_seqk_parallel_kernelI23Flash_bwd_kernel_traitsILi32ELi128ELi128ELi8ELi4ELi4ELi4ELb1ELb0EN7cutlass10bfloat16_tE19Flash_kernel_traitsILi32ELi128ELi128ELi8ES3_EELb0ELb1ELb0ELb1ELb0ELb0ELb0EEEvNS_16Flash_bwd_paramsE:
        /* <DEDUP_REMOVED lines=19> */
[----:B------:R-:W-:Y:S01]  /*0130*/  ULDC UR57, c[0x0][0x22c] ;  /* 0x00008b0000397ab9 */ /* 0x000fe20000000800 */
[----:B------:R-:W3:Y:S01]  /*0140*/  S2UR UR46, SR_CTAID.Y ;  /* 0x00000000002e79c3 */ /* 0x000ee20000002600 */
[----:B------:R-:W-:-:S02]  /*0150*/  UIMAD UR4, UR8, UR5, UR4 ;  /* 0x00000005080472a4 */ /* 0x000fc4000f8e0204 */
[----:B------:R-:W-:Y:S02]  /*0160*/  ULDC UR14, c[0x0][0x1c8] ;  /* 0x00007200000e7ab9 */ /* 0x000fe40000000800 */
[----:B------:R-:W-:Y:S02]  /*0170*/  ULDC UR9, c[0x0][0x1c0] ;  /* 0x0000700000097ab9 */ /* 0x000fe40000000800 */
[----:B------:R-:W-:Y:S02]  /*0180*/  ULDC.U8 UR11, c[0x0][0x328] ;  /* 0x0000ca00000b7ab9 */ /* 0x000fe40000000000 */
[----:B------:R-:W-:Y:S02]  /*0190*/  UISETP.NE.AND UP5, UPT, UR11, URZ, UPT ;  /* 0x0000003f0b00728c */ /* 0x000fe4000bfa5270 */
[----:B------:R-:W-:Y:S02]  /*01a0*/  ULDC UR15, c[0x0][0x214] ;  /* 0x00008500000f7ab9 */ /* 0x000fe40000000800 */
[----:B------:R-:W-:Y:S01]  /*01b0*/  ULDC UR19, c[0x0][0x224] ;  /* 0x0000890000137ab9 */ /* 0x000fe20000000800 */
[----:B-1----:R-:W-:Y:S01]  /*01c0*/  SHF.R.S32.HI R13, RZ, 0x1f, R19 ;  /* 0x0000001fff0d7819 */ /* 0x002fe20000011413 */
[----:B--2---:R-:W-:-:S02]  /*01d0*/  UIMAD UR18, UR51, UR57, URZ ;  /* 0x00000039331272a4 */ /* 0x004fc4000f8e023f */
[----:B------:R-:W-:Y:S01]  /*01e0*/  ULOP3.LUT UR5, UR51, UR14, URZ, 0x3c, !UPT ;  /* 0x0000000e33057292 */ /* 0x000fe2000f8e3c3f */
[CC--:B------:R-:W-:Y:S01]  /*01f0*/  LEA.HI R20, R13.reuse, R19.reuse, RZ, 0x3 ;  /* 0x000000130d147211 */ /* 0x0c0fe200078f18ff */
[----:B------:R-:W-:Y:S01]  /*0200*/  USHF.R.S32.HI UR8, URZ, 0x1f, UR51 ;  /* 0x0000001f3f087899 */ /* 0x000fe20008011433 */
[CC--:B------:R-:W-:Y:S01]  /*0210*/  LEA.HI R10, R13.reuse, R19.reuse, RZ, 0x2 ;  /* 0x000000130d0a7211 */ /* 0x0c0fe200078f10ff */
[----:B------:R-:W-:Y:S01]  /*0220*/  ULDC UR17, c[0x0][0x224] ;  /* 0x0000890000117ab9 */ /* 0x000fe20000000800 */
[----:B------:R-:W-:Y:S01]  /*0230*/  SHF.R.S32.HI R0, RZ, 0x3, R20 ;  /* 0x00000003ff007819 */ /* 0x000fe20000011414 */
[----:B------:R-:W-:Y:S01]  /*0240*/  ULDC UR52, c[0x0][0x1c0] ;  /* 0x0000700000347ab9 */ /* 0x000fe20000000800 */
[----:B------:R-:W-:Y:S01]  /*0250*/  LOP3.LUT R2, R10, 0xfffffffc, RZ, 0xc0, !PT ;  /* 0xfffffffc0a027812 */ /* 0x000fe200078ec0ff */
[----:B------:R-:W-:Y:S01]  /*0260*/  ULDC UR13, c[0x0][0x1c0] ;  /* 0x00007000000d7ab9 */ /* 0x000fe20000000800 */
[----:B------:R-:W-:Y:S01]  /*0270*/  LEA.HI R4, R13, R19, RZ, 0x4 ;  /* 0x000000130d047211 */ /* 0x000fe200078f20ff */
[----:B------:R-:W-:Y:S01]  /*0280*/  IMAD.SHL.U32 R0, R0, 0x40, RZ ;  /* 0x0000004000007824 */ /* 0x000fe200078e00ff */
[----:B------:R-:W-:Y:S01]  /*0290*/  LOP3.LUT R5, R20, 0xfffffff8, RZ, 0xc0, !PT ;  /* 0xfffffff814057812 */ /* 0x000fe200078ec0ff */
[----:B------:R-:W-:Y:S01]  /*02a0*/  IMAD.IADD R9, R19, 0x1, -R2 ;  /* 0x0000000113097824 */ /* 0x000fe200078e0a02 */
[----:B------:R-:W-:Y:S01]  /*02b0*/  SHF.R.S32.HI R6, RZ, 0x4, R4 ;  /* 0x00000004ff067819 */ /* 0x000fe20000011404 */
[----:B------:R-:W-:Y:S01]  /*02c0*/  UIMAD.WIDE UR52, UR57, UR52, URZ ;  /* 0x00000034393472a5 */ /* 0x000fe2000f8e023f */
[----:B------:R-:W-:Y:S01]  /*02d0*/  LOP3.LUT R0, R0, 0xc0, RZ, 0xc0, !PT ;  /* 0x000000c000007812 */ /* 0x000fe200078ec0ff */
[----:B------:R-:W-:Y:S01]  /*02e0*/  IMAD.SHL.U32 R228, R9, 0x8, RZ ;  /* 0x0000000809e47824 */ /* 0x000fe200078e00ff */
[----:B------:R-:W-:Y:S01]  /*02f0*/  LEA.HI R2, R4, R6, RZ, 0x1 ;  /* 0x0000000604027211 */ /* 0x000fe200078f08ff */
[----:B------:R-:W-:Y:S01]  /*0300*/  IMAD.IADD R5, R19, 0x1, -R5 ;  /* 0x0000000113057824 */ /* 0x000fe200078e0a05 */
[----:B------:R-:W-:Y:S01]  /*0310*/  SHF.R.U32.HI R3, RZ, 0x3, R0 ;  /* 0x00000003ff037819 */ /* 0x000fe20000011600 */
[----:B---3--:R-:W-:Y:S01]  /*0320*/  UIMAD.WIDE.U32 UR60, UR46, UR19, URZ ;  /* 0x000000132e3c72a5 */ /* 0x008fe2000f8e003f */
[----:B------:R-:W-:Y:S01]  /*0330*/  LOP3.LUT R0, R0, 0x18, R228, 0xf8, !PT ;  /* 0x0000001800007812 */ /* 0x000fe200078ef8e4 */
[----:B------:R-:W-:Y:S01]  /*0340*/  UIMAD UR57, UR57, UR13, URZ ;  /* 0x0000000d393972a4 */ /* 0x000fe2000f8e023f */
[----:B------:R-:W-:Y:S01]  /*0350*/  LOP3.LUT R2, R2, 0xfffffffe, RZ, 0xc0, !PT ;  /* 0xfffffffe02027812 */ /* 0x000fe200078ec0ff */
[----:B------:R-:W-:Y:S01]  /*0360*/  ULDC UR16, c[0x0][0x1c0] ;  /* 0x0000700000107ab9 */ /* 0x000fe20000000800 */
[----:B------:R-:W-:Y:S01]  /*0370*/  LOP3.LUT R7, R0, R3, RZ, 0x3c, !PT ;  /* 0x0000000300077212 */ /* 0x000fe200078e3cff */
[----:B------:R-:W-:Y:S01]  /*0380*/  ULDC.U8 UR12, c[0x0][0x3d0] ;  /* 0x0000f400000c7ab9 */ /* 0x000fe20000000000 */
[----:B------:R-:W-:Y:S01]  /*0390*/  LOP3.LUT R0, R4, 0xfffffff0, RZ, 0xc0, !PT ;  /* 0xfffffff004007812 */ /* 0x000fe200078ec0ff */
[----:B------:R-:W-:Y:S01]  /*03a0*/  IMAD.IADD R14, R6, 0x1, -R2 ;  /* 0x00000001060e7824 */ /* 0x000fe200078e0a02 */
[----:B------:R-:W-:Y:S01]  /*03b0*/  LEA.HI R8, R5, R5, RZ, 0x1 ;  /* 0x0000000505087211 */ /* 0x000fe200078f08ff */
[----:B------:R-:W-:Y:S01]  /*03c0*/  ULDC.64 UR6, c[0x0][0x118] ;  /* 0x0000460000067ab9 */ /* 0x000fe20000000a00 */
[-C--:B------:R-:W-:Y:S01]  /*03d0*/  LEA.HI R3, R13, R19.reuse, RZ, 0x7 ;  /* 0x000000130d037211 */ /* 0x080fe200078f38ff */
[----:B------:R-:W-:Y:S01]  /*03e0*/  IMAD.IADD R0, R19, 0x1, -R0 ;  /* 0x0000000113007824 */ /* 0x000fe200078e0a00 */
[----:B------:R-:W-:Y:S01]  /*03f0*/  LOP3.LUT R2, R8, 0x3fffffe, RZ, 0xc0, !PT ;  /* 0x03fffffe08027812 */ /* 0x000fe200078ec0ff */
[----:B------:R-:W-:Y:S01]  /*0400*/  UISETP.NE.AND UP6, UPT, UR12, URZ, UPT ;  /* 0x0000003f0c00728c */ /* 0x000fe2000bfc5270 */
[----:B------:R-:W-:Y:S01]  /*0410*/  SHF.R.S32.HI R11, RZ, 0x7, R3 ;  /* 0x00000007ff0b7819 */ /* 0x000fe20000011403 */
[----:B------:R-:W-:Y:S01]  /*0420*/  UIMAD.WIDE.U32 UR58, UR52, UR60, URZ ;  /* 0x0000003c343a72a5 */ /* 0x000fe2000f8e003f */
[----:B------:R-:W-:Y:S01]  /*0430*/  SHF.R.S32.HI R6, RZ, 0x1f, R0 ;  /* 0x0000001fff067819 */ /* 0x000fe20000011400 */
[----:B------:R-:W-:Y:S01]  /*0440*/  IMAD.IADD R3, R5, 0x1, -R2 ;  /* 0x0000000105037824 */ /* 0x000fe200078e0a02 */
[-C--:B------:R-:W-:Y:S01]  /*0450*/  LEA.HI R4, R0, R0.reuse, RZ, 0x1 ;  /* 0x0000000000047211 */ /* 0x080fe200078f08ff */
[----:B------:R-:W-:Y:S01]  /*0460*/  IMAD R2, R11, 0x8, R14 ;  /* 0x000000080b027824 */ /* 0x000fe200078e020e */
[----:B------:R-:W-:Y:S01]  /*0470*/  LEA.HI R12, R6, R0, RZ, 0x3 ;  /* 0x00000000060c7211 */ /* 0x000fe200078f18ff */
[----:B------:R-:W-:Y:S01]  /*0480*/  USHF.L.U32 UR32, UR57, 0x3, URZ ;  /* 0x0000000339207899 */ /* 0x000fe2000800063f */
[----:B------:R-:W-:Y:S01]  /*0490*/  SHF.R.S32.HI R15, RZ, 0x2, R10 ;  /* 0x00000002ff0f7819 */ /* 0x000fe2000001140a */
[----:B------:R-:W-:Y:S01]  /*04a0*/  IMAD R146, R2, 0x8, R3 ;  /* 0x0000000802927824 */ /* 0x000fe200078e0203 */
[----:B------:R-:W-:Y:S01]  /*04b0*/  LOP3.LUT R3, R4, 0x7fffffe, RZ, 0xc0, !PT ;  /* 0x07fffffe04037812 */ /* 0x000fe200078ec0ff */
[----:B------:R-:W-:Y:S01]  /*04c0*/  USHF.L.U32 UR31, UR57, 0x4, URZ ;  /* 0x00000004391f7899 */ /* 0x000fe2000800063f */
[----:B------:R-:W-:Y:S01]  /*04d0*/  LOP3.LUT R2, R12, 0xfffffff8, RZ, 0xc0, !PT ;  /* 0xfffffff80c027812 */ /* 0x000fe200078ec0ff */
[----:B------:R-:W-:Y:S01]  /*04e0*/  UIMAD UR30, UR57, 0x18, URZ ;  /* 0x00000018391e78a4 */ /* 0x000fe2000f8e023f */
[----:B------:R-:W-:Y:S01]  /*04f0*/  LEA.HI R6, R13, R19, RZ, 0x5 ;  /* 0x000000130d067211 */ /* 0x000fe200078f28ff */
[C---:B------:R-:W-:Y:S01]  /*0500*/  IMAD.IADD R17, R0.reuse, 0x1, -R3 ;  /* 0x0000000100117824 */ /* 0x040fe200078e0a03 */
[----:B------:R-:W-:Y:S01]  /*0510*/  USHF.L.U32 UR29, UR57, 0x5, URZ ;  /* 0x00000005391d7899 */ /* 0x000fe2000800063f */
[----:B------:R-:W-:Y:S01]  /*0520*/  IMAD.IADD R16, R0, 0x1, -R2 ;  /* 0x0000000100107824 */ /* 0x000fe200078e0a02 */
[----:B------:R-:W-:Y:S01]  /*0530*/  LEA.HI R0, R10, R15, RZ, 0x1 ;  /* 0x0000000f0a007211 */ /* 0x000fe200078f08ff */
[----:B------:R-:W-:Y:S01]  /*0540*/  UIMAD UR28, UR57, 0x28, URZ ;  /* 0x00000028391c78a4 */ /* 0x000fe2000f8e023f */
[----:B------:R-:W-:Y:S01]  /*0550*/  SHF.R.S32.HI R18, RZ, 0x5, R6 ;  /* 0x00000005ff127819 */ /* 0x000fe20000011406 */
[----:B------:R-:W-:Y:S01]  /*0560*/  UIMAD UR27, UR57, 0x30, URZ ;  /* 0x00000030391b78a4 */ /* 0x000fe2000f8e023f */
[----:B------:R-:W-:Y:S01]  /*0570*/  LOP3.LUT R0, R0, 0x7fffffe, RZ, 0xc0, !PT ;  /* 0x07fffffe00007812 */ /* 0x000fe200078ec0ff */
[----:B------:R-:W-:Y:S01]  /*0580*/  UIMAD UR26, UR57, 0x38, URZ ;  /* 0x00000038391a78a4 */ /* 0x000fe2000f8e023f */
[----:B------:R-:W-:Y:S01]  /*0590*/  SHF.R.S32.HI R2, RZ, 0x1f, R10 ;  /* 0x0000001fff027819 */ /* 0x000fe2000001140a */
[----:B------:R-:W-:-:S02]  /*05a0*/  USHF.L.U32 UR25, UR57, 0x6, URZ ;  /* 0x0000000639197899 */ /* 0x000fc4000800063f */
[C---:B------:R-:W-:Y:S01]  /*05b0*/  IMAD.IADD R0, R15.reuse, 0x1, -R0 ;  /* 0x000000010f007824 */ /* 0x040fe200078e0a00 */
[----:B------:R-:W-:Y:S01]  /*05c0*/  LEA.HI R2, R2, R15, RZ, 0x3 ;  /* 0x0000000f02027211 */ /* 0x000fe200078f18ff */
[----:B------:R-:W-:Y:S02]  /*05d0*/  UIMAD UR24, UR57, 0x48, URZ ;  /* 0x00000048391878a4 */ /* 0x000fe4000f8e023f */
[----:B------:R-:W-:Y:S01]  /*05e0*/  IMAD R0, R18, 0x8, R0 ;  /* 0x0000000812007824 */ /* 0x000fe200078e0200 */
[----:B------:R-:W-:Y:S02]  /*05f0*/  UIMAD UR23, UR57, 0x50, URZ ;  /* 0x00000050391778a4 */ /* 0x000fe4000f8e023f */
[----:B------:R-:W-:Y:S01]  /*0600*/  UIMAD UR22, UR57, 0x58, URZ ;  /* 0x00000058391678a4 */ /* 0x000fe2000f8e023f */
[----:B------:R-:W-:Y:S01]  /*0610*/  IMAD.U32 R3, R0, 0x20, R7 ;  /* 0x0000002000037824 */ /* 0x000fe200078e0007 */
[----:B------:R-:W-:Y:S01]  /*0620*/  LOP3.LUT R0, R2, 0xfffffff8, RZ, 0xc0, !PT ;  /* 0xfffffff802007812 */ /* 0x000fe200078ec0ff */
[----:B------:R-:W-:Y:S01]  /*0630*/  IMAD.U32 R7, RZ, RZ, UR4 ;  /* 0x00000004ff077e24 */ /* 0x000fe2000f8e00ff */
[----:B------:R-:W-:Y:S01]  /*0640*/  SHF.R.S32.HI R2, RZ, 0x1, R4 ;  /* 0x00000001ff027819 */ /* 0x000fe20000011404 */
[----:B------:R-:W-:Y:S01]  /*0650*/  UIMAD UR4, UR46, UR9, UR51 ;  /* 0x000000092e0472a4 */ /* 0x000fe2000f8e0233 */
[----:B------:R1:W-:Y:S01]  /*0660*/  STL [R1+0x10], R3 ;  /* 0x0000100301007387 */ /* 0x0003e20000100800 */
[----:B------:R-:W-:Y:S01]  /*0670*/  IMAD.IADD R0, R15, 0x1, -R0 ;  /* 0x000000010f007824 */ /* 0x000fe200078e0a00 */
[----:B------:R-:W-:-:S02]  /*0680*/  USHF.L.U32 UR9, UR46, 0x7, URZ ;  /* 0x000000072e097899 */ /* 0x000fc4000800063f */
[----:B------:R2:W-:Y:S01]  /*0690*/  STL [R1+0x4c], R7 ;  /* 0x00004c0701007387 */ /* 0x0005e20000100800 */
[----:B------:R-:W-:Y:S01]  /*06a0*/  UIMAD UR4, UR4, UR17, URZ ;  /* 0x00000011040472a4 */ /* 0x000fe2000f8e023f */
[C---:B------:R-:W-:Y:S01]  /*06b0*/  LEA.HI R10, R0.reuse, R0, RZ, 0x1 ;  /* 0x00000000000a7211 */ /* 0x040fe200078f08ff */
[----:B------:R-:W-:Y:S01]  /*06c0*/  UIMAD UR21, UR57, 0x60, URZ ;  /* 0x00000060391578a4 */ /* 0x000fe2000f8e023f */
[C---:B------:R-:W-:Y:S01]  /*06d0*/  LOP3.LUT P5, RZ, R0.reuse, 0x2, RZ, 0xc0, !PT ;  /* 0x0000000200ff7812 */ /* 0x040fe200078ac0ff */
[----:B------:R-:W-:Y:S01]  /*06e0*/  UIMAD UR20, UR57, 0x68, URZ ;  /* 0x00000068391478a4 */ /* 0x000fe2000f8e023f */
[----:B------:R-:W-:Y:S01]  /*06f0*/  LOP3.LUT P4, RZ, R0, 0x4, RZ, 0xc0, !PT ;  /* 0x0000000400ff7812 */ /* 0x000fe2000788c0ff */
[----:B------:R-:W-:Y:S01]  /*0700*/  UMOV UR56, 0xffffe000 ;  /* 0xffffe00000387882 */ /* 0x000fe20000000000 */
[----:B------:R-:W-:Y:S02]  /*0710*/  SEL R182, R153, 0xffffffe0, !P5 ;  /* 0xffffffe099b67807 */ /* 0x000fe40006800000 */
[----:B-1----:R-:W-:-:S02]  /*0720*/  SHF.R.S32.HI R3, RZ, 0x1f, R4 ;  /* 0x0000001fff037819 */ /* 0x002fc40000011404 */
[----:B------:R-:W-:Y:S02]  /*0730*/  LOP3.LUT R4, R0, 0x1, RZ, 0xc0, !PT ;  /* 0x0000000100047812 */ /* 0x000fe400078ec0ff */
[----:B------:R-:W-:Y:S01]  /*0740*/  LEA.HI R3, R3, R2, RZ, 0x2 ;  /* 0x0000000203037211 */ /* 0x000fe200078f10ff */
[----:B--2---:R-:W-:Y:S01]  /*0750*/  IMAD.SHL.U32 R7, R9, 0x2, RZ ;  /* 0x0000000209077824 */ /* 0x004fe200078e00ff */
[----:B------:R-:W-:Y:S01]  /*0760*/  ISETP.NE.U32.AND P6, PT, R4, 0x1, PT ;  /* 0x000000010400780c */ /* 0x000fe20003fc5070 */
[----:B------:R-:W-:Y:S01]  /*0770*/  IMAD.U32 R4, RZ, RZ, UR18 ;  /* 0x00000012ff047e24 */ /* 0x000fe2000f8e00ff */
[----:B------:R-:W-:Y:S02]  /*0780*/  LOP3.LUT R3, R3, 0xfffffffc, RZ, 0xc0, !PT ;  /* 0xfffffffc03037812 */ /* 0x000fe400078ec0ff */
[----:B------:R-:W-:Y:S02]  /*0790*/  SEL R181, R181, 0x10, !P6 ;  /* 0x00000010b5b57807 */ /* 0x000fe40007000000 */
[----:B------:R1:W-:Y:S01]  /*07a0*/  STL [R1+0x48], R4 ;  /* 0x0000480401007387 */ /* 0x0003e20000100800 */
[----:B------:R-:W-:Y:S01]  /*07b0*/  IMAD.IADD R15, R2, 0x1, -R3 ;  /* 0x00000001020f7824 */ /* 0x000fe200078e0a03 */
[----:B------:R-:W-:-:S02]  /*07c0*/  SHF.R.S32.HI R2, RZ, 0x1f, R6 ;  /* 0x0000001fff027819 */ /* 0x000fc40000011406 */
[----:B------:R-:W-:Y:S02]  /*07d0*/  LOP3.LUT R3, R6, 0xffffffe0, RZ, 0xc0, !PT ;  /* 0xffffffe006037812 */ /* 0x000fe400078ec0ff */
[----:B------:R-:W-:-:S03]  /*07e0*/  LEA.HI R2, R2, R18, RZ, 0x2 ;  /* 0x0000001202027211 */ /* 0x000fc600078f10ff */
[----:B------:R-:W-:Y:S01]  /*07f0*/  IMAD.IADD R6, R19, 0x1, -R3 ;  /* 0x0000000113067824 */ /* 0x000fe200078e0a03 */
[----:B------:R-:W-:Y:S02]  /*0800*/  LOP3.LUT R3, R2, 0xfffffffc, RZ, 0xc0, !PT ;  /* 0xfffffffc02037812 */ /* 0x000fe400078ec0ff */
[----:B------:R-:W-:Y:S02]  /*0810*/  SHF.R.S32.HI R2, RZ, 0x1, R8 ;  /* 0x00000001ff027819 */ /* 0x000fe40000011408 */
[----:B------:R-:W-:Y:S01]  /*0820*/  SHF.R.S32.HI R9, RZ, 0x1f, R6 ;  /* 0x0000001fff097819 */ /* 0x000fe20000011406 */
[----:B------:R-:W-:Y:S01]  /*0830*/  IMAD.IADD R158, R18, 0x1, -R3 ;  /* 0x00000001129e7824 */ /* 0x000fe200078e0a03 */
[----:B------:R-:W-:Y:S01]  /*0840*/  LOP3.LUT R3, R10, 0x3fffffe, RZ, 0xc0, !PT ;  /* 0x03fffffe0a037812 */ /* 0x000fe200078ec0ff */
[----:B------:R2:W-:Y:S01]  /*0850*/  STL [R1+0x2c], R6 ;  /* 0x00002c0601007387 */ /* 0x0005e20000100800 */
[----:B------:R-:W-:Y:S01]  /*0860*/  LEA.HI R9, R9, R6, RZ, 0x2 ;  /* 0x0000000609097211 */ /* 0x000fe200078f10ff */
[----:B------:R-:W-:Y:S01]  /*0870*/  IMAD R18, R11, 0x2000, R7 ;  /* 0x000020000b127824 */ /* 0x000fe200078e0207 */
[----:B------:R-:W-:Y:S01]  /*0880*/  LOP3.LUT P0, RZ, R2, 0x2, RZ, 0xc0, !PT ;  /* 0x0000000202ff7812 */ /* 0x000fe2000780c0ff */
[----:B------:R-:W-:-:S02]  /*0890*/  IMAD.IADD R13, R0, 0x1, -R3 ;  /* 0x00000001000d7824 */ /* 0x000fc400078e0a03 */
[----:B------:R-:W-:Y:S01]  /*08a0*/  IMAD.SHL.U32 R3, R0, 0x40, RZ ;  /* 0x0000004000037824 */ /* 0x000fe200078e00ff */
[----:B------:R-:W-:Y:S01]  /*08b0*/  SEL R145, R153, 0xffffffe0, !P0 ;  /* 0xffffffe099917807 */ /* 0x000fe20004000000 */
[----:B-1----:R-:W-:Y:S02]  /*08c0*/  IMAD.SHL.U32 R4, R5, 0x40, RZ ;  /* 0x0000004005047824 */ /* 0x002fe400078e00ff */
[----:B------:R-:W-:Y:S01]  /*08d0*/  IMAD.U32 R5, RZ, RZ, UR5 ;  /* 0x00000005ff057e24 */ /* 0x000fe2000f8e00ff */
[----:B------:R-:W-:Y:S01]  /*08e0*/  USHF.R.S32.HI UR5, URZ, 0x1f, UR19 ;  /* 0x0000001f3f057899 */ /* 0x000fe20008011413 */
[----:B------:R-:W-:Y:S01]  /*08f0*/  IMAD.SHL.U32 R0, R158, 0x10, RZ ;  /* 0x000000109e007824 */ /* 0x000fe200078e00ff */
[----:B------:R-:W-:Y:S01]  /*0900*/  LOP3.LUT R8, R4, 0x1c0, RZ, 0xc0, !PT ;  /* 0x000001c004087812 */ /* 0x000fe200078ec0ff */
[----:B------:R-:W-:Y:S01]  /*0910*/  UIMAD UR19, UR57, 0x70, URZ ;  /* 0x00000070391378a4 */ /* 0x000fe2000f8e023f */
[----:B------:R1:W-:Y:S01]  /*0920*/  STL [R1+0x44], R5 ;  /* 0x0000440501007387 */ /* 0x0003e20000100800 */
[----:B------:R-:W-:Y:S01]  /*0930*/  SHF.R.S32.HI R4, RZ, 0x3, R12 ;  /* 0x00000003ff047819 */ /* 0x000fe2000001140c */
[----:B------:R-:W-:Y:S01]  /*0940*/  UIMAD UR5, UR5, UR46, URZ ;  /* 0x0000002e050572a4 */ /* 0x000fe2000f8e023f */
[----:B------:R-:W-:-:S02]  /*0950*/  LEA.HI.SX32 R21, R9, R0, 0x1e ;  /* 0x0000000009157211 */ /* 0x000fc400078ff2ff */
[----:B------:R-:W-:Y:S01]  /*0960*/  LOP3.LUT R0, R8, 0x30, R0, 0xf8, !PT ;  /* 0x0000003008007812 */ /* 0x000fe200078ef800 */
[----:B------:R-:W-:Y:S02]  /*0970*/  IMAD R9, R4, 0x8, R17 ;  /* 0x0000000804097824 */ /* 0x000fe400078e0211 */
[----:B------:R-:W-:Y:S01]  /*0980*/  STL [R1+0x1c], R21 ;  /* 0x00001c1501007387 */ /* 0x000fe20000100800 */
[----:B--2---:R-:W-:Y:S02]  /*0990*/  IMAD.SHL.U32 R6, R2, 0x40, RZ ;  /* 0x0000004002067824 */ /* 0x004fe400078e00ff */
[----:B------:R-:W-:-:S04]  /*09a0*/  IMAD.SHL.U32 R2, R158, 0x400, RZ ;  /* 0x000004009e027824 */ /* 0x000fc800078e00ff */
[----:B------:R-:W-:Y:S01]  /*09b0*/  IMAD R147, R4, 0x200, R2 ;  /* 0x0000020004937824 */ /* 0x000fe200078e0202 */
[----:B-1----:R-:W-:Y:S02]  /*09c0*/  LOP3.LUT R5, R3, 0x1c0, RZ, 0xc0, !PT ;  /* 0x000001c003057812 */ /* 0x002fe400078ec0ff */
[----:B------:R-:W-:Y:S02]  /*09d0*/  LOP3.LUT R3, R6, 0xc0, RZ, 0xc0, !PT ;  /* 0x000000c006037812 */ /* 0x000fe400078ec0ff */
[----:B------:R-:W-:Y:S02]  /*09e0*/  LEA.HI R5, R5, R5, RZ, 0x1d ;  /* 0x0000000505057211 */ /* 0x000fe400078fe8ff */
[----:B------:R-:W-:Y:S02]  /*09f0*/  LOP3.LUT R4, R3, 0x8, R20, 0xf8, !PT ;  /* 0x0000000803047812 */ /* 0x000fe400078ef814 */
[----:B------:R-:W-:Y:S01]  /*0a00*/  IADD3 R18, R5, R18, R2 ;  /* 0x0000001205127210 */ /* 0x000fe20007ffe002 */
[----:B------:R-:W-:Y:S01]  /*0a10*/  IMAD.U32 R5, RZ, RZ, UR8 ;  /* 0x00000008ff057e24 */ /* 0x000fe2000f8e00ff */
[----:B------:R-:W-:Y:S01]  /*0a20*/  LOP3.LUT R2, R0, 0x8, R20, 0xf8, !PT ;  /* 0x0000000800027812 */ /* 0x000fe200078ef814 */
[----:B------:R-:W-:Y:S01]  /*0a30*/  USHF.R.S32.HI UR8, URZ, 0x1f, UR46 ;  /* 0x0000001f3f087899 */ /* 0x000fe2000801142e */
[----:B------:R-:W-:Y:S01]  /*0a40*/  SHF.R.U32.HI R0, RZ, 0x3, R8 ;  /* 0x00000003ff007819 */ /* 0x000fe20000011608 */
[----:B------:R-:W-:Y:S01]  /*0a50*/  IMAD.SHL.U32 R187, R18, 0x2, RZ ;  /* 0x0000000212bb7824 */ /* 0x000fe200078e00ff */
[----:B------:R-:W-:-:S02]  /*0a60*/  SHF.R.U32.HI R3, RZ, 0x3, R3 ;  /* 0x00000003ff037819 */ /* 0x000fc40000011603 */
[----:B------:R-:W-:Y:S01]  /*0a70*/  LOP3.LUT R5, R2, R0, RZ, 0x3c, !PT ;  /* 0x0000000002057212 */ /* 0x000fe200078e3cff */
[----:B------:R-:W-:Y:S01]  /*0a80*/  IMAD.U32 R0, RZ, RZ, UR9 ;  /* 0x00000009ff007e24 */ /* 0x000fe2000f8e00ff */
[----:B------:R-:W-:Y:S01]  /*0a90*/  USHF.R.S32.HI UR9, URZ, 0x1f, UR51 ;  /* 0x0000001f3f097899 */ /* 0x000fe20008011433 */
[----:B------:R-:W-:Y:S01]  /*0aa0*/  LOP3.LUT R3, R4, R3, RZ, 0x3c, !PT ;  /* 0x0000000304037212 */ /* 0x000fe200078e3cff */
[----:B------:R-:W-:Y:S01]  /*0ab0*/  IMAD.U32 R4, RZ, RZ, UR8 ;  /* 0x00000008ff047e24 */ /* 0x000fe2000f8e00ff */
[----:B------:R-:W-:Y:S01]  /*0ac0*/  IADD3 R0, R21, -0x80, RZ ;  /* 0xffffff8015007810 */ /* 0x000fe20007ffe0ff */
[----:B------:R-:W-:Y:S01]  /*0ad0*/  IMAD R2, R158, 0x200, R7 ;  /* 0x000002009e027824 */ /* 0x000fe200078e0207 */
[----:B------:R-:W-:Y:S01]  /*0ae0*/  @!UP5 UIMAD UR8, UR46, UR16, UR51 ;  /* 0x000000102e08d2a4 */ /* 0x000fe2000f8e0233 */
[----:B------:R-:W-:Y:S01]  /*0af0*/  IMAD.U32 R4, RZ, RZ, UR9 ;  /* 0x00000009ff047e24 */ /* 0x000fe2000f8e00ff */
[----:B------:R-:W-:Y:S01]  /*0b00*/  @UP5 UIMAD UR9, UR46, UR15, URZ ;  /* 0x0000000f2e0952a4 */ /* 0x000fe2000f8e023f */
[----:B------:R-:W-:Y:S01]  /*0b10*/  IMAD R13, R13, 0x20, R2 ;  /* 0x000000200d0d7824 */ /* 0x000fe200078e0202 */
[----:B------:R-:W-:Y:S01]  /*0b20*/  SHF.R.S32.HI R2, RZ, 0x1f, R0 ;  /* 0x0000001fff027819 */ /* 0x000fe20000011400 */
[----:B------:R-:W-:Y:S01]  /*0b30*/  IMAD.U32 R146, R146, 0x20, R3 ;  /* 0x0000002092927824 */ /* 0x000fe200078e0003 */
[----:B------:R-:W-:Y:S01]  /*0b40*/  @!UP5 UIMAD UR8, UR8, UR15, URZ ;  /* 0x0000000f0808d2a4 */ /* 0x000fe2000f8e023f */
[----:B------:R-:W-:Y:S01]  /*0b50*/  IMAD.U32 R3, RZ, RZ, UR4 ;  /* 0x00000004ff037e24 */ /* 0x000fe2000f8e00ff */
[----:B------:R-:W-:Y:S01]  /*0b60*/  SHF.L.U64.HI R2, R0, 0x2, R2 ;  /* 0x0000000200027819 */ /* 0x000fe20000010202 */
[----:B------:R-:W-:Y:S01]  /*0b70*/  IMAD.U32 R4, RZ, RZ, UR9 ;  /* 0x00000009ff047e24 */ /* 0x000fe2000f8e00ff */
[----:B------:R-:W-:Y:S01]  /*0b80*/  USHF.R.S32.HI UR4, URZ, 0x1f, UR18 ;  /* 0x0000001f3f047899 */ /* 0x000fe20008011412 */
[----:B------:R-:W-:Y:S01]  /*0b90*/  IMAD.U32 R0, RZ, RZ, UR5 ;  /* 0x00000005ff007e24 */ /* 0x000fe2000f8e00ff */
[----:B------:R-:W-:Y:S01]  /*0ba0*/  UIMAD UR5, UR53, UR60, URZ ;  /* 0x0000003c350572a4 */ /* 0x000fe2000f8e023f */
[C---:B------:R-:W-:Y:S01]  /*0bb0*/  IADD3 R180, R187.reuse, 0x40, RZ ;  /* 0x00000040bbb47810 */ /* 0x040fe20007ffe0ff */
[----:B------:R-:W-:Y:S01]  /*0bc0*/  STL [R1+0x40], R4 ;  /* 0x0000400401007387 */ /* 0x000fe20000100800 */
[C---:B------:R-:W-:Y:S01]  /*0bd0*/  @P4 IADD3 R180, R187.reuse, -0x40, RZ ;  /* 0xffffffc0bbb44810 */ /* 0x040fe20007ffe0ff */
[----:B------:R-:W-:Y:S01]  /*0be0*/  IMAD.IADD R185, R187, 0x1, R181 ;  /* 0x00000001bbb97824 */ /* 0x000fe200078e02b5 */
[----:B------:R-:W-:Y:S01]  /*0bf0*/  UIMAD UR18, UR57, 0x78, URZ ;  /* 0x00000078391278a4 */ /* 0x000fe2000f8e023f */
[----:B------:R1:W-:Y:S01]  /*0c00*/  STL [R1+0x3c], R3 ;  /* 0x00003c0301007387 */ /* 0x0003e20000100800 */
[----:B------:R-:W-:-:S02]  /*0c10*/  IMAD R145, R146, 0x2, R145 ;  /* 0x0000000292917824 */ /* 0x000fc400078e0291 */
[----:B------:R-:W-:Y:S01]  /*0c20*/  IMAD.IADD R181, R181, 0x1, R180 ;  /* 0x00000001b5b57824 */ /* 0x000fe200078e02b4 */
[----:B------:R2:W-:Y:S01]  /*0c30*/  STL [R1+0x18], R2 ;  /* 0x0000180201007387 */ /* 0x0005e20000100800 */
[--C-:B------:R-:W-:Y:S02]  /*0c40*/  IMAD.IADD R186, R187, 0x1, R182.reuse ;  /* 0x00000001bbba7824 */ /* 0x100fe400078e02b6 */
[----:B------:R-:W-:Y:S01]  /*0c50*/  IMAD.IADD R184, R185, 0x1, R182 ;  /* 0x00000001b9b87824 */ /* 0x000fe200078e02b6 */
[----:B------:R3:W-:Y:S01]  /*0c60*/  STL [R1+0x38], R0 ;  /* 0x0000380001007387 */ /* 0x0007e20000100800 */
[----:B------:R-:W-:Y:S02]  /*0c70*/  IMAD.IADD R183, R182, 0x1, R180 ;  /* 0x00000001b6b77824 */ /* 0x000fe400078e02b4 */
[----:B------:R-:W-:Y:S02]  /*0c80*/  IMAD.SHL.U32 R146, R146, 0x2, RZ ;  /* 0x0000000292927824 */ /* 0x000fe400078e00ff */
[----:B------:R-:W-:-:S02]  /*0c90*/  IMAD.IADD R182, R182, 0x1, R181 ;  /* 0x00000001b6b67824 */ /* 0x000fc400078e02b5 */
        /* <DEDUP_REMOVED lines=13> */
[----:B------:R2:W-:Y:S01]  /*0d70*/  STL [R1+0x14], R4 ;  /* 0x0000140401007387 */ /* 0x0005e20000100800 */
[----:B------:R-:W-:Y:S02]  /*0d80*/  SEL R148, R148, 0xffffffc0, !P2 ;  /* 0xffffffc094947807 */ /* 0x000fe40005000000 */
[----:B------:R-:W-:Y:S02]  /*0d90*/  LOP3.LUT R2, R2, 0x8, RZ, 0xc0, !PT ;  /* 0x0000000802027812 */ /* 0x000fe400078ec0ff */
[----:B------:R-:W-:-:S04]  /*0da0*/  LOP3.LUT P0, RZ, R15, 0x2, RZ, 0xc0, !PT ;  /* 0x000000020fff7812 */ /* 0x000fc8000780c0ff */
[----:B------:R-:W-:Y:S01]  /*0db0*/  SEL R153, R153, 0xffffffe0, !P0 ;  /* 0xffffffe099997807 */ /* 0x000fe20004000000 */
[----:B-1----:R-:W-:Y:S01]  /*0dc0*/  IMAD.U32 R3, RZ, RZ, UR5 ;  /* 0x00000005ff037e24 */ /* 0x002fe2000f8e00ff */
[----:B------:R-:W-:Y:S01]  /*0dd0*/  USHF.R.S32.HI UR5, URZ, 0x1f, UR4 ;  /* 0x0000001f3f057899 */ /* 0x000fe20008011404 */
[----:B------:R-:W-:Y:S01]  /*0de0*/  IMAD.U32 R3, RZ, RZ, UR4 ;  /* 0x00000004ff037e24 */ /* 0x000fe2000f8e00ff */
[----:B------:R-:W-:-:S04]  /*0df0*/  SHF.R.U32.HI R3, RZ, 0x3, R0 ;  /* 0x00000003ff037819 */ /* 0x000fc80000011600 */
[----:B------:R-:W-:Y:S01]  /*0e00*/  LOP3.LUT R8, R3, R0, R2, 0x1e, !PT ;  /* 0x0000000003087212 */ /* 0x000fe200078e1e02 */
[----:B------:R-:W-:Y:S02]  /*0e10*/  IMAD.SHL.U32 R0, R16, 0x40, RZ ;  /* 0x0000004010007824 */ /* 0x000fe400078e00ff */
[C---:B------:R-:W-:Y:S02]  /*0e20*/  IMAD R3, R14.reuse, 0x200, R5 ;  /* 0x000002000e037824 */ /* 0x040fe400078e0205 */
[----:B------:R-:W-:Y:S01]  /*0e30*/  IMAD.SHL.U32 R5, R14, 0x8, RZ ;  /* 0x000000080e057824 */ /* 0x000fe200078e00ff */
[----:B------:R-:W-:Y:S01]  /*0e40*/  LOP3.LUT R0, R0, 0x1c0, RZ, 0xc0, !PT ;  /* 0x000001c000007812 */ /* 0x000fe200078ec0ff */
[----:B------:R-:W-:Y:S02]  /*0e50*/  IMAD.IADD R8, R8, 0x1, R13 ;  /* 0x0000000108087824 */ /* 0x000fe400078e020d */
[----:B--2---:R-:W-:Y:S01]  /*0e60*/  IMAD.SHL.U32 R4, R14, 0x10, RZ ;  /* 0x000000100e047824 */ /* 0x004fe200078e00ff */
[----:B------:R-:W-:-:S02]  /*0e70*/  LOP3.LUT R5, R5, 0x8, RZ, 0xc0, !PT ;  /* 0x0000000805057812 */ /* 0x000fc400078ec0ff */
[----:B------:R-:W-:Y:S02]  /*0e80*/  SHF.R.U32.HI R6, RZ, 0x3, R0 ;  /* 0x00000003ff067819 */ /* 0x000fe40000011600 */
[----:B------:R-:W-:Y:S01]  /*0e90*/  LOP3.LUT R7, R2, 0x10, R4, 0xf8, !PT ;  /* 0x0000001002077812 */ /* 0x000fe200078ef804 */
[----:B------:R-:W-:Y:S01]  /*0ea0*/  IMAD.SHL.U32 R2, R15, 0x40, RZ ;  /* 0x000000400f027824 */ /* 0x000fe200078e00ff */
[----:B------:R-:W-:Y:S01]  /*0eb0*/  LOP3.LUT R6, R6, R0, R5, 0x1e, !PT ;  /* 0x0000000006067212 */ /* 0x000fe200078e1e05 */
[----:B------:R-:W-:-:S03]  /*0ec0*/  IMAD.SHL.U32 R0, R9, 0x20, RZ ;  /* 0x0000002009007824 */ /* 0x000fc600078e00ff */
[----:B------:R-:W-:Y:S01]  /*0ed0*/  LOP3.LUT R2, R2, 0xc0, RZ, 0xc0, !PT ;  /* 0x000000c002027812 */ /* 0x000fe200078ec0ff */
[----:B------:R-:W-:Y:S02]  /*0ee0*/  IMAD R158, R158, 0x200, R0 ;  /* 0x000002009e9e7824 */ /* 0x000fe400078e0200 */
[----:B------:R-:W-:Y:S01]  /*0ef0*/  IMAD.IADD R147, R147, 0x1, R6 ;  /* 0x0000000193937824 */ /* 0x000fe200078e0206 */
[----:B------:R-:W-:-:S04]  /*0f00*/  SHF.R.U32.HI R4, RZ, 0x3, R2 ;  /* 0x00000003ff047819 */ /* 0x000fc80000011602 */
[C---:B------:R-:W-:Y:S02]  /*0f10*/  LOP3.LUT R5, R4.reuse, R2, R5, 0x1e, !PT ;  /* 0x0000000204057212 */ /* 0x040fe400078e1e05 */
[----:B------:R-:W-:Y:S02]  /*0f20*/  LOP3.LUT R2, R4, R7, R2, 0x1e, !PT ;  /* 0x0000000704027212 */ /* 0x000fe400078e1e02 */
[----:B------:R-:W-:Y:S01]  /*0f30*/  LEA R4, R8, 0x6000, 0x1 ;  /* 0x0000600008047811 */ /* 0x000fe200078e08ff */
[----:B------:R-:W-:Y:S01]  /*0f40*/  IMAD.IADD R158, R158, 0x1, R5 ;  /* 0x000000019e9e7824 */ /* 0x000fe200078e0205 */
[----:B------:R-:W-:Y:S01]  /*0f50*/  LEA R147, R147, 0x8000, 0x1 ;  /* 0x0000800093937811 */ /* 0x000fe200078e08ff */
[----:B------:R-:W-:Y:S02]  /*0f60*/  IMAD.IADD R152, R0, 0x1, R2 ;  /* 0x0000000100987824 */ /* 0x000fe400078e0202 */
[----:B------:R-:W-:Y:S01]  /*0f70*/  IMAD.U32 R0, RZ, RZ, UR8 ;  /* 0x00000008ff007e24 */ /* 0x000fe2000f8e00ff */
[C---:B------:R-:W-:Y:S01]  /*0f80*/  IADD3 R154, R147.reuse, 0x20, RZ ;  /* 0x00000020939a7810 */ /* 0x040fe20007ffe0ff */
[C---:B------:R-:W-:Y:S01]  /*0f90*/  IMAD.IADD R149, R147.reuse, 0x1, R148 ;  /* 0x0000000193957824 */ /* 0x040fe200078e0294 */
[----:B------:R-:W-:Y:S01]  /*0fa0*/  @P1 IADD3 R154, R147, -0x20, RZ ;  /* 0xffffffe0939a1810 */ /* 0x000fe20007ffe0ff */
[----:B------:R-:W-:Y:S01]  /*0fb0*/  IMAD.SHL.U32 R2, R3, 0x2, RZ ;  /* 0x0000000203027824 */ /* 0x000fe200078e00ff */
[----:B------:R1:W-:Y:S02]  /*0fc0*/  STL [R1+0x34], R0 ;  /* 0x0000340001007387 */ /* 0x0003e40000100800 */
[----:B------:R-:W-:Y:S01]  /*0fd0*/  IADD3 R157, R154, 0x2000, RZ ;  /* 0x000020009a9d7810 */ /* 0x000fe20007ffe0ff */
[----:B------:R-:W-:Y:S01]  /*0fe0*/  IMAD.IADD R148, R148, 0x1, R154 ;  /* 0x0000000194947824 */ /* 0x000fe200078e029a */
[----:B------:R-:W-:-:S02]  /*0ff0*/  IADD3 R156, R154, 0x4000, RZ ;  /* 0x000040009a9c7810 */ /* 0x000fc40007ffe0ff */
[----:B------:R-:W-:Y:S01]  /*1000*/  IADD3 R155, R154, 0x6000, RZ ;  /* 0x000060009a9b7810 */ /* 0x000fe20007ffe0ff */
[----:B-1----:R-:W-:-:S05]  /*1010*/  IMAD.U32 R0, RZ, RZ, UR5 ;  /* 0x00000005ff007e24 */ /* 0x002fca000f8e00ff */
[----:B------:R1:W-:Y:S04]  /*1020*/  STL [R1+0x30], R0 ;  /* 0x0000300001007387 */ /* 0x0003e80000100800 */
[----:B------:R2:W-:Y:S01]  /*1030*/  STL [R1+0x20], R4 ;  /* 0x0000200401007387 */ /* 0x0005e20000100800 */
[C---:B-1----:R-:W-:Y:S02]  /*1040*/  IADD3 R0, R4.reuse, 0x20, RZ ;  /* 0x0000002004007810 */ /* 0x042fe40007ffe0ff */
[----:B------:R-:W-:-:S05]  /*1050*/  @P3 IADD3 R0, R4, -0x20, RZ ;  /* 0xffffffe004003810 */ /* 0x000fca0007ffe0ff */
[----:B------:R2:W-:Y:S02]  /*1060*/  STL [R1+0x24], R0 ;  /* 0x0000240001007387 */ /* 0x0005e40000100800 */
.L_x_130:
        /* <DEDUP_REMOVED lines=8> */
[----:B------:R-:W-:-:S03]  /*10f0*/  UISETP.NE.AND UP4, UPT, UR4, URZ, UPT ;  /* 0x0000003f0400728c */ /* 0x000fc6000bf85270 */
        /* <DEDUP_REMOVED lines=44> */
.L_x_86:
        /* <DEDUP_REMOVED lines=41> */
[----:B------:R-:W-:Y:S02]  /*1650*/  @UP0 UIMAD UR39, UR5, UR15, UR13 ;  /* 0x0000000f052702a4 */ /* 0x000fe4000f8e020d */
[----:B------:R-:W-:Y:S02]  /*1660*/  ULOP3.LUT UR5, UR11, 0xffffff80, URZ, 0xc0, !UPT ;  /* 0xffffff800b057892 */ /* 0x000fe4000f8ec03f */
[----:B------:R-:W-:Y:S02]  /*1670*/  @UP0 UMOV UR38, UR12 ;  /* 0x0000000c00260c82 */ /* 0x000fe40008000000 */
        /* <DEDUP_REMOVED lines=15> */
.L_x_88:
        /* <DEDUP_REMOVED lines=18> */
.L_x_89:
[----:B------:R-:W2:Y:S01]  /*1890*/  LDL R0, [R1+0x38] ;  /* 0x0000380001007983 */ /* 0x000ea20000100800 */
[----:B------:R-:W-:-:S03]  /*18a0*/  ULDC.64 UR14, c[0x0][0x370] ;  /* 0x0000dc00000e7ab9 */ /* 0x000fc60000000a00 */
[----:B------:R-:W3:Y:S04]  /*18b0*/  LDL R4, [R1+0x44] ;  /* 0x0000440001047983 */ /* 0x000ee80000100800 */
[----:B------:R-:W4:Y:S01]  /*18c0*/  LDL R3, [R1+0x40] ;  /* 0x0000400001037983 */ /* 0x000f220000100800 */
[----:B------:R-:W-:Y:S01]  /*18d0*/  @UP2 UIMAD.WIDE.U32 UR12, UR4, UR14, URZ ;  /* 0x0000000e040c22a5 */ /* 0x000fe2000f8e003f */
[----:B------:R-:W-:-:S03]  /*18e0*/  IABS R6, c[0x0][0x1c8] ;  /* 0x0000720000067a13 */ /* 0x000fc60000000000 */
[----:B------:R-:W-:-:S03]  /*18f0*/  @UP2 UIMAD UR43, UR4, UR15, UR13 ;  /* 0x0000000f042b22a4 */ /* 0x000fc6000f8e020d */
[----:B------:R-:W-:Y:S02]  /*1900*/  @UP2 UMOV UR36, UR12 ;  /* 0x0000000c00242c82 */ /* 0x000fe40008000000 */
[----:B------:R-:W-:Y:S02]  /*1910*/  ULDC.64 UR12, c[0x0][0x368] ;  /* 0x0000da00000c7ab9 */ /* 0x000fe40000000a00 */
[----:B------:R-:W-:Y:S02]  /*1920*/  @!UP2 UIMAD UR11, UR55, UR12, URZ ;  /* 0x0000000c370ba2a4 */ /* 0x000fe4000f8e023f */
[----:B------:R-:W-:Y:S02]  /*1930*/  ULDC UR34, c[0x0][0x224] ;  /* 0x0000890000227ab9 */ /* 0x000fe40000000800 */
[----:B------:R-:W-:Y:S02]  /*1940*/  @!UP2 UIMAD UR11, UR46, UR13, UR11 ;  /* 0x0000000d2e0ba2a4 */ /* 0x000fe4000f8e020b */
[----:B------:R-:W-:-:S02]  /*1950*/  @!UP2 UIMAD.WIDE.U32 UR12, UR46, UR12, URZ ;  /* 0x0000000c2e0ca2a5 */ /* 0x000fc4000f8e003f */
[----:B------:R-:W-:Y:S02]  /*1960*/  UIMAD UR16, UR53, UR60, URZ ;  /* 0x0000003c351072a4 */ /* 0x000fe4000f8e023f */
[----:B------:R-:W-:Y:S02]  /*1970*/  @!UP2 UIADD3 UR43, UR13, UR11, URZ ;  /* 0x0000000b0d2ba290 */ /* 0x000fe4000fffe03f */
[----:B------:R-:W-:Y:S01]  /*1980*/  ULDC.64 UR14, c[0x0][0x3d8] ;  /* 0x0000f600000e7ab9 */ /* 0x000fe20000000a00 */
[----:B--2---:R1:W2:Y:S02]  /*1990*/  R2UR UR35, R0 ;  /* 0x00000000002373c2 */ /* 0x0042a400000e0000 */
[----:B-1----:R-:W5:Y:S06]  /*19a0*/  LDL R0, [R1+0x34] ;  /* 0x0000340001007983 */ /* 0x002f6c0000100800 */
[----:B---3--:R1:W3:Y:S01]  /*19b0*/  R2UR UR42, R4 ;  /* 0x00000000042a73c2 */ /* 0x0082e200000e0000 */
[----:B--2---:R-:W-:-:S07]  /*19c0*/  UIMAD UR11, UR55, UR34, UR35 ;  /* 0x00000022370b72a4 */ /* 0x004fce000f8e0223 */
[----:B------:R-:W2:Y:S01]  /*19d0*/  S2UR UR34, SR_CTAID.X ;  /* 0x00000000002279c3 */ /* 0x000ea20000002500 */
[----:B-1----:R-:W1:Y:S01]  /*19e0*/  I2F.RP R4, R6 ;  /* 0x0000000600047306 */ /* 0x002e620000209400 */
[----:B------:R-:W-:-:S04]  /*19f0*/  UIADD3 UR11, UR61, UR11, URZ ;  /* 0x0000000b3d0b7290 */ /* 0x000fc8000fffe03f */
[----:B------:R-:W-:-:S03]  /*1a00*/  UIMAD UR11, UR52, UR11, UR16 ;  /* 0x0000000b340b72a4 */ /* 0x000fc6000f8e0210 */
[----:B-1----:R-:W1:Y:S01]  /*1a10*/  MUFU.RCP R4, R4 ;  /* 0x0000000400047308 */ /* 0x002e620000001000 */
[----:B------:R-:W-:Y:S02]  /*1a20*/  @!UP2 UMOV UR36, UR12 ;  /* 0x0000000c0024ac82 */ /* 0x000fe40008000000 */
[----:B------:R-:W-:Y:S02]  /*1a30*/  UIADD3 UR16, UR59, UR11, URZ ;  /* 0x0000000b3b107290 */ /* 0x000fe4000fffe03f */
[----:B------:R-:W-:Y:S02]  /*1a40*/  UIMAD UR11, UR53, UR4, URZ ;  /* 0x00000004350b72a4 */ /* 0x000fe4000f8e023f */
[----:B------:R-:W-:-:S04]  /*1a50*/  UIMAD.WIDE.U32 UR12, UR52, UR4, URZ ;  /* 0x00000004340c72a5 */ /* 0x000fc8000f8e003f */
[----:B------:R-:W-:Y:S02]  /*1a60*/  @UP2 UIADD3 UR16, UR13, UR11, URZ ;  /* 0x0000000b0d102290 */ /* 0x000fe4000fffe03f */
[----:B------:R-:W-:Y:S01]  /*1a70*/  USEL UR37, UR58, UR12, !UP2 ;  /* 0x0000000c3a257287 */ /* 0x000fe2000d000000 */
[----:B-1----:R-:W-:Y:S01]  /*1a80*/  IADD3 R4, R4, 0xffffffe, RZ ;  /* 0x0ffffffe04047810 */ /* 0x002fe20007ffe0ff */
[----:B--2---:R-:W-:-:S03]  /*1a90*/  UIMAD.WIDE.U32 UR12, UR34, UR14, URZ ;  /* 0x0000000e220c72a5 */ /* 0x004fc6000f8e003f */
[----:B------:R1:W2:Y:S01]  /*1aa0*/  F2I.FTZ.U32.TRUNC.NTZ R5, R4 ;  /* 0x0000000400057305 */ /* 0x0002a2000021f000 */
[----:B------:R-:W-:Y:S02]  /*1ab0*/  UIMAD UR15, UR34, UR15, UR13 ;  /* 0x0000000f220f72a4 */ /* 0x000fe4000f8e020d */
[----:B------:R-:W-:Y:S02]  /*1ac0*/  USHF.L.U32 UR34, UR46, 0x7, URZ ;  /* 0x000000072e227899 */ /* 0x000fe4000800063f */
[----:B------:R-:W-:Y:S02]  /*1ad0*/  USEL UR35, UR12, URZ, UP6 ;  /* 0x0000003f0c237287 */ /* 0x000fe4000b000000 */
[----:B------:R-:W-:Y:S01]  /*1ae0*/  USEL UR12, UR34, URZ, UP1 ;  /* 0x0000003f220c7287 */ /* 0x000fe20008800000 */
[----:B----4-:R4:W2:Y:S01]  /*1af0*/  R2UR UR45, R3 ;  /* 0x00000000032d73c2 */ /* 0x0108a200000e0000 */
[----:B-1----:R-:W-:Y:S01]  /*1b00*/  IMAD.MOV.U32 R4, RZ, RZ, RZ ;  /* 0x000000ffff047224 */ /* 0x002fe200078e00ff */
[----:B----4-:R-:W-:Y:S01]  /*1b10*/  IABS R3, UR51 ;  /* 0x0000003300037c13 */ /* 0x010fe20008000000 */
[----:B------:R-:W-:-:S04]  /*1b20*/  USHF.L.U64.HI UR11, UR46, 0x7, UR55 ;  /* 0x000000072e0b7899 */ /* 0x000fc80008010237 */
[----:B------:R-:W-:Y:S02]  /*1b30*/  USEL UR11, UR11, URZ, UP1 ;  /* 0x0000003f0b0b7287 */ /* 0x000fe40008800000 */
[----:B------:R-:W-:-:S04]  /*1b40*/  UIADD3 UR12, UP1, UR5, UR12, URZ ;  /* 0x0000000c050c7290 */ /* 0x000fc8000ff3e03f */
[----:B------:R-:W-:Y:S02]  /*1b50*/  UIADD3.X UR13, UR44, UR11, URZ, UP1, !UPT ;  /* 0x0000000b2c0d7290 */ /* 0x000fe40008ffe43f */
[----:B------:R-:W-:Y:S01]  /*1b60*/  UIMAD UR11, UR53, UR12, URZ ;  /* 0x0000000c350b72a4 */ /* 0x000fe2000f8e023f */
[----:B------:R-:W-:-:S03]  /*1b70*/  ISETP.NE.AND P2, PT, RZ, c[0x0][0x1c8], PT ;  /* 0x00007200ff007a0c */ /* 0x000fc60003f45270 */
[----:B------:R-:W-:Y:S02]  /*1b80*/  UIMAD UR14, UR52, UR13, UR11 ;  /* 0x0000000d340e72a4 */ /* 0x000fe4000f8e020b */
[----:B--2---:R-:W-:Y:S02]  /*1b90*/  @UP5 USEL UR11, UR45, UR4, !UP2 ;  /* 0x000000042d0b5287 */ /* 0x004fe4000d000000 */
[----:B------:R-:W-:-:S04]  /*1ba0*/  UIMAD.WIDE.U32 UR12, UR52, UR12, URZ ;  /* 0x0000000c340c72a5 */ /* 0x000fc8000f8e003f */
[----:B------:R-:W-:Y:S01]  /*1bb0*/  UIADD3 UR14, UR13, UR14, URZ ;  /* 0x0000000e0d0e7290 */ /* 0x000fe2000fffe03f */
[----:B-----5:R1:W2:Y:S02]  /*1bc0*/  R2UR UR34, R0 ;  /* 0x00000000002273c2 */ /* 0x0202a400000e0000 */
[----:B-1----:R-:W-:-:S04]  /*1bd0*/  IMAD.MOV R0, RZ, RZ, -R5 ;  /* 0x000000ffff007224 */ /* 0x002fc800078e0a05 */
[----:B------:R-:W-:-:S04]  /*1be0*/  IMAD R0, R0, R6, RZ ;  /* 0x0000000600007224 */ /* 0x000fc800078e02ff */
[----:B------:R-:W-:-:S06]  /*1bf0*/  IMAD.HI.U32 R0, R5, R0, R4 ;  /* 0x0000000005007227 */ /* 0x000fcc00078e0004 */
[----:B------:R-:W-:-:S04]  /*1c00*/  IMAD.HI.U32 R0, R0, R3, RZ ;  /* 0x0000000300007227 */ /* 0x000fc800078e00ff */
[----:B------:R-:W-:-:S04]  /*1c10*/  IMAD.MOV R4, RZ, RZ, -R0 ;  /* 0x000000ffff047224 */ /* 0x000fc800078e0a00 */
[----:B------:R-:W-:-:S05]  /*1c20*/  IMAD R3, R6, R4, R3 ;  /* 0x0000000406037224 */ /* 0x000fca00078e0203 */
[----:B------:R-:W-:-:S13]  /*1c30*/  ISETP.GT.U32.AND P0, PT, R6, R3, PT ;  /* 0x000000030600720c */ /* 0x000fda0003f04070 */
[----:B------:R-:W-:-:S05]  /*1c40*/  @!P0 IMAD.IADD R3, R3, 0x1, -R6 ;  /* 0x0000000103038824 */ /* 0x000fca00078e0a06 */
[----:B------:R-:W-:Y:S02]  /*1c50*/  ISETP.GE.U32.AND P3, PT, R3, R6, PT ;  /* 0x000000060300720c */ /* 0x000fe40003f66070 */
[----:B------:R-:W-:Y:S02]  /*1c60*/  @!P0 IADD3 R0, R0, 0x1, RZ ;  /* 0x0000000100008810 */ /* 0x000fe40007ffe0ff */
[----:B---3--:R-:W-:-:S09]  /*1c70*/  ISETP.LE.AND P0, PT, RZ, UR42, PT ;  /* 0x0000002aff007c0c */ /* 0x008fd2000bf03270 */
[----:B------:R-:W-:-:S05]  /*1c80*/  @P3 IADD3 R0, R0, 0x1, RZ ;  /* 0x0000000100003810 */ /* 0x000fca0007ffe0ff */
[----:B------:R-:W-:Y:S01]  /*1c90*/  IMAD.MOV.U32 R10, RZ, RZ, R0 ;  /* 0x000000ffff0a7224 */ /* 0x000fe200078e0000 */
[----:B------:R-:W-:-:S03]  /*1ca0*/  ULDC UR42, c[0x0][0x234] ;  /* 0x00008d00002a7ab9 */ /* 0x000fc60000000800 */
[----:B------:R-:W-:Y:S01]  /*1cb0*/  @!P0 IMAD.MOV R10, RZ, RZ, -R10 ;  /* 0x000000ffff0a8224 */ /* 0x000fe200078e0a0a */
[----:B------:R-:W-:Y:S01]  /*1cc0*/  PLOP3.LUT P0, PT, PT, PT, UP5, 0x80, 0x0 ;  /* 0x000000000000781c */ /* 0x000fe20003f0f058 */
[----:B------:R-:W-:Y:S01]  /*1cd0*/  @UP5 UIMAD UR11, UR51, UR42, UR11 ;  /* 0x0000002a330b52a4 */ /* 0x000fe2000f8e020b */
[----:B------:R-:W-:-:S06]  /*1ce0*/  @!P2 LOP3.LUT R10, RZ, c[0x0][0x1c8], RZ, 0x33, !PT ;  /* 0x00007200ff0aaa12 */ /* 0x000fcc00078e33ff */
[----:B--2---:R-:W-:Y:S02]  /*1cf0*/  @!UP5 UMOV UR11, UR34 ;  /* 0x00000022000bdc82 */ /* 0x004fe40008000000 */
[----:B------:R-:W-:Y:S02]  /*1d00*/  USEL UR34, UR15, URZ, UP6 ;  /* 0x0000003f0f227287 */ /* 0x000fe4000b000000 */
[----:B------:R-:W-:Y:S01]  /*1d10*/  USHF.R.S32.HI UR15, URZ, 0x1f, UR9 ;  /* 0x0000001f3f0f7899 */ /* 0x000fe20008011409 */
[----:B------:R-:W-:Y:S01]  /*1d20*/  SHF.R.S32.HI R13, RZ, 0x1f, R10 ;  /* 0x0000001fff0d7819 */ /* 0x000fe2000001140a */
        /* <DEDUP_REMOVED lines=8> */
.L_x_90:
[----:B------:R-:W2:Y:S02]  /*1db0*/  LDL R0, [R1+0x3c] ;  /* 0x00003c0001007983 */ /* 0x000ea40000100800 */
[----:B--2---:R1:W2:Y:S01]  /*1dc0*/  R2UR UR4, R0 ;  /* 0x00000000000473c2 */ /* 0x0042a200000e0000 */
[----:B------:R-:W-:-:S07]  /*1dd0*/  DEPBAR.LE SB1, 0x0, {2} ;  /* 0x000090040000791a */ /* 0x000fce0000000000 */
.L_x_91:
[----:B------:R-:W2:Y:S04]  /*1de0*/  LDL R4, [R1+0x48] ;  /* 0x0000480001047983 */ /* 0x000ea80000100800 */
[----:B------:R-:W3:Y:S04]  /*1df0*/  LDL R3, [R1+0x30] ;  /* 0x0000300001037983 */ /* 0x000ee80000100800 */
[----:B------:R-:W4:Y:S01]  /*1e00*/  LDL R0, [R1+0x28] ;  /* 0x0000280001007983 */ /* 0x000f220000100800 */
[----:B------:R-:W-:-:S03]  /*1e10*/  USHF.L.U32 UR45, UR57, 0x7, URZ ;  /* 0x00000007392d7899 */ /* 0x000fc6000800063f */
[----:B------:R-:W5:Y:S04]  /*1e20*/  LDL R11, [R1+0x2c] ;  /* 0x00002c00010b7983 */ /* 0x000f680000100800 */
[----:B------:R-:W1:Y:S04]  /*1e30*/  S2R R16, SR_TID.X ;  /* 0x0000000000107919 */ /* 0x000e680000002100 */
[----:B------:R-:W1:Y:S01]  /*1e40*/  S2R R17, SR_TID.X ;  /* 0x0000000000117919 */ /* 0x000e620000002100 */
[----:B------:R-:W-:Y:S02]  /*1e50*/  SHF.R.S32.HI R229, RZ, 0x1f, R228 ;  /* 0x0000001fffe57819 */ /* 0x000fe400000114e4 */
[----:B-1----:R-:W-:-:S04]  /*1e60*/  SHF.R.S32.HI R16, RZ, 0x1f, R16 ;  /* 0x0000001fff107819 */ /* 0x002fc80000011410 */
[----:B------:R-:W-:-:S04]  /*1e70*/  LEA.HI R16, R16, R17, RZ, 0x2 ;  /* 0x0000001110107211 */ /* 0x000fc800078f10ff */
[----:B------:R-:W-:-:S04]  /*1e80*/  SHF.R.S32.HI R16, RZ, 0x2, R16 ;  /* 0x00000002ff107819 */ /* 0x000fc80000011410 */
[----:B------:R-:W-:Y:S01]  /*1e90*/  SHF.R.S32.HI R14, RZ, 0x1f, R16 ;  /* 0x0000001fff0e7819 */ /* 0x000fe20000011410 */
[----:B------:R-:W-:Y:S01]  /*1ea0*/  UIADD3 UR11, UR5, UR11, URZ ;  /* 0x0000000b050b7290 */ /* 0x000fe2000fffe03f */
[----:B------:R-:W1:Y:S04]  /*1eb0*/  S2R R8, SR_TID.X ;  /* 0x0000000000087919 */ /* 0x000e680000002100 */
[----:B------:R-:W1:Y:S02]  /*1ec0*/  S2R R9, SR_TID.X ;  /* 0x0000000000097919 */ /* 0x000e640000002100 */
[----:B-1----:R-:W-:-:S04]  /*1ed0*/  SHF.R.S32.HI R8, RZ, 0x1f, R8 ;  /* 0x0000001fff087819 */ /* 0x002fc80000011408 */
[----:B------:R-:W-:-:S04]  /*1ee0*/  LEA.HI R8, R8, R9, RZ, 0x5 ;  /* 0x0000000908087211 */ /* 0x000fc800078f28ff */
[----:B------:R-:W-:Y:S01]  /*1ef0*/  SHF.R.S32.HI R8, RZ, 0x5, R8 ;  /* 0x00000005ff087819 */ /* 0x000fe20000011408 */
[----:B------:R-:W-:Y:S01]  /*1f00*/  BSSY B1, `(.L_x_87) ;  /* 0x00006fd000017945 */ /* 0x000fe20003800000 */
[----:B--2---:R-:W1:Y:S08]  /*1f10*/  R2UR UR46, R4 ;  /* 0x00000000042e73c2 */ /* 0x004e7000000e0000 */
[----:B---3--:R-:W2:Y:S08]  /*1f20*/  R2UR UR42, R3 ;  /* 0x00000000032a73c2 */ /* 0x008eb000000e0000 */
[----:B----4-:R-:W2:Y:S01]  /*1f30*/  R2UR UR13, R0 ;  /* 0x00000000000d73c2 */ /* 0x010ea200000e0000 */
[----:B-1----:R-:W-:-:S07]  /*1f40*/  UIADD3 UR12, UP4, UP3, UR12, UR45, UR46 ;  /* 0x0000002d0c0c7290 */ /* 0x002fce000fb9e02e */
[----:B------:R-:W1:Y:S01]  /*1f50*/  S2UR UR46, SR_CTAID.Y ;  /* 0x00000000002e79c3 */ /* 0x000e620000002600 */
[----:B------:R-:W-:Y:S02]  /*1f60*/  UIADD3 UR45, UP2, UP1, UR35, UR12, UR37 ;  /* 0x0000000c232d7290 */ /* 0x000fe4000f95e025 */
[----:B------:R-:W-:Y:S02]  /*1f70*/  USHF.R.S32.HI UR35, URZ, 0x1f, UR51 ;  /* 0x0000001f3f237899 */ /* 0x000fe40008011433 */
[----:B--2---:R-:W-:-:S04]  /*1f80*/  UIADD3.X UR12, UR14, UR42, UR13, UP4, UP3 ;  /* 0x0000002a0e0c7290 */ /* 0x004fc8000a7e640d */
[----:B------:R-:W-:-:S03]  /*1f90*/  UIADD3.X UR42, UR34, UR12, UR16, UP2, UP1 ;  /* 0x0000000c222a7290 */ /* 0x000fc600097e2410 */
[----:B------:R-:W-:Y:S02]  /*1fa0*/  ULDC.64 UR12, c[0x0][0x1a8] ;  /* 0x00006a00000c7ab9 */ /* 0x000fe40000000a00 */
[----:B------:R-:W-:Y:S01]  /*1fb0*/  UIMAD UR12, UR35, UR12, URZ ;  /* 0x0000000c230c72a4 */ /* 0x000fe2000f8e023f */
[----:B------:R-:W-:-:S03]  /*1fc0*/  IADD3 R0, P0, R16, UR5, RZ ;  /* 0x0000000510007c10 */ /* 0x000fc6000ff1e0ff */
[----:B------:R-:W-:-:S03]  /*1fd0*/  UIMAD UR37, UR51, UR13, UR12 ;  /* 0x0000000d332572a4 */ /* 0x000fc6000f8e020c */
[----:B------:R-:W-:Y:S02]  /*1fe0*/  ULDC.64 UR12, c[0x0][0x378] ;  /* 0x0000de00000c7ab9 */ /* 0x000fe40000000a00 */
[----:B------:R-:W-:Y:S01]  /*1ff0*/  UIMAD UR12, UR35, UR12, URZ ;  /* 0x0000000c230c72a4 */ /* 0x000fe2000f8e023f */
[----:B------:R-:W-:-:S03]  /*2000*/  IADD3.X R3, R14, UR44, RZ, P0, !PT ;  /* 0x0000002c0e037c10 */ /* 0x000fc600087fe4ff */
[----:B------:R-:W-:-:S03]  /*2010*/  UIMAD UR35, UR51, UR13, UR12 ;  /* 0x0000000d332372a4 */ /* 0x000fc6000f8e020c */
[----:B------:R-:W-:Y:S01]  /*2020*/  ULDC.64 UR12, c[0x0][0x370] ;  /* 0x0000dc00000c7ab9 */ /* 0x000fe20000000a00 */
[----:B------:R-:W-:Y:S01]  /*2030*/  IMAD R3, R3, c[0x0][0x190], RZ ;  /* 0x0000640003037a24 */ /* 0x000fe200078e02ff */
[----:B------:R-:W-:Y:S01]  /*2040*/  UIMAD UR12, UR44, UR12, URZ ;  /* 0x0000000c2c0c72a4 */ /* 0x000fe2000f8e023f */
[C---:B------:R-:W-:Y:S01]  /*2050*/  IMAD.WIDE.U32 R4, R0.reuse, c[0x0][0x190], R228 ;  /* 0x0000640000047a25 */ /* 0x040fe200078e00e4 */
[----:B------:R-:W-:Y:S02]  /*2060*/  UMOV UR14, 0x4 ;  /* 0x00000004000e7882 */ /* 0x000fe40000000000 */
[----:B------:R-:W-:Y:S01]  /*2070*/  UIMAD UR34, UR5, UR13, UR12 ;  /* 0x0000000d052272a4 */ /* 0x000fe2000f8e020c */
[----:B------:R-:W-:Y:S01]  /*2080*/  IMAD R0, R0, c[0x0][0x194], R3 ;  /* 0x0000650000007a24 */ /* 0x000fe200078e0203 */
[----:B------:R-:W-:Y:S01]  /*2090*/  UIADD3 UR13, UR5, UR4, URZ ;  /* 0x00000004050d7290 */ /* 0x000fe2000fffe03f */
[----:B------:R-:W-:Y:S02]  /*20a0*/  IMAD.U32 R3, RZ, RZ, UR5 ;  /* 0x00000005ff037e24 */ /* 0x000fe4000f8e00ff */
[----:B------:R-:W-:-:S02]  /*20b0*/  ULDC.64 UR4, c[0x0][0x200] ;  /* 0x0000800000047ab9 */ /* 0x000fc40000000a00 */
[----:B------:R-:W-:-:S07]  /*20c0*/  UIMAD.WIDE UR4, UR11, UR14, UR4 ;  /* 0x0000000e0b0472a5 */ /* 0x000fce000f8e0204 */
[----:B------:R-:W-:Y:S02]  /*20d0*/  UMOV UR12, UR4 ;  /* 0x00000004000c7c82 */ /* 0x000fe40008000000 */
[----:B------:R-:W-:Y:S02]  /*20e0*/  UMOV UR11, UR5 ;  /* 0x00000005000b7c82 */ /* 0x000fe40008000000 */
[----:B------:R-:W-:Y:S02]  /*20f0*/  ULDC.64 UR4, c[0x0][0x3c8] ;  /* 0x0000f20000047ab9 */ /* 0x000fe40000000a00 */
[----:B------:R-:W-:Y:S02]  /*2100*/  UIMAD.WIDE UR4, UR13, UR14, UR4 ;  /* 0x0000000e0d0472a5 */ /* 0x000fe4000f8e0204 */
[----:B------:R-:W-:-:S05]  /*2110*/  ULDC UR16, c[0x0][0x2e8] ;  /* 0x0000ba0000107ab9 */ /* 0x000fca0000000800 */
[----:B------:R-:W-:Y:S02]  /*2120*/  UMOV UR14, UR4 ;  /* 0x00000004000e7c82 */ /* 0x000fe40008000000 */
[----:B------:R-:W-:Y:S01]  /*2130*/  UIADD3 UR4, -UR8, UR41, UR9 ;  /* 0x0000002908047290 */ /* 0x000fe2000fffe109 */
[----:B------:R-:W-:-:S03]  /*2140*/  IADD3 R6, P0, R4, UR54, RZ ;  /* 0x0000003604067c10 */ /* 0x000fc6000ff1e0ff */
[----:B------:R-:W-:Y:S01]  /*2150*/  UIADD3 UR4, UR4, -UR16, URZ ;  /* 0x8000001004047290 */ /* 0x000fe2000fffe03f */
[----:B------:R-:W-:-:S03]  /*2160*/  IADD3.X R7, R5, UR50, R0, P0, !PT ;  /* 0x0000003205077c10 */ /* 0x000fc600087fe400 */
[----:B------:R-:W-:Y:S01]  /*2170*/  USHF.R.S32.HI UR16, URZ, 0x1f, UR4 ;  /* 0x0000001f3f107899 */ /* 0x000fe20008011404 */
[----:B------:R-:W-:-:S03]  /*2180*/  IADD3 R4, P0, R228, UR36, RZ ;  /* 0x00000024e4047c10 */ /* 0x000fc6000ff1e0ff */
[----:B------:R-:W-:Y:S01]  /*2190*/  ULEA.HI UR16, UR16, UR4, URZ, 0x7 ;  /* 0x0000000410107291 */ /* 0x000fe2000f8f383f */
[----:B------:R-:W-:Y:S01]  /*21a0*/  IADD3.X R5, R229, UR43, RZ, P0, !PT ;  /* 0x0000002be5057c10 */ /* 0x000fe200087fe4ff */
[----:B-----5:R-:W-:Y:S02]  /*21b0*/  IMAD R0, R8, UR57, R11 ;  /* 0x0000003908007c24 */ /* 0x020fe4000f8e020b */
[----:B------:R-:W-:Y:S02]  /*21c0*/  USHF.R.S32.HI UR16, URZ, 0x7, UR16 ;  /* 0x000000073f107899 */ /* 0x000fe40008011410 */
[----:B------:R-:W-:Y:S01]  /*21d0*/  IMAD.WIDE.U32 R4, R3, c[0x0][0x370], R4 ;  /* 0x0000dc0003047a25 */ /* 0x000fe200078e0004 */
[----:B------:R-:W-:Y:S01]  /*21e0*/  IADD3 R8, P0, R0, UR45, RZ ;  /* 0x0000002d00087c10 */ /* 0x000fe2000ff1e0ff */
[----:B------:R-:W-:-:S03]  /*21f0*/  UISETP.LT.AND UP1, UPT, URZ, UR16, UPT ;  /* 0x000000103f00728c */ /* 0x000fc6000bf21270 */
[----:B------:R-:W-:Y:S01]  /*2200*/  LEA.HI.X.SX32 R192, R0, UR42, 0x1, P0 ;  /* 0x0000002a00c07c11 */ /* 0x000fe200080f0eff */
[----:B------:R-:W-:Y:S01]  /*2210*/  USEL UR16, URZ, UR16, !UP1 ;  /* 0x000000103f107287 */ /* 0x000fe2000c800000 */
[----:B------:R-:W-:Y:S01]  /*2220*/  IADD3 R5, R5, UR34, RZ ;  /* 0x0000002205057c10 */ /* 0x000fe2000fffe0ff */
[----:B------:R-:W-:Y:S02]  /*2230*/  IMAD.U32 R0, RZ, RZ, UR51 ;  /* 0x00000033ff007e24 */ /* 0x000fe4000f8e00ff */
[----:B------:R-:W-:Y:S02]  /*2240*/  UISETP.GT.AND UP1, UPT, UR49, UR16, UPT ;  /* 0x000000103100728c */ /* 0x000fe4000bf24270 */
[----:B------:R-:W-:-:S04]  /*2250*/  IMAD.WIDE.U32 R4, R0, c[0x0][0x378], R4 ;  /* 0x0000de0000047a25 */ /* 0x000fc800078e0004 */
[----:B------:R-:W-:Y:S01]  /*2260*/  PLOP3.LUT P0, PT, PT, PT, UP1, 0x80, 0x0 ;  /* 0x000000000000781c */ /* 0x000fe20003f0f018 */
[----:B------:R-:W-:Y:S01]  /*2270*/  IMAD.WIDE.U32 R6, R0, c[0x0][0x1a8], R6 ;  /* 0x00006a0000067a25 */ /* 0x000fe200078e0006 */
[----:B------:R-:W-:-:S03]  /*2280*/  IADD3 R5, R5, UR35, RZ ;  /* 0x0000002305057c10 */ /* 0x000fc6000fffe0ff */
[----:B------:R-:W-:Y:S02]  /*2290*/  IMAD R0, R14, c[0x0][0x370], RZ ;  /* 0x0000dc000e007a24 */ /* 0x000fe400078e02ff */
[----:B------:R-:W-:-:S04]  /*22a0*/  IMAD.WIDE.U32 R4, R16, c[0x0][0x370], R4 ;  /* 0x0000dc0010047a25 */ /* 0x000fc800078e0004 */
[----:B------:R-:W-:Y:S01]  /*22b0*/  IMAD R0, R16, c[0x0][0x374], R0 ;  /* 0x0000dd0010007a24 */ /* 0x000fe200078e0200 */
[----:B------:R-:W-:Y:S01]  /*22c0*/  UMOV UR13, UR5 ;  /* 0x00000005000d7c82 */ /* 0x000fe20008000000 */
[----:B------:R-:W-:Y:S02]  /*22d0*/  IADD3 R3, R7, UR37, RZ ;  /* 0x0000002507037c10 */ /* 0x000fe4000fffe0ff */
[----:B------:R-:W-:Y:S01]  /*22e0*/  IMAD.IADD R0, R5, 0x1, R0 ;  /* 0x0000000105007824 */ /* 0x000fe200078e0200 */
[----:B------:R-:W-:Y:S01]  /*22f0*/  LEA R193, P2, R8, c[0x0][0x350], 0x2 ;  /* 0x0000d40008c17a11 */ /* 0x000fe200078410ff */
[----:B------:R-:W-:Y:S01]  /*2300*/  UIADD3 UR5, UR49, -0x1, URZ ;  /* 0xffffffff31057890 */ /* 0x000fe2000fffe03f */
[----:B------:R-:W-:Y:S02]  /*2310*/  LEA R190, P4, R6, c[0x0][0x160], 0x1 ;  /* 0x0000580006be7a11 */ /* 0x000fe400078808ff */
[----:B------:R-:W-:Y:S02]  /*2320*/  LEA R188, P3, R4, c[0x0][0x330], 0x1 ;  /* 0x0000cc0004bc7a11 */ /* 0x000fe400078608ff */
[----:B------:R-:W-:-:S02]  /*2330*/  LEA.HI.X R191, R6, c[0x0][0x164], R3, 0x1, P4 ;  /* 0x0000590006bf7a11 */ /* 0x000fc400020f0c03 */
[----:B------:R-:W-:Y:S02]  /*2340*/  LEA.HI.X R189, R4, c[0x0][0x334], R0, 0x1, P3 ;  /* 0x0000cd0004bd7a11 */ /* 0x000fe400018f0c00 */
[----:B------:R-:W-:Y:S01]  /*2350*/  LEA.HI.X R192, R8, c[0x0][0x354], R192, 0x2, P2 ;  /* 0x0000d50008c07a11 */ /* 0x000fe200010f14c0 */
        /* <DEDUP_REMOVED lines=19> */
.L_x_93:
        /* <DEDUP_REMOVED lines=18> */
.L_x_94:
        /* <DEDUP_REMOVED lines=29> */
.L_x_96:
[----:B------:R-:W-:Y:S05]  /*2780*/  BSYNC B0 ;  /* 0x0000000000007941 */ /* 0x000fea0003800000 */
.L_x_95:
        /* <DEDUP_REMOVED lines=14> */
.L_x_98:
[----:B------:R-:W-:Y:S05]  /*2870*/  BSYNC B0 ;  /* 0x0000000000007941 */ /* 0x000fea0003800000 */
.L_x_97:
        /* <DEDUP_REMOVED lines=25> */
.L_x_100:
[----:B------:R-:W-:Y:S05]  /*2a10*/  BSYNC B0 ;  /* 0x0000000000007941 */ /* 0x000fea0003800000 */
.L_x_99:
        /* <DEDUP_REMOVED lines=12> */
.L_x_92:
        /* <DEDUP_REMOVED lines=44> */
.L_x_103:
[----:B------:R-:W-:Y:S05]  /*2da0*/  BSYNC B0 ;  /* 0x0000000000007941 */ /* 0x000fea0003800000 */
.L_x_102:
        /* <DEDUP_REMOVED lines=21> */
.L_x_105:
[----:B------:R-:W-:Y:S05]  /*2f00*/  BSYNC B0 ;  /* 0x0000000000007941 */ /* 0x000fea0003800000 */
.L_x_104:
        /* <DEDUP_REMOVED lines=17> */
.L_x_107:
[----:B------:R-:W-:Y:S05]  /*3020*/  BSYNC B0 ;  /* 0x0000000000007941 */ /* 0x000fea0003800000 */
.L_x_106:
        /* <DEDUP_REMOVED lines=15> */
.L_x_109:
[----:B------:R-:W-:Y:S05]  /*3120*/  BSYNC B0 ;  /* 0x0000000000007941 */ /* 0x000fea0003800000 */
.L_x_108:
        /* <DEDUP_REMOVED lines=20> */
.L_x_111:
[----:B------:R-:W-:Y:S05]  /*3270*/  BSYNC B0 ;  /* 0x0000000000007941 */ /* 0x000fea0003800000 */
.L_x_110:
        /* <DEDUP_REMOVED lines=20> */
.L_x_113:
[----:B------:R-:W-:Y:S05]  /*33c0*/  BSYNC B0 ;  /* 0x0000000000007941 */ /* 0x000fea0003800000 */
.L_x_112:
        /* <DEDUP_REMOVED lines=15> */
[----:B------:R-:W-:Y:S02]  /*34c0*/  SHF.R.S32.HI R9, RZ, 0x1f, R3 ;  /* 0x0000001fff097819 */ /* 0x000fe40000011403 */
[----:B------:R-:W-:Y:S01]  /*34d0*/  ISETP.GE.AND P6, PT, R4, UR4, PT ;  /* 0x0000000404007c0c */ /* 0x000fe2000bfc6270 */
[----:B------:R-:W-:Y:S01]  /*34e0*/  IMAD.SHL.U32 R4, R15, 0x4, RZ ;  /* 0x000000040f047824 */ /* 0x000fe200078e00ff */
[----:B------:R-:W-:-:S02]  /*34f0*/  SHF.R.S32.HI R12, RZ, 0x1f, R15 ;  /* 0x0000001fff0c7819 */ /* 0x000fc4000001140f */
[C---:B------:R-:W-:Y:S02]  /*3500*/  IADD3 R11, R15.reuse, 0x40, RZ ;  /* 0x000000400f0b7810 */ /* 0x040fe40007ffe0ff */
[----:B------:R-:W-:Y:S02]  /*3510*/  IADD3 R4, P4, R4, UR12, RZ ;  /* 0x0000000c04047c10 */ /* 0x000fe4000ff9e0ff */
[----:B------:R-:W-:Y:S02]  /*3520*/  SHF.L.U64.HI R5, R15, 0x2, R12 ;  /* 0x000000020f057819 */ /* 0x000fe4000001020c */
[----:B------:R-:W-:Y:S01]  /*3530*/  @!P5 LEA R8, P3, R3, UR12, 0x2 ;  /* 0x0000000c0308dc11 */ /* 0x000fe2000f8610ff */
[----:B------:R2:W-:Y:S01]  /*3540*/  @P2 STS [R0+0x6000], RZ ;  /* 0x006000ff00002388 */ /* 0x0005e20000000800 */
[----:B------:R-:W-:Y:S02]  /*3550*/  IADD3.X R5, R5, UR11, RZ, P4, !PT ;  /* 0x0000000b05057c10 */ /* 0x000fe4000a7fe4ff */
[----:B------:R-:W-:Y:S01]  /*3560*/  @!P5 LEA.HI.X R9, R3, UR11, R9, 0x2, P3 ;  /* 0x0000000b0309dc11 */ /* 0x000fe200098f1409 */
[----:B------:R2:W-:Y:S01]  /*3570*/  @P2 STS [R0+0x6004], RZ ;  /* 0x006004ff00002388 */ /* 0x0005e20000000800 */
[----:B------:R-:W-:-:S02]  /*3580*/  ISETP.GE.AND P3, PT, R15, UR4, PT ;  /* 0x000000040f007c0c */ /* 0x000fc4000bf66270 */
[----:B------:R-:W-:Y:S01]  /*3590*/  ISETP.GE.AND P4, PT, R11, UR4, PT ;  /* 0x000000040b007c0c */ /* 0x000fe2000bf86270 */
[----:B------:R2:W5:Y:S04]  /*35a0*/  @!P5 LDG.E R248, [R8.64] ;  /* 0x0000000608f8d981 */ /* 0x000568000c1e1900 */
[----:B------:R2:W-:Y:S01]  /*35b0*/  @P2 STS.64 [R0+0x6008], RZ ;  /* 0x006008ff00002388 */ /* 0x0005e20000000a00 */
[----:B------:R-:W-:Y:S01]  /*35c0*/  IMAD R3, R13, c[0x0][0x1b0], RZ ;  /* 0x00006c000d037a24 */ /* 0x000fe200078e02ff */
[----:B------:R-:W-:Y:S02]  /*35d0*/  BSSY B0, `(.L_x_114) ;  /* 0x0000019000007945 */ /* 0x000fe40003800000 */
[----:B------:R3:W5:Y:S01]  /*35e0*/  @!P6 LDG.E R250, [R4.64+0x20] ;  /* 0x0000200604fae981 */ /* 0x000762000c1e1900 */
[----:B------:R-:W-:-:S03]  /*35f0*/  IMAD R3, R10, c[0x0][0x1b4], R3 ;  /* 0x00006d000a037a24 */ /* 0x000fc600078e0203 */
[----:B------:R3:W5:Y:S04]  /*3600*/  @!P3 LDG.E R249, [R4.64] ;  /* 0x0000000604f9b981 */ /* 0x000768000c1e1900 */
[----:B------:R3:W5:Y:S02]  /*3610*/  @!P4 LDG.E R247, [R4.64+0x100] ;  /* 0x0001000604f7c981 */ /* 0x000764000c1e1900 */
[----:B---3--:R-:W-:-:S04]  /*3620*/  IMAD.WIDE.U32 R4, R10, c[0x0][0x1b0], R6 ;  /* 0x00006c000a047a25 */ /* 0x008fc800078e0006 */
        /* <DEDUP_REMOVED lines=19> */
.L_x_115:
[----:B--2---:R-:W-:Y:S05]  /*3760*/  BSYNC B0 ;  /* 0x0000000000007941 */ /* 0x004fea0003800000 */
.L_x_114:
        /* <DEDUP_REMOVED lines=19> */
.L_x_117:
[----:B------:R-:W-:Y:S05]  /*38a0*/  BSYNC B0 ;  /* 0x0000000000007941 */ /* 0x000fea0003800000 */
.L_x_116:
[----:B------:R-:W0:Y:S01]  /*38b0*/  LDGDEPBAR ;  /* 0x00000000000079af */ /* 0x000e220000000000 */
[----:B------:R-:W-:Y:S02]  /*38c0*/  ULDC.64 UR36, c[0x0][0x318] ;  /* 0x0000c60000247ab9 */ /* 0x000fe40000000a00 */
[----:B------:R-:W-:Y:S01]  /*38d0*/  UISETP.NE.U32.AND UP1, UPT, URZ, UR36, UPT ;  /* 0x000000243f00728c */ /* 0x000fe2000bf25070 */
[----:B--2---:R-:W2:Y:S01]  /*38e0*/  LDL R7, [R1+0x14] ;  /* 0x0000140001077983 */ /* 0x004ea20000100800 */
[----:B------:R-:W-:Y:S01]  /*38f0*/  USHF.R.S32.HI UR15, URZ, 0x1f, UR51 ;  /* 0x0000001f3f0f7899 */ /* 0x000fe20008011433 */
[----:B------:R-:W-:Y:S01]  /*3900*/  IMAD.U32 R6, RZ, RZ, UR41 ;  /* 0x00000029ff067e24 */ /* 0x000fe2000f8e00ff */
[----:B------:R-:W-:Y:S02]  /*3910*/  UISETP.NE.AND.EX UP1, UPT, URZ, UR37, UPT, UP1 ;  /* 0x000000253f00728c */ /* 0x000fe4000bf25310 */
[----:B------:R-:W-:-:S04]  /*3920*/  ULDC.64 UR38, c[0x0][0x320] ;  /* 0x0000c80000267ab9 */ /* 0x000fc80000000a00 */
[----:B------:R-:W-:-:S05]  /*3930*/  PLOP3.LUT P1, PT, PT, PT, UP1, 0x80, 0x0 ;  /* 0x000000000000781c */ /* 0x000fca0003f2f018 */
[----:B------:R-:W-:Y:S02]  /*3940*/  @UP1 UIMAD UR4, UR55, UR38, URZ ;  /* 0x00000026370412a4 */ /* 0x000fe4000f8e023f */
[----:B------:R-:W-:Y:S02]  /*3950*/  @UP1 UMOV UR34, UR51 ;  /* 0x0000003300221c82 */ /* 0x000fe40008000000 */
[----:B------:R-:W-:Y:S01]  /*3960*/  @UP1 UMOV UR35, UR15 ;  /* 0x0000000f00231c82 */ /* 0x000fe20008000000 */
[----:B------:R-:W-:-:S04]  /*3970*/  DEPBAR.LE SB0, 0x1 ;  /* 0x000080400000791a */ /* 0x000fc80000000000 */
[----:B------:R-:W-:Y:S01]  /*3980*/  BAR.SYNC.DEFER_BLOCKING 0x0 ;  /* 0x0000000000007b1d */ /* 0x000fe20000010000 */
[----:B------:R-:W-:Y:S02]  /*3990*/  @UP1 UIMAD.WIDE.U32 UR34, UR46, UR38, UR34 ;  /* 0x000000262e2212a5 */ /* 0x000fe4000f8e0022 */
[----:B------:R-:W-:Y:S02]  /*39a0*/  @UP1 UIMAD UR39, UR46, UR39, UR4 ;  /* 0x000000272e2712a4 */ /* 0x000fe4000f8e0204 */
[----:B------:R-:W-:Y:S02]  /*39b0*/  @UP1 ULEA UR36, UP0, UR34, UR36, 0x2 ;  /* 0x0000002422241291 */ /* 0x000fe4000f80103f */
[----:B------:R-:W-:-:S04]  /*39c0*/  @UP1 UIADD3 UR39, UR35, UR39, URZ ;  /* 0x0000002723271290 */ /* 0x000fc8000fffe03f */
[----:B------:R-:W-:Y:S01]  /*39d0*/  @UP1 ULEA.HI.X UR37, UR34, UR37, UR39, 0x2, UP0 ;  /* 0x0000002522251291 */ /* 0x000fe200080f1427 */
[----:B---3--:R-:W-:Y:S01]  /*39e0*/  IMAD.U32 R4, RZ, RZ, UR36 ;  /* 0x00000024ff047e24 */ /* 0x008fe2000f8e00ff */
[----:B------:R-:W3:Y:S01]  /*39f0*/  @P1 MUFU.RCP R3, c[0x0][0x238] ;  /* 0x00008e0000031b08 */ /* 0x000ee20000001000 */
[----:B------:R-:W-:-:S03]  /*3a00*/  UIADD3 UR34, UR41, 0x80, UR9 ;  /* 0x0000008029227890 */ /* 0x000fc6000fffe009 */
[----:B------:R-:W-:-:S05]  /*3a10*/  IMAD.U32 R5, RZ, RZ, UR37 ;  /* 0x00000025ff057e24 */ /* 0x000fca000f8e00ff */
[----:B-1--4-:R1:W3:Y:S01]  /*3a20*/  @P1 LDG.E R0, [R4.64] ;  /* 0x0000000604001981 */ /* 0x0122e2000c1e1900 */
[C---:B------:R-:W-:Y:S01]  /*3a30*/  IADD3 R144, R158.reuse, 0x1000, RZ ;  /* 0x000010009e907810 */ /* 0x040fe20007ffe0ff */
[----:B------:R-:W-:Y:S01]  /*3a40*/  IMAD.SHL.U32 R150, R158, 0x2, RZ ;  /* 0x000000029e967824 */ /* 0x000fe200078e00ff */
[----:B------:R-:W-:Y:S01]  /*3a50*/  CS2R R94, SRZ ;  /* 0x00000000005e7805 */ /* 0x000fe2000001ff00 */
[----:B------:R-:W4:Y:S01]  /*3a60*/  LDSM.16.M88.4 R112, [R146+0x8000] ;  /* 0x008000009270783b */ /* 0x000f220000000200 */
[----:B------:R-:W-:Y:S01]  /*3a70*/  SEL R144, R144, R158, !P0 ;  /* 0x0000009e90907207 */ /* 0x000fe20004000000 */
[----:B------:R-:W-:Y:S01]  /*3a80*/  IMAD.MOV.U32 R216, RZ, RZ, R179 ;  /* 0x000000ffffd87224 */ /* 0x000fe200078e00b3 */
[----:B------:R-:W-:Y:S01]  /*3a90*/  CS2R R92, SRZ ;  /* 0x00000000005c7805 */ /* 0x000fe2000001ff00 */
[----:B------:R-:W2:Y:S01]  /*3aa0*/  LDSM.16.M88.4 R116, [R146+0x8400] ;  /* 0x008400009274783b */ /* 0x000ea20000000200 */
[----:B------:R-:W-:Y:S01]  /*3ab0*/  CS2R R98, SRZ ;  /* 0x0000000000627805 */ /* 0x000fe2000001ff00 */
[----:B------:R-:W-:Y:S01]  /*3ac0*/  CS2R R96, SRZ ;  /* 0x0000000000607805 */ /* 0x000fe2000001ff00 */
        /* <DEDUP_REMOVED lines=14> */
[----:B-1----:R-:W-:Y:S01]  /*3bb0*/  IADD3 R5, R152, 0x1000, RZ ;  /* 0x0000100098057810 */ /* 0x002fe20007ffe0ff */
[----:B------:R-:W-:Y:S01]  /*3bc0*/  CS2R R70, SRZ ;  /* 0x0000000000467805 */ /* 0x000fe2000001ff00 */
[----:B------:R-:W-:Y:S01]  /*3bd0*/  CS2R R68, SRZ ;  /* 0x0000000000447805 */ /* 0x000fe2000001ff00 */
[----:B------:R-:W1:Y:S01]  /*3be0*/  LDSM.16.M88.4 R136, [R145+0x8800] ;  /* 0x008800009188783b */ /* 0x000e620000000200 */
[----:B------:R-:W-:Y:S01]  /*3bf0*/  IMAD.SHL.U32 R144, R144, 0x2, RZ ;  /* 0x0000000290907824 */ /* 0x000fe200078e00ff */
[----:B------:R-:W-:Y:S01]  /*3c00*/  UMOV UR4, URZ ;  /* 0x0000003f00047c82 */ /* 0x000fe20008000000 */
[----:B------:R-:W-:Y:S01]  /*3c10*/  IMAD.IADD R151, R150, 0x1, R153 ;  /* 0x0000000196977824 */ /* 0x000fe200078e0299 */
[----:B------:R-:W1:Y:S01]  /*3c20*/  LDSM.16.M88.4 R140, [R145+0x8c00] ;  /* 0x008c0000918c783b */ /* 0x000e620000000200 */
[----:B------:R-:W-:Y:S01]  /*3c30*/  UIADD3 UR34, UR34, -UR8, URZ ;  /* 0x8000000822227290 */ /* 0x000fe2000fffe03f */
[----:B---3--:R-:W-:-:S04]  /*3c40*/  @P1 FMUL.FTZ R0, R0, R3 ;  /* 0x0000000300001220 */ /* 0x008fc80000410000 */
[----:B------:R3:W1:Y:S02]  /*3c50*/  @P1 R2UR UR9, R0 ;  /* 0x00000000000913c2 */ /* 0x00066400000e0000 */
[----:B---3--:R-:W-:Y:S01]  /*3c60*/  IMAD.U32 R0, RZ, RZ, UR10 ;  /* 0x0000000aff007e24 */ /* 0x008fe2000f8e00ff */
[----:B-1----:R-:W-:-:S03]  /*3c70*/  @UP1 UMOV UR4, UR9 ;  /* 0x0000000900041c82 */ /* 0x002fc60008000000 */
[----:B--2---:R-:W-:-:S05]  /*3c80*/  IMAD R0, R0, 0x80, R7 ;  /* 0x0000008000007824 */ /* 0x004fca00078e0207 */
[C---:B------:R-:W-:Y:S02]  /*3c90*/  IADD3 R3, R0.reuse, 0x21, RZ ;  /* 0x0000002100037810 */ /* 0x040fe40007ffe0ff */
[C---:B------:R-:W-:Y:S02]  /*3ca0*/  IADD3 R4, R0.reuse, 0x18, RZ ;  /* 0x0000001800047810 */ /* 0x040fe40007ffe0ff */
[----:B------:R1:W2:Y:S01]  /*3cb0*/  I2F R219, R3 ;  /* 0x0000000300db7306 */ /* 0x0002a20000201400 */
[C---:B------:R-:W-:Y:S02]  /*3cc0*/  IADD3 R212, R0.reuse, 0x9, RZ ;  /* 0x0000000900d47810 */ /* 0x040fe40007ffe0ff */
[C---:B------:R-:W-:Y:S02]  /*3cd0*/  IADD3 R211, R0.reuse, 0x8, RZ ;  /* 0x0000000800d37810 */ /* 0x040fe40007ffe0ff */
[----:B------:R-:W-:-:S03]  /*3ce0*/  IADD3 R210, R0, 0x1, RZ ;  /* 0x0000000100d27810 */ /* 0x000fc60007ffe0ff */
[----:B------:R3:W2:Y:S01]  /*3cf0*/  I2F R215, R4 ;  /* 0x0000000400d77306 */ /* 0x0006a20000201400 */
[----:B-1----:R-:W-:-:S07]  /*3d00*/  IADD3 R3, R0, 0x20, RZ ;  /* 0x0000002000037810 */ /* 0x002fce0007ffe0ff */
[----:B------:R-:W1:Y:S01]  /*3d10*/  I2F R212, R212 ;  /* 0x000000d400d47306 */ /* 0x000e620000201400 */
[----:B---3--:R-:W-:-:S07]  /*3d20*/  IMAD.SHL.U32 R4, R15, 0x4, RZ ;  /* 0x000000040f047824 */ /* 0x008fce00078e00ff */
[----:B------:R3:W1:Y:S08]  /*3d30*/  I2F R218, R3 ;  /* 0x0000000300da7306 */ /* 0x0006700000201400 */
[----:B------:R-:W1:Y:S01]  /*3d40*/  I2F R211, R211 ;  /* 0x000000d300d37306 */ /* 0x000e620000201400 */
[----:B---3--:R-:W-:-:S07]  /*3d50*/  IADD3 R3, R0, 0x19, RZ ;  /* 0x0000001900037810 */ /* 0x008fce0007ffe0ff */
[----:B------:R-:W3:Y:S08]  /*3d60*/  I2F R210, R210 ;  /* 0x000000d200d27306 */ /* 0x000ef00000201400 */
[----:B------:R1:W1:Y:S02]  /*3d70*/  I2F R217, R3 ;  /* 0x0000000300d97306 */ /* 0x0002640000201400 */
[----:B-1----:R-:W-:-:S04]  /*3d80*/  IADD3 R3, R15, 0x1, RZ ;  /* 0x000000010f037810 */ /* 0x002fc80007ffe0ff */
[----:B------:R-:W-:-:S05]  /*3d90*/  IADD3 R3, R3, UR8, -R6 ;  /* 0x0000000803037c10 */ /* 0x000fca000fffe806 */
[----:B------:R1:W-:Y:S02]  /*3da0*/  STL [R1+0xc], R3 ;  /* 0x00000c0301007387 */ /* 0x0003e40000100800 */
[----:B-1----:R-:W-:-:S04]  /*3db0*/  IADD3 R3, R0, 0x11, RZ ;  /* 0x0000001100037810 */ /* 0x002fc80007ffe0ff */
[----:B------:R1:W1:Y:S02]  /*3dc0*/  I2F R214, R3 ;  /* 0x0000000300d67306 */ /* 0x0002640000201400 */
[----:B-1----:R-:W-:Y:S02]  /*3dd0*/  IADD3 R3, R0, 0x10, RZ ;  /* 0x0000001000037810 */ /* 0x002fe40007ffe0ff */
[----:B------:R-:W-:-:S04]  /*3de0*/  IADD3 R0, R15, -0x80, RZ ;  /* 0xffffff800f007810 */ /* 0x000fc80007ffe0ff */
[----:B------:R1:W1:Y:S01]  /*3df0*/  I2F R213, R3 ;  /* 0x0000000300d57306 */ /* 0x0002620000201400 */
[----:B------:R-:W-:Y:S01]  /*3e00*/  IMAD.SHL.U32 R0, R0, 0x4, RZ ;  /* 0x0000000400007824 */ /* 0x000fe200078e00ff */
[----:B-1----:R-:W-:Y:S02]  /*3e10*/  SEL R3, R5, R152, !P0 ;  /* 0x0000009805037207 */ /* 0x002fe40004000000 */
[----:B------:R-:W-:-:S03]  /*3e20*/  SHF.L.U64.HI R5, R15, 0x2, R12 ;  /* 0x000000020f057819 */ /* 0x000fc6000001020c */
[----:B------:R-:W-:Y:S02]  /*3e30*/  IMAD.SHL.U32 R3, R3, 0x2, RZ ;  /* 0x0000000203037824 */ /* 0x000fe400078e00ff */
[----:B------:R1:W-:Y:S04]  /*3e40*/  STL [R1+0x4], R5 ;  /* 0x0000040501007387 */ /* 0x0003e80000100800 */
[----:B------:R1:W-:Y:S04]  /*3e50*/  STL [R1+0x8], R4 ;  /* 0x0000080401007387 */ /* 0x0003e80000100800 */
[----:B--234-:R1:W-:Y:S02]  /*3e60*/  STL [R1], R0 ;  /* 0x0000000001007387 */ /* 0x01c3e40000100800 */
.L_x_120:
[----:B-1----:R-:W2:Y:S01]  /*3e70*/  LDL R0, [R1+0xc] ;  /* 0x00000c0001007983 */ /* 0x002ea20000100800 */
[----:B------:R-:W-:Y:S01]  /*3e80*/  USHF.L.U32 UR9, UR10, 0x7, URZ ;  /* 0x000000070a097899 */ /* 0x000fe2000800063f */
[----:B------:R-:W-:Y:S01]  /*3e90*/  MOV R159, UR10 ;  /* 0x0000000a009f7c02 */ /* 0x000fe20008000f00 */
[C---:B-----5:R-:W-:Y:S01]  /*3ea0*/  FMUL.FTZ R162, R249.reuse, 1.4426950216293334961 ;  /* 0x3fb8aa3bf9a27820 */ /* 0x060fe20000410000 */
[----:B------:R-:W3:Y:S01]  /*3eb0*/  LDL R160, [R1+0x14] ;  /* 0x0000140001a07983 */ /* 0x000ee20000100800 */
[----:B------:R-:W-:Y:S01]  /*3ec0*/  UIADD3 UR15, UR9, 0x80, URZ ;  /* 0x00000080090f7890 */ /* 0x000fe2000fffe03f */
[----:B------:R-:W-:Y:S01]  /*3ed0*/  FSETP.NEU.FTZ.AND P1, PT, R249, -INF , PT ;  /* 0xff800000f900780b */ /* 0x000fe20003f3d000 */
[----:B------:R-:W-:Y:S01]  /*3ee0*/  USHF.L.U32 UR9, UR5, 0x7, URZ ;  /* 0x0000000705097899 */ /* 0x000fe2000800063f */
[----:B------:R-:W0:Y:S01]  /*3ef0*/  LDGDEPBAR ;  /* 0x00000000000079af */ /* 0x000e220000000000 */
[----:B------:R-:W-:Y:S01]  /*3f00*/  UISETP.GT.AND UP3, UPT, UR5, UR16, UPT ;  /* 0x000000100500728c */ /* 0x000fe2000bf64270 */
[----:B------:R-:W-:Y:S01]  /*3f10*/  FSEL R162, R162, RZ, P1 ;  /* 0x000000ffa2a27208 */ /* 0x000fe20000800000 */
[----:B------:R-:W-:Y:S04]  /*3f20*/  UISETP.GE.AND UP0, UPT, UR9, UR34, UPT ;  /* 0x000000220900728c */ /* 0x000fe8000bf06270 */
[----:B------:R-:W-:Y:S01]  /*3f30*/  UISETP.LT.AND UP0, UPT, UR15, UR8, UP0 ;  /* 0x000000080f00728c */ /* 0x000fe20008701270 */
[----:B------:R-:W-:Y:S04]  /*3f40*/  STL [R1+0x58], R68 ;  /* 0x0000584401007387 */ /* 0x000fe80000100800 */
[----:B------:R-:W-:Y:S01]  /*3f50*/  STL [R1+0x54], R3 ;  /* 0x0000540301007387 */ /* 0x000fe20000100800 */
[----:B------:R-:W-:Y:S03]  /*3f60*/  PLOP3.LUT P0, PT, PT, PT, UP0, 0x80, 0x0 ;  /* 0x000000000000781c */ /* 0x000fe60003f0f008 */
[----:B------:R-:W-:Y:S04]  /*3f70*/  STL [R1+0x50], R2 ;  /* 0x0000500201007387 */ /* 0x000fe80000100800 */
[----:B------:R-:W4:Y:S04]  /*3f80*/  LDL R198, [R1+0x8] ;  /* 0x0000080001c67983 */ /* 0x000f280000100800 */
[----:B------:R-:W4:Y:S01]  /*3f90*/  LDL R196, [R1+0x4] ;  /* 0x0000040001c47983 */ /* 0x000f220000100800 */
[----:B------:R-:W-:Y:S04]  /*3fa0*/  DEPBAR.LE SB0, 0x0 ;  /* 0x000080000000791a */ /* 0x000fe80000000000 */
[----:B------:R-:W-:Y:S08]  /*3fb0*/  BAR.SYNC.DEFER_BLOCKING 0x0 ;  /* 0x0000000000007b1d */ /* 0x000ff00000010000 */
[----:B------:R-:W-:Y:S08]  /*3fc0*/  LDSM.16.M88.4 R64, [R144] ;  /* 0x000000009040783b */ /* 0x000ff00000000200 */
[----:B------:R-:W1:Y:S08]  /*3fd0*/  LDSM.16.M88.4 R16, [R146+0x6000] ;  /* 0x006000009210783b */ /* 0x000e700000000200 */
[----:B------:R-:W1:Y:S08]  /*3fe0*/  LDSM.16.M88.4 R60, [R144+0x1000] ;  /* 0x00100000903c783b */ /* 0x000e700000000200 */
[----:B------:R-:W1:Y:S08]  /*3ff0*/  LDSM.16.M88.4 R32, [R146+0x6400] ;  /* 0x006400009220783b */ /* 0x000e700000000200 */
[----:B------:R-:W1:Y:S08]  /*4000*/  LDSM.16.M88.4 R48, [R146+0x6800] ;  /* 0x006800009230783b */ /* 0x000e700000000200 */
[----:B------:R-:W1:Y:S02]  /*4010*/  LDSM.16.M88.4 R100, [R146+0x6c00] ;  /* 0x006c00009264783b */ /* 0x000e640000000200 */
[-C--:B-1----:R-:W-:Y:S06]  /*4020*/  HMMA.16816.F32.BF16 R4, R64, R16.reuse, RZ ;  /* 0x000000104004723c */ /* 0x082fec00000418ff */
        /* <DEDUP_REMOVED lines=16> */
[----:B--2---:R-:W-:Y:S03]  /*4130*/  @!P0 IADD3 R166, R0, UR9, RZ ;  /* 0x0000000900a68c10 */ /* 0x004fe6000fffe0ff */
[----:B------:R-:W-:Y:S02]  /*4140*/  IADD3 R0, R153, R144, RZ ;  /* 0x0000009099007210 */ /* 0x000fe40007ffe0ff */
[----:B---3--:R-:W-:Y:S01]  /*4150*/  LEA R159, R159, R160, 0x7 ;  /* 0x000000a09f9f7211 */ /* 0x008fe200078e38ff */
[----:B------:R-:W-:Y:S01]  /*4160*/  FMUL.FTZ R160, R250, 1.4426950216293334961 ;  /* 0x3fb8aa3bfaa07820 */ /* 0x000fe20000410000 */
[C---:B------:R-:W-:Y:S01]  /*4170*/  @!P0 IMNMX R163, R166.reuse, UR8, PT ;  /* 0x00000008a6a38c17 */ /* 0x040fe2000b800200 */
[----:B------:R-:W1:Y:S01]  /*4180*/  LDSM.16.M88.4 R104, [R0] ;  /* 0x000000000068783b */ /* 0x000e620000000200 */
[----:B------:R-:W2:Y:S02]  /*4190*/  I2F R165, R159 ;  /* 0x0000009f00a57306 */ /* 0x000ea40000201400 */
[C---:B------:R-:W-:Y:S02]  /*41a0*/  @!P0 IADD3 R164, R159.reuse, 0x1, RZ ;  /* 0x000000019fa48810 */ /* 0x040fe40007ffe0ff */
[----:B------:R-:W-:Y:S02]  /*41b0*/  @!P0 IADD3 R161, R166, 0x8, RZ ;  /* 0x00000008a6a18810 */ /* 0x000fe40007ffe0ff */
[-C--:B------:R-:W-:Y:S01]  /*41c0*/  @!P0 ISETP.GE.AND P1, PT, R164, R163.reuse, PT ;  /* 0x000000a3a400820c */ /* 0x080fe20003f26270 */
[----:B------:R3:W2:Y:S01]  /*41d0*/  LDSM.16.M88.4 R100, [R0+0x1000] ;  /* 0x001000000064783b */ /* 0x0006a20000000200 */
[-C--:B------:R-:W-:Y:S02]  /*41e0*/  @!P0 ISETP.GE.AND P2, PT, R159, R163.reuse, PT ;  /* 0x000000a39f00820c */ /* 0x080fe40003f46270 */
[----:B------:R-:W-:Y:S02]  /*41f0*/  @!P0 IMNMX R161, R161, UR8, PT ;  /* 0x00000008a1a18c17 */ /* 0x000fe4000b800200 */
[C---:B------:R-:W-:Y:S02]  /*4200*/  IADD3 R168, R159.reuse, 0x28, RZ ;  /* 0x000000289fa87810 */ /* 0x040fe40007ffe0ff */
[C---:B------:R-:W-:Y:S02]  /*4210*/  IADD3 R167, R159.reuse, 0x29, RZ ;  /* 0x000000299fa77810 */ /* 0x040fe40007ffe0ff */
[----:B------:R-:W-:Y:S01]  /*4220*/  I2F R174, R168 ;  /* 0x000000a800ae7306 */ /* 0x000fe20000201400 */
[C---:B------:R-:W-:Y:S02]  /*4230*/  IADD3 R169, R159.reuse, 0x30, RZ ;  /* 0x000000309fa97810 */ /* 0x040fe40007ffe0ff */
[C---:B------:R-:W-:Y:S02]  /*4240*/  IADD3 R170, R159.reuse, 0x31, RZ ;  /* 0x000000319faa7810 */ /* 0x040fe40007ffe0ff */
[C---:B------:R-:W-:Y:S02]  /*4250*/  IADD3 R171, R159.reuse, 0x38, RZ ;  /* 0x000000389fab7810 */ /* 0x040fe40007ffe0ff */
[----:B------:R-:W-:Y:S02]  /*4260*/  IADD3 R172, R159, 0x39, RZ ;  /* 0x000000399fac7810 */ /* 0x000fe40007ffe0ff */
[CC--:B------:R-:W-:Y:S01]  /*4270*/  @!P0 ISETP.GE.AND P5, PT, R171.reuse, R163.reuse, PT ;  /* 0x000000a3ab00820c */ /* 0x0c0fe20003fa6270 */
[----:B------:R-:W-:Y:S01]  /*4280*/  I2F R173, R167 ;  /* 0x000000a700ad7306 */ /* 0x000fe20000201400 */
[----:B------:R-:W-:Y:S02]  /*4290*/  @!P0 ISETP.GE.AND P4, PT, R172, R163, PT ;  /* 0x000000a3ac00820c */ /* 0x000fe40003f86270 */
[-C--:B------:R-:W-:Y:S01]  /*42a0*/  @!P0 ISETP.GE.AND P3, PT, R171, R161.reuse, PT ;  /* 0x000000a1ab00820c */ /* 0x080fe20003f66270 */
[----:B---3--:R-:W-:Y:S06]  /*42b0*/  FMUL.FTZ R0, R248, 1.4426950216293334961 ;  /* 0x3fb8aa3bf8007820 */ /* 0x008fec0000410000 */
[----:B------:R-:W-:Y:S01]  /*42c0*/  I2F R175, R169 ;  /* 0x000000a900af7306 */ /* 0x000fe20000201400 */
[-C--:B-1----:R-:W-:Y:S09]  /*42d0*/  HMMA.16816.F32.BF16 R4, R104, R108.reuse, R4 ;  /* 0x0000006c6804723c */ /* 0x082ff20000041804 */
[----:B------:R-:W-:Y:S01]  /*42e0*/  I2F R176, R170 ;  /* 0x000000aa00b07306 */ /* 0x000fe20000201400 */
[C---:B--2---:R-:W-:Y:S07]  /*42f0*/  HMMA.16816.F32.BF16 R8, R100.reuse, R108, R8 ;  /* 0x0000006c6408723c */ /* 0x044fee0000041808 */
[----:B------:R-:W-:Y:S01]  /*4300*/  @!P0 IADD3 R108, R166, 0x40, RZ ;  /* 0x00000040a66c8810 */ /* 0x000fe20007ffe0ff */
[----:B------:R-:W-:Y:S01]  /*4310*/  FMUL.FTZ R109, R247, 1.4426950216293334961 ;  /* 0x3fb8aa3bf76d7820 */ /* 0x000fe20000410000 */
[----:B------:R-:W-:Y:S01]  /*4320*/  I2F R177, R171 ;  /* 0x000000ab00b17306 */ /* 0x000fe20000201400 */
[-C--:B------:R-:W-:Y:S02]  /*4330*/  HMMA.16816.F32.BF16 R12, R100, R110.reuse, R12 ;  /* 0x0000006e640c723c */ /* 0x080fe4000004180c */
[----:B------:R-:W-:Y:S02]  /*4340*/  @!P0 IMNMX R108, R108, UR8, PT ;  /* 0x000000086c6c8c17 */ /* 0x000fe4000b800200 */
[----:B------:R-:W-:Y:S01]  /*4350*/  @!P0 IADD3 R166, R166, 0x48, RZ ;  /* 0x00000048a6a68810 */ /* 0x000fe20007ffe0ff */
[----:B------:R-:W-:Y:S02]  /*4360*/  FFMA.FTZ R5, R210, UR4, R5 ;  /* 0x00000004d2057c23 */ /* 0x000fe40008010005 */
[----:B------:R-:W-:Y:S02]  /*4370*/  FFMA.FTZ R4, R165, UR4, R4 ;  /* 0x00000004a5047c23 */ /* 0x000fe40008010004 */
[----:B------:R-:W-:Y:S01]  /*4380*/  I2F R178, R172 ;  /* 0x000000ac00b27306 */ /* 0x000fe20000201400 */
[C---:B------:R-:W-:Y:S02]  /*4390*/  HMMA.16816.F32.BF16 R16, R104.reuse, R110, R16 ;  /* 0x0000006e6810723c */ /* 0x040fe40000041810 */
[----:B------:R-:W-:Y:S01]  /*43a0*/  @!P0 FSEL R5, R5, -INF , !P1 ;  /* 0xff80000005058808 */ /* 0x000fe20004800000 */
[C---:B------:R-:W-:Y:S01]  /*43b0*/  FFMA.FTZ R6, R165.reuse, UR4, R6 ;  /* 0x00000004a5067c23 */ /* 0x040fe20008010006 */
[----:B------:R-:W-:Y:S01]  /*43c0*/  FSETP.NEU.FTZ.AND P1, PT, R250, -INF , PT ;  /* 0xff800000fa00780b */ /* 0x000fe20003f3d000 */
[----:B------:R-:W-:Y:S01]  /*43d0*/  FFMA.FTZ R7, R210, UR4, R7 ;  /* 0x00000004d2077c23 */ /* 0x000fe20008010007 */
[----:B------:R-:W-:Y:S01]  /*43e0*/  @!P0 FSEL R4, R4, -INF , !P2 ;  /* 0xff80000004048808 */ /* 0x000fe20005000000 */
[----:B------:R-:W-:Y:S01]  /*43f0*/  FFMA.FTZ R8, R165, UR4, R8 ;  /* 0x00000004a5087c23 */ /* 0x000fe20008010008 */
[-C--:B------:R-:W-:Y:S01]  /*4400*/  @!P0 ISETP.GE.AND P2, PT, R159, R161.reuse, PT ;  /* 0x000000a19f00820c */ /* 0x080fe20003f46270 */
[--C-:B------:R-:W-:Y:S03]  /*4410*/  FFMA.FTZ R5, R5, c[0x0][0x23c], -R162.reuse ;  /* 0x00008f0005057a23 */ /* 0x100fe600000108a2 */
[----:B------:R-:W-:Y:S01]  /*4420*/  FSEL R160, R160, RZ, P1 ;  /* 0x000000ffa0a07208 */ /* 0x000fe20000800000 */
[----:B------:R-:W1:Y:S01]  /*4430*/  MUFU.EX2 R194, R5 ;  /* 0x0000000500c27308 */ /* 0x000e620000000800 */
[----:B------:R-:W-:Y:S01]  /*4440*/  @!P0 ISETP.GE.AND P1, PT, R164, R161, PT ;  /* 0x000000a1a400820c */ /* 0x000fe20003f26270 */
[----:B------:R-:W-:Y:S01]  /*4450*/  FFMA.FTZ R4, R4, c[0x0][0x23c], -R162 ;  /* 0x00008f0004047a23 */ /* 0x000fe200000108a2 */
[----:B------:R-:W-:Y:S01]  /*4460*/  @!P0 FSEL R6, R6, -INF , !P2 ;  /* 0xff80000006068808 */ /* 0x000fe20005000000 */
[----:B------:R-:W-:Y:S01]  /*4470*/  FFMA.FTZ R10, R165, UR4, R10 ;  /* 0x00000004a50a7c23 */ /* 0x000fe2000801000a */
[-C--:B------:R-:W-:Y:S01]  /*4480*/  @!P0 ISETP.GE.AND P2, PT, R159, R108.reuse, PT ;  /* 0x0000006c9f00820c */ /* 0x080fe20003f46270 */
[----:B------:R-:W-:Y:S01]  /*4490*/  FFMA.FTZ R9, R210, UR4, R9 ;  /* 0x00000004d2097c23 */ /* 0x000fe20008010009 */
[----:B------:R-:W-:Y:S01]  /*44a0*/  @!P0 FSEL R7, R7, -INF , !P1 ;  /* 0xff80000007078808 */ /* 0x000fe20004800000 */
[--C-:B------:R-:W-:Y:S01]  /*44b0*/  FFMA.FTZ R6, R6, c[0x0][0x23c], -R160.reuse ;  /* 0x00008f0006067a23 */ /* 0x100fe200000108a0 */
[----:B------:R-:W-:Y:S01]  /*44c0*/  FSETP.NEU.FTZ.AND P1, PT, R247, -INF , PT ;  /* 0xff800000f700780b */ /* 0x000fe20003f3d000 */
[----:B------:R-:W-:Y:S01]  /*44d0*/  MUFU.EX2 R208, R4 ;  /* 0x0000000400d07308 */ /* 0x000fe20000000800 */
[----:B------:R-:W-:Y:S01]  /*44e0*/  @!P0 FSEL R8, R8, -INF , !P2 ;  /* 0xff80000008088808 */ /* 0x000fe20005000000 */
[----:B------:R-:W-:Y:S01]  /*44f0*/  FFMA.FTZ R7, R7, c[0x0][0x23c], -R160 ;  /* 0x00008f0007077a23 */ /* 0x000fe200000108a0 */
[----:B------:R-:W-:Y:S01]  /*4500*/  FSEL R109, R109, RZ, P1 ;  /* 0x000000ff6d6d7208 */ /* 0x000fe20000800000 */
[----:B------:R-:W-:Y:S01]  /*4510*/  FFMA.FTZ R11, R210, UR4, R11 ;  /* 0x00000004d20b7c23 */ /* 0x000fe2000801000b */
[----:B------:R-:W-:Y:S01]  /*4520*/  @!P0 ISETP.GE.AND P1, PT, R164, R108, PT ;  /* 0x0000006ca400820c */ /* 0x000fe20003f26270 */
[----:B------:R-:W-:Y:S02]  /*4530*/  FFMA.FTZ R12, R211, UR4, R12 ;  /* 0x00000004d30c7c23 */ /* 0x000fe4000801000c */
[----:B------:R-:W-:Y:S01]  /*4540*/  FFMA.FTZ R8, R8, c[0x0][0x23c], -R109 ;  /* 0x00008f0008087a23 */ /* 0x000fe2000001086d */
[----:B------:R-:W-:Y:S01]  /*4550*/  @!P0 FSEL R9, R9, -INF , !P1 ;  /* 0xff80000009098808 */ /* 0x000fe20004800000 */
[----:B------:R-:W-:Y:S01]  /*4560*/  MUFU.EX2 R201, R6 ;  /* 0x0000000600c97308 */ /* 0x000fe20000000800 */
[----:B------:R-:W-:Y:S01]  /*4570*/  FSETP.NEU.FTZ.AND P1, PT, R248, -INF , PT ;  /* 0xff800000f800780b */ /* 0x000fe20003f3d000 */
[----:B------:R-:W-:Y:S01]  /*4580*/  FFMA.FTZ R13, R212, UR4, R13 ;  /* 0x00000004d40d7c23 */ /* 0x000fe2000801000d */
[----:B-1----:R-:W-:Y:S01]  /*4590*/  MOV R110, R194 ;  /* 0x000000c2006e7202 */ /* 0x002fe20000000f00 */
[----:B------:R-:W-:Y:S01]  /*45a0*/  FFMA.FTZ R9, R9, c[0x0][0x23c], -R109 ;  /* 0x00008f0009097a23 */ /* 0x000fe2000001086d */
[----:B------:R-:W-:Y:S01]  /*45b0*/  FSEL R0, R0, RZ, P1 ;  /* 0x000000ff00007208 */ /* 0x000fe20000800000 */
[C---:B------:R-:W-:Y:S02]  /*45c0*/  FFMA.FTZ R14, R211.reuse, UR4, R14 ;  /* 0x00000004d30e7c23 */ /* 0x040fe4000801000e */
[C---:B------:R-:W-:Y:S02]  /*45d0*/  FFMA.FTZ R15, R212.reuse, UR4, R15 ;  /* 0x00000004d40f7c23 */ /* 0x040fe4000801000f */
[----:B------:R1:W-:Y:S01]  /*45e0*/  MUFU.EX2 R205, R9 ;  /* 0x0000000900cd7308 */ /* 0x0003e20000000800 */
[C---:B------:R-:W-:Y:S02]  /*45f0*/  FFMA.FTZ R16, R211.reuse, UR4, R16 ;  /* 0x00000004d3107c23 */ /* 0x040fe40008010010 */
[C---:B------:R-:W-:Y:S02]  /*4600*/  FFMA.FTZ R17, R212.reuse, UR4, R17 ;  /* 0x00000004d4117c23 */ /* 0x040fe40008010011 */
[----:B------:R-:W-:Y:S02]  /*4610*/  FFMA.FTZ R18, R211, UR4, R18 ;  /* 0x00000004d3127c23 */ /* 0x000fe40008010012 */
[----:B------:R-:W-:Y:S03]  /*4620*/  FFMA.FTZ R19, R212, UR4, R19 ;  /* 0x00000004d4137c23 */ /* 0x000fe60008010013 */
[----:B------:R2:W-:Y:S10]  /*4630*/  MUFU.EX2 R202, R8 ;  /* 0x0000000800ca7308 */ /* 0x0005f40000000800 */
[----:B------:R3:W-:Y:S01]  /*4640*/  MUFU.EX2 R200, R7 ;  /* 0x0000000700c87308 */ /* 0x0007e20000000800 */
[C---:B-1----:R-:W-:Y:S02]  /*4650*/  @!P0 IADD3 R9, R159.reuse, 0x9, RZ ;  /* 0x000000099f098810 */ /* 0x042fe40007ffe0ff */
[----:B--2---:R-:W-:Y:S04]  /*4660*/  @!P0 IMNMX R8, R166, UR8, PT ;  /* 0x00000008a6088c17 */ /* 0x004fe8000b800200 */
[-C--:B------:R-:W-:Y:S02]  /*4670*/  @!P0 ISETP.GE.AND P2, PT, R159, R8.reuse, PT ;  /* 0x000000089f00820c */ /* 0x080fe40003f46270 */
[----:B------:R-:W-:Y:S02]  /*4680*/  @!P0 ISETP.GE.AND P1, PT, R164, R8, PT ;  /* 0x00000008a400820c */ /* 0x000fe40003f26270 */
[----:B------:R-:W-:Y:S01]  /*4690*/  @!P0 FSEL R10, R10, -INF , !P2 ;  /* 0xff8000000a0a8808 */ /* 0x000fe20005000000 */
[----:B---3--:R-:W1:Y:S01]  /*46a0*/  LDSM.16.M88.4 R4, [R145+0x6400] ;  /* 0x006400009104783b */ /* 0x008e620000000200 */
[----:B------:R-:W-:Y:S03]  /*46b0*/  @!P0 FSEL R11, R11, -INF , !P1 ;  /* 0xff8000000b0b8808 */ /* 0x000fe60004800000 */
[--C-:B------:R-:W-:Y:S01]  /*46c0*/  FFMA.FTZ R10, R10, c[0x0][0x23c], -R0.reuse ;  /* 0x00008f000a0a7a23 */ /* 0x100fe20000010800 */
[-C--:B------:R-:W-:Y:S01]  /*46d0*/  @!P0 ISETP.GE.AND P2, PT, R167, R163.reuse, PT ;  /* 0x000000a3a700820c */ /* 0x080fe20003f46270 */
[--C-:B------:R-:W-:Y:S02]  /*46e0*/  FFMA.FTZ R11, R11, c[0x0][0x23c], -R0.reuse ;  /* 0x00008f000b0b7a23 */ /* 0x100fe40000010800 */
[----:B------:R2:W3:Y:S10]  /*46f0*/  MUFU.EX2 R207, R10 ;  /* 0x0000000a00cf7308 */ /* 0x0004f40000000800 */
[----:B------:R-:W-:Y:S01]  /*4700*/  MUFU.EX2 R199, R11 ;  /* 0x0000000b00c77308 */ /* 0x000fe20000000800 */
[----:B--2---:R-:W-:Y:S04]  /*4710*/  @!P0 IADD3 R10, R159, 0x8, RZ ;  /* 0x000000089f0a8810 */ /* 0x004fe80007ffe0ff */
[-C--:B------:R-:W-:Y:S04]  /*4720*/  @!P0 ISETP.GE.AND P1, PT, R10, R108.reuse, PT ;  /* 0x0000006c0a00820c */ /* 0x080fe80003f26270 */
[----:B------:R-:W-:Y:S01]  /*4730*/  @!P0 FSEL R12, R12, -INF , !P1 ;  /* 0xff8000000c0c8808 */ /* 0x000fe20004800000 */
[-C--:B-1----:R-:W-:Y:S01]  /*4740*/  HMMA.16816.F32.BF16 R20, R104, R4.reuse, R20 ;  /* 0x000000046814723c */ /* 0x082fe20000041814 */
[----:B------:R-:W-:Y:S03]  /*4750*/  @!P0 ISETP.GE.AND P1, PT, R9, R108, PT ;  /* 0x0000006c0900820c */ /* 0x000fe60003f26270 */
[--C-:B------:R-:W-:Y:S01]  /*4760*/  FFMA.FTZ R12, R12, c[0x0][0x23c], -R109.reuse ;  /* 0x00008f000c0c7a23 */ /* 0x100fe2000001086d */
[----:B------:R-:W-:Y:S02]  /*4770*/  @!P0 FSEL R13, R13, -INF , !P1 ;  /* 0xff8000000d0d8808 */ /* 0x000fe40004800000 */
[-C--:B------:R-:W-:Y:S01]  /*4780*/  @!P0 ISETP.GE.AND P1, PT, R10, R8.reuse, PT ;  /* 0x000000080a00820c */ /* 0x080fe20003f26270 */
[----:B------:R-:W-:Y:S01]  /*4790*/  MUFU.EX2 R197, R12 ;  /* 0x0000000c00c57308 */ /* 0x000fe20000000800 */
[C---:B------:R-:W-:Y:S03]  /*47a0*/  HMMA.16816.F32.BF16 R24, R100.reuse, R4, R24 ;  /* 0x000000046418723c */ /* 0x040fe60000041818 */
[----:B------:R-:W-:Y:S01]  /*47b0*/  @!P0 FSEL R14, R14, -INF , !P1 ;  /* 0xff8000000e0e8808 */ /* 0x000fe20004800000 */
[----:B------:R-:W-:Y:S01]  /*47c0*/  FFMA.FTZ R13, R13, c[0x0][0x23c], -R109 ;  /* 0x00008f000d0d7a23 */ /* 0x000fe2000001086d */
[----:B------:R-:W-:Y:S03]  /*47d0*/  @!P0 ISETP.GE.AND P1, PT, R9, R8, PT ;  /* 0x000000080900820c */ /* 0x000fe60003f26270 */
[-C--:B------:R-:W-:Y:S01]  /*47e0*/  HMMA.16816.F32.BF16 R28, R100, R6.reuse, R28 ;  /* 0x00000006641c723c */ /* 0x080fe2000004181c */
[----:B------:R3:W1:Y:S03]  /*47f0*/  MUFU.EX2 R195, R13 ;  /* 0x0000000d00c37308 */ /* 0x0006660000000800 */
[----:B------:R-:W-:Y:S01]  /*4800*/  @!P0 FSEL R15, R15, -INF , !P1 ;  /* 0xff8000000f0f8808 */ /* 0x000fe20004800000 */
[----:B------:R-:W-:Y:S01]  /*4810*/  FFMA.FTZ R14, R14, c[0x0][0x23c], -R0 ;  /* 0x00008f000e0e7a23 */ /* 0x000fe20000010800 */
[-C--:B------:R-:W-:Y:S01]  /*4820*/  @!P0 ISETP.GE.AND P1, PT, R10, R163.reuse, PT ;  /* 0x000000a30a00820c */ /* 0x080fe20003f26270 */
[----:B------:R-:W-:Y:S01]  /*4830*/  FFMA.FTZ R20, R213, UR4, R20 ;  /* 0x00000004d5147c23 */ /* 0x000fe20008010014 */
[C---:B------:R-:W-:Y:S01]  /*4840*/  HMMA.16816.F32.BF16 R32, R104.reuse, R6, R32 ;  /* 0x000000066820723c */ /* 0x040fe20000041820 */
[----:B------:R-:W2:Y:S02]  /*4850*/  LDSM.16.M88.4 R4, [R145+0x6800] ;  /* 0x006800009104783b */ /* 0x000ea40000000200 */
[----:B------:R1:W-:Y:S01]  /*4860*/  MUFU.EX2 R12, R14 ;  /* 0x0000000e000c7308 */ /* 0x0003e20000000800 */
[----:B------:R-:W-:Y:S01]  /*4870*/  @!P0 FSEL R16, R16, -INF , !P1 ;  /* 0xff80000010108808 */ /* 0x000fe20004800000 */
[C---:B------:R-:W-:Y:S01]  /*4880*/  FFMA.FTZ R21, R214.reuse, UR4, R21 ;  /* 0x00000004d6157c23 */ /* 0x040fe20008010015 */
[----:B------:R-:W-:Y:S01]  /*4890*/  @!P0 ISETP.GE.AND P1, PT, R9, R163, PT ;  /* 0x000000a30900820c */ /* 0x000fe20003f26270 */
[----:B------:R-:W-:Y:S02]  /*48a0*/  FFMA.FTZ R22, R213, UR4, R22 ;  /* 0x00000004d5167c23 */ /* 0x000fe40008010016 */
[----:B------:R-:W-:Y:S03]  /*48b0*/  FFMA.FTZ R23, R214, UR4, R23 ;  /* 0x00000004d6177c23 */ /* 0x000fe60008010017 */
[----:B------:R-:W-:Y:S01]  /*48c0*/  @!P0 FSEL R17, R17, -INF , !P1 ;  /* 0xff80000011118808 */ /* 0x000fe20004800000 */
[----:B------:R-:W-:Y:S01]  /*48d0*/  FFMA.FTZ R24, R213, UR4, R24 ;  /* 0x00000004d5187c23 */ /* 0x000fe20008010018 */
[-C--:B------:R-:W-:Y:S01]  /*48e0*/  @!P0 ISETP.GE.AND P1, PT, R10, R161.reuse, PT ;  /* 0x000000a10a00820c */ /* 0x080fe20003f26270 */
[----:B------:R-:W-:Y:S01]  /*48f0*/  FFMA.FTZ R25, R214, UR4, R25 ;  /* 0x00000004d6197c23 */ /* 0x000fe20008010019 */
[----:B------:R-:W-:Y:S01]  /*4900*/  @!P0 IADD3 R10, R159, 0x10, RZ ;  /* 0x000000109f0a8810 */ /* 0x000fe20007ffe0ff */
[----:B------:R-:W-:Y:S01]  /*4910*/  FFMA.FTZ R26, R213, UR4, R26 ;  /* 0x00000004d51a7c23 */ /* 0x000fe2000801001a */
[----:B------:R-:W-:Y:S01]  /*4920*/  @!P0 FSEL R18, R18, -INF , !P1 ;  /* 0xff80000012128808 */ /* 0x000fe20004800000 */
[----:B------:R-:W-:Y:S01]  /*4930*/  FFMA.FTZ R27, R214, UR4, R27 ;  /* 0x00000004d61b7c23 */ /* 0x000fe2000801001b */
[----:B------:R-:W-:Y:S01]  /*4940*/  @!P0 ISETP.GE.AND P1, PT, R9, R161, PT ;  /* 0x000000a10900820c */ /* 0x000fe20003f26270 */
[----:B------:R-:W-:Y:S01]  /*4950*/  FFMA.FTZ R28, R215, UR4, R28 ;  /* 0x00000004d71c7c23 */ /* 0x000fe2000801001c */
[----:B------:R-:W-:Y:S01]  /*4960*/  @!P0 IADD3 R9, R159, 0x11, RZ ;  /* 0x000000119f098810 */ /* 0x000fe20007ffe0ff */
[----:B------:R-:W-:Y:S01]  /*4970*/  FFMA.FTZ R29, R217, UR4, R29 ;  /* 0x00000004d91d7c23 */ /* 0x000fe2000801001d */
[----:B------:R-:W-:Y:S01]  /*4980*/  @!P0 FSEL R19, R19, -INF , !P1 ;  /* 0xff80000013138808 */ /* 0x000fe20004800000 */
[----:B------:R-:W-:Y:S01]  /*4990*/  FFMA.FTZ R30, R215, UR4, R30 ;  /* 0x00000004d71e7c23 */ /* 0x000fe2000801001e */
[----:B------:R-:W-:Y:S01]  /*49a0*/  @!P0 ISETP.GE.AND P1, PT, R10, R163, PT ;  /* 0x000000a30a00820c */ /* 0x000fe20003f26270 */
[----:B------:R-:W-:Y:S01]  /*49b0*/  FFMA.FTZ R31, R217, UR4, R31 ;  /* 0x00000004d91f7c23 */ /* 0x000fe2000801001f */
[----:B---3--:R-:W-:Y:S01]  /*49c0*/  MOV R13, R207 ;  /* 0x000000cf000d7202 */ /* 0x008fe20000000f00 */
[----:B------:R-:W-:Y:S01]  /*49d0*/  FFMA.FTZ R32, R215, UR4, R32 ;  /* 0x00000004d7207c23 */ /* 0x000fe20008010020 */
[----:B------:R-:W-:Y:S01]  /*49e0*/  @!P0 FSEL R20, R20, -INF , !P1 ;  /* 0xff80000014148808 */ /* 0x000fe20004800000 */
[----:B------:R-:W-:Y:S01]  /*49f0*/  FFMA.FTZ R33, R217, UR4, R33 ;  /* 0x00000004d9217c23 */ /* 0x000fe20008010021 */
[----:B------:R-:W-:Y:S01]  /*4a00*/  @!P0 ISETP.GE.AND P1, PT, R9, R163, PT ;  /* 0x000000a30900820c */ /* 0x000fe20003f26270 */
[----:B------:R-:W-:Y:S01]  /*4a10*/  FFMA.FTZ R34, R215, UR4, R34 ;  /* 0x00000004d7227c23 */ /* 0x000fe20008010022 */
[----:B-1----:R-:W-:Y:S01]  /*4a20*/  MOV R14, R195 ;  /* 0x000000c3000e7202 */ /* 0x002fe20000000f00 */
[----:B------:R-:W-:Y:S01]  /*4a30*/  FFMA.FTZ R35, R217, UR4, R35 ;  /* 0x00000004d9237c23 */ /* 0x000fe20008010023 */
[----:B------:R-:W-:Y:S01]  /*4a40*/  @!P0 FSEL R21, R21, -INF , !P1 ;  /* 0xff80000015158808 */ /* 0x000fe20004800000 */
[--C-:B------:R-:W-:Y:S01]  /*4a50*/  FFMA.FTZ R16, R16, c[0x0][0x23c], -R162.reuse ;  /* 0x00008f0010107a23 */ /* 0x100fe200000108a2 */
[-C--:B------:R-:W-:Y:S01]  /*4a60*/  @!P0 ISETP.GE.AND P1, PT, R10, R161.reuse, PT ;  /* 0x000000a10a00820c */ /* 0x080fe20003f26270 */
[----:B------:R-:W-:Y:S02]  /*4a70*/  FFMA.FTZ R17, R17, c[0x0][0x23c], -R162 ;  /* 0x00008f0011117a23 */ /* 0x000fe400000108a2 */
[----:B------:R-:W-:Y:S01]  /*4a80*/  MUFU.EX2 R238, R16 ;  /* 0x0000001000ee7308 */ /* 0x000fe20000000800 */
[----:B------:R-:W-:Y:S01]  /*4a90*/  @!P0 FSEL R22, R22, -INF , !P1 ;  /* 0xff80000016168808 */ /* 0x000fe20004800000 */
[-C--:B--2---:R-:W-:Y:S01]  /*4aa0*/  HMMA.16816.F32.BF16 R36, R104, R4.reuse, R36 ;  /* 0x000000046824723c */ /* 0x084fe20000041824 */
[----:B------:R-:W-:Y:S01]  /*4ab0*/  @!P0 ISETP.GE.AND P1, PT, R9, R161, PT ;  /* 0x000000a10900820c */ /* 0x000fe20003f26270 */
[--C-:B------:R-:W-:Y:S02]  /*4ac0*/  FFMA.FTZ R18, R18, c[0x0][0x23c], -R160.reuse ;  /* 0x00008f0012127a23 */ /* 0x100fe400000108a0 */
[----:B------:R-:W-:Y:S01]  /*4ad0*/  FFMA.FTZ R19, R19, c[0x0][0x23c], -R160 ;  /* 0x00008f0013137a23 */ /* 0x000fe200000108a0 */
[----:B------:R-:W-:Y:S01]  /*4ae0*/  @!P0 FSEL R23, R23, -INF , !P1 ;  /* 0xff80000017178808 */ /* 0x000fe20004800000 */
[----:B------:R-:W-:Y:S01]  /*4af0*/  FFMA.FTZ R15, R15, c[0x0][0x23c], -R0 ;  /* 0x00008f000f0f7a23 */ /* 0x000fe20000010800 */
[-C--:B------:R-:W-:Y:S01]  /*4b00*/  @!P0 ISETP.GE.AND P1, PT, R10, R108.reuse, PT ;  /* 0x0000006c0a00820c */ /* 0x080fe20003f26270 */
[----:B------:R-:W-:Y:S01]  /*4b10*/  MUFU.EX2 R237, R17 ;  /* 0x0000001100ed7308 */ /* 0x000fe20000000800 */
[C---:B------:R-:W-:Y:S03]  /*4b20*/  HMMA.16816.F32.BF16 R40, R100.reuse, R4, R40 ;  /* 0x000000046428723c */ /* 0x040fe60000041828 */
[----:B------:R-:W-:Y:S01]  /*4b30*/  @!P0 FSEL R24, R24, -INF , !P1 ;  /* 0xff80000018188808 */ /* 0x000fe20004800000 */
[--C-:B------:R-:W-:Y:S01]  /*4b40*/  FFMA.FTZ R20, R20, c[0x0][0x23c], -R162.reuse ;  /* 0x00008f0014147a23 */ /* 0x100fe200000108a2 */
[----:B------:R-:W-:Y:S01]  /*4b50*/  @!P0 ISETP.GE.AND P1, PT, R9, R108, PT ;  /* 0x0000006c0900820c */ /* 0x000fe20003f26270 */
[----:B------:R-:W-:Y:S02]  /*4b60*/  FFMA.FTZ R21, R21, c[0x0][0x23c], -R162 ;  /* 0x00008f0015157a23 */ /* 0x000fe400000108a2 */
[-C--:B------:R-:W-:Y:S01]  /*4b70*/  HMMA.16816.F32.BF16 R44, R100, R6.reuse, R44 ;  /* 0x00000006642c723c */ /* 0x080fe2000004182c */
[----:B------:R-:W-:Y:S03]  /*4b80*/  MUFU.EX2 R244, R18 ;  /* 0x0000001200f47308 */ /* 0x000fe60000000800 */
[----:B------:R-:W-:Y:S01]  /*4b90*/  @!P0 FSEL R25, R25, -INF , !P1 ;  /* 0xff80000019198808 */ /* 0x000fe20004800000 */
[----:B------:R-:W-:Y:S01]  /*4ba0*/  FFMA.FTZ R24, R24, c[0x0][0x23c], -R109 ;  /* 0x00008f0018187a23 */ /* 0x000fe2000001086d */
[-C--:B------:R-:W-:Y:S01]  /*4bb0*/  @!P0 ISETP.GE.AND P1, PT, R10, R8.reuse, PT ;  /* 0x000000080a00820c */ /* 0x080fe20003f26270 */
[----:B------:R-:W-:Y:S01]  /*4bc0*/  FFMA.FTZ R36, R218, UR4, R36 ;  /* 0x00000004da247c23 */ /* 0x000fe20008010024 */
[----:B------:R-:W-:Y:S01]  /*4bd0*/  @!P0 IADD3 R10, R159, 0x18, RZ ;  /* 0x000000189f0a8810 */ /* 0x000fe20007ffe0ff */
[C---:B------:R-:W-:Y:S01]  /*4be0*/  HMMA.16816.F32.BF16 R48, R104.reuse, R6, R48 ;  /* 0x000000066830723c */ /* 0x040fe20000041830 */
[----:B------:R-:W1:Y:S01]  /*4bf0*/  LDSM.16.M88.4 R4, [R145+0x6c00] ;  /* 0x006c00009104783b */ /* 0x000e620000000200 */
[----:B------:R-:W2:Y:S01]  /*4c00*/  MUFU.EX2 R243, R19 ;  /* 0x0000001300f37308 */ /* 0x000ea20000000800 */
[----:B------:R-:W-:Y:S01]  /*4c10*/  @!P0 FSEL R26, R26, -INF , !P1 ;  /* 0xff8000001a1a8808 */ /* 0x000fe20004800000 */
[----:B------:R-:W-:Y:S01]  /*4c20*/  FFMA.FTZ R37, R219, UR4, R37 ;  /* 0x00000004db257c23 */ /* 0x000fe20008010025 */
[----:B------:R-:W-:Y:S01]  /*4c30*/  @!P0 ISETP.GE.AND P1, PT, R9, R8, PT ;  /* 0x000000080900820c */ /* 0x000fe20003f26270 */
[----:B------:R-:W-:Y:S01]  /*4c40*/  FFMA.FTZ R38, R218, UR4, R38 ;  /* 0x00000004da267c23 */ /* 0x000fe20008010026 */
[----:B------:R-:W-:Y:S01]  /*4c50*/  @!P0 IADD3 R9, R159, 0x19, RZ ;  /* 0x000000199f098810 */ /* 0x000fe20007ffe0ff */
[----:B------:R-:W-:Y:S01]  /*4c60*/  FFMA.FTZ R39, R219, UR4, R39 ;  /* 0x00000004db277c23 */ /* 0x000fe20008010027 */
[----:B------:R-:W-:Y:S02]  /*4c70*/  @!P0 FSEL R27, R27, -INF , !P1 ;  /* 0xff8000001b1b8808 */ /* 0x000fe40004800000 */
[-C--:B------:R-:W-:Y:S01]  /*4c80*/  @!P0 ISETP.GE.AND P1, PT, R10, R108.reuse, PT ;  /* 0x0000006c0a00820c */ /* 0x080fe20003f26270 */
[----:B------:R-:W-:Y:S01]  /*4c90*/  MUFU.EX2 R68, R15 ;  /* 0x0000000f00447308 */ /* 0x000fe20000000800 */
[----:B------:R-:W-:Y:S02]  /*4ca0*/  FFMA.FTZ R40, R218, UR4, R40 ;  /* 0x00000004da287c23 */ /* 0x000fe40008010028 */
[----:B------:R-:W-:Y:S01]  /*4cb0*/  @!P0 FSEL R28, R28, -INF , !P1 ;  /* 0xff8000001c1c8808 */ /* 0x000fe20004800000 */
[----:B------:R-:W-:Y:S01]  /*4cc0*/  FFMA.FTZ R41, R219, UR4, R41 ;  /* 0x00000004db297c23 */ /* 0x000fe20008010029 */
[----:B------:R-:W-:Y:S01]  /*4cd0*/  @!P0 ISETP.GE.AND P1, PT, R9, R108, PT ;  /* 0x0000006c0900820c */ /* 0x000fe20003f26270 */
[----:B------:R-:W-:Y:S02]  /*4ce0*/  FFMA.FTZ R42, R218, UR4, R42 ;  /* 0x00000004da2a7c23 */ /* 0x000fe4000801002a */
[----:B------:R-:W-:Y:S01]  /*4cf0*/  FFMA.FTZ R43, R219, UR4, R43 ;  /* 0x00000004db2b7c23 */ /* 0x000fe2000801002b */
[----:B------:R-:W-:Y:S01]  /*4d00*/  @!P0 FSEL R29, R29, -INF , !P1 ;  /* 0xff8000001d1d8808 */ /* 0x000fe20004800000 */
[----:B------:R-:W-:Y:S01]  /*4d10*/  MUFU.EX2 R234, R20 ;  /* 0x0000001400ea7308 */ /* 0x000fe20000000800 */
[-C--:B------:R-:W-:Y:S01]  /*4d20*/  @!P0 ISETP.GE.AND P1, PT, R10, R8.reuse, PT ;  /* 0x000000080a00820c */ /* 0x080fe20003f26270 */
[----:B------:R-:W-:Y:S02]  /*4d30*/  FFMA.FTZ R44, R174, UR4, R44 ;  /* 0x00000004ae2c7c23 */ /* 0x000fe4000801002c */
[----:B------:R-:W-:Y:S01]  /*4d40*/  FFMA.FTZ R45, R173, UR4, R45 ;  /* 0x00000004ad2d7c23 */ /* 0x000fe2000801002d */
[----:B------:R-:W-:Y:S01]  /*4d50*/  @!P0 FSEL R30, R30, -INF , !P1 ;  /* 0xff8000001e1e8808 */ /* 0x000fe20004800000 */
[C---:B------:R-:W-:Y:S01]  /*4d60*/  FFMA.FTZ R46, R174.reuse, UR4, R46 ;  /* 0x00000004ae2e7c23 */ /* 0x040fe2000801002e */
[----:B------:R-:W-:Y:S01]  /*4d70*/  @!P0 ISETP.GE.AND P1, PT, R9, R8, PT ;  /* 0x000000080900820c */ /* 0x000fe20003f26270 */
[----:B------:R-:W-:Y:S02]  /*4d80*/  FFMA.FTZ R47, R173, UR4, R47 ;  /* 0x00000004ad2f7c23 */ /* 0x000fe4000801002f */
[----:B------:R-:W-:Y:S01]  /*4d90*/  MUFU.EX2 R166, R21 ;  /* 0x0000001500a67308 */ /* 0x000fe20000000800 */
[----:B------:R-:W-:Y:S01]  /*4da0*/  @!P0 FSEL R31, R31, -INF , !P1 ;  /* 0xff8000001f1f8808 */ /* 0x000fe20004800000 */
[----:B------:R-:W-:Y:S01]  /*4db0*/  FFMA.FTZ R48, R174, UR4, R48 ;  /* 0x00000004ae307c23 */ /* 0x000fe20008010030 */
[-C--:B------:R-:W-:Y:S01]  /*4dc0*/  @!P0 ISETP.GE.AND P1, PT, R10, R163.reuse, PT ;  /* 0x000000a30a00820c */ /* 0x080fe20003f26270 */
[----:B------:R-:W-:Y:S01]  /*4dd0*/  FFMA.FTZ R50, R174, UR4, R50 ;  /* 0x00000004ae327c23 */ /* 0x000fe20008010032 */
[----:B------:R-:W-:Y:S01]  /*4de0*/  MOV R174, R208 ;  /* 0x000000d000ae7202 */ /* 0x000fe20000000f00 */
[C---:B------:R-:W-:Y:S01]  /*4df0*/  FFMA.FTZ R51, R173.reuse, UR4, R51 ;  /* 0x00000004ad337c23 */ /* 0x040fe20008010033 */
[----:B------:R-:W-:Y:S01]  /*4e00*/  @!P0 FSEL R32, R32, -INF , !P1 ;  /* 0xff80000020208808 */ /* 0x000fe20004800000 */
[----:B------:R-:W-:Y:S01]  /*4e10*/  FFMA.FTZ R49, R173, UR4, R49 ;  /* 0x00000004ad317c23 */ /* 0x000fe20008010031 */
[----:B------:R-:W-:Y:S01]  /*4e20*/  @!P0 ISETP.GE.AND P1, PT, R9, R163, PT ;  /* 0x000000a30900820c */ /* 0x000fe20003f26270 */
[----:B------:R-:W-:Y:S01]  /*4e30*/  MUFU.EX2 R246, R24 ;  /* 0x0000001800f67308 */ /* 0x000fe20000000800 */
[-C--:B-1----:R-:W-:Y:S01]  /*4e40*/  HMMA.16816.F32.BF16 R52, R104, R4.reuse, R52 ;  /* 0x000000046834723c */ /* 0x082fe20000041834 */
[----:B------:R-:W-:Y:S01]  /*4e50*/  MOV R173, R201 ;  /* 0x000000c900ad7202 */ /* 0x000fe20000000f00 */
[--C-:B------:R-:W-:Y:S01]  /*4e60*/  FFMA.FTZ R25, R25, c[0x0][0x23c], -R109.reuse ;  /* 0x00008f0019197a23 */ /* 0x100fe2000001086d */
[----:B------:R-:W-:Y:S01]  /*4e70*/  @!P0 FSEL R33, R33, -INF , !P1 ;  /* 0xff80000021218808 */ /* 0x000fe20004800000 */
[--C-:B------:R-:W-:Y:S01]  /*4e80*/  FFMA.FTZ R28, R28, c[0x0][0x23c], -R109.reuse ;  /* 0x00008f001c1c7a23 */ /* 0x100fe2000001086d */
[-C--:B------:R-:W-:Y:S01]  /*4e90*/  @!P0 ISETP.GE.AND P1, PT, R10, R161.reuse, PT ;  /* 0x000000a10a00820c */ /* 0x080fe20003f26270 */
[----:B------:R-:W-:Y:S01]  /*4ea0*/  FFMA.FTZ R29, R29, c[0x0][0x23c], -R109 ;  /* 0x00008f001d1d7a23 */ /* 0x000fe2000001086d */
[----:B------:R-:W-:Y:S01]  /*4eb0*/  @!P0 FSEL R49, R49, -INF , !P2 ;  /* 0xff80000031318808 */ /* 0x000fe20005000000 */
[C---:B------:R-:W-:Y:S01]  /*4ec0*/  HMMA.16816.F32.BF16 R56, R100.reuse, R4, R56 ;  /* 0x000000046438723c */ /* 0x040fe20000041838 */
[----:B------:R-:W-:Y:S01]  /*4ed0*/  MUFU.EX2 R245, R25 ;  /* 0x0000001900f57308 */ /* 0x000fe20000000800 */
[----:B------:R-:W-:Y:S02]  /*4ee0*/  @!P0 ISETP.GE.AND P2, PT, R171, R108, PT ;  /* 0x0000006cab00820c */ /* 0x000fe40003f46270 */
[----:B------:R-:W-:Y:S01]  /*4ef0*/  @!P0 FSEL R34, R34, -INF , !P1 ;  /* 0xff80000022228808 */ /* 0x000fe20004800000 */
[--C-:B------:R-:W-:Y:S01]  /*4f00*/  FFMA.FTZ R22, R22, c[0x0][0x23c], -R160.reuse ;  /* 0x00008f0016167a23 */ /* 0x100fe200000108a0 */
[----:B------:R-:W-:Y:S01]  /*4f10*/  @!P0 ISETP.GE.AND P1, PT, R9, R161, PT ;  /* 0x000000a10900820c */ /* 0x000fe20003f26270 */
[----:B------:R-:W-:Y:S01]  /*4f20*/  FFMA.FTZ R23, R23, c[0x0][0x23c], -R160 ;  /* 0x00008f0017177a23 */ /* 0x000fe200000108a0 */
[C---:B------:R-:W-:Y:S01]  /*4f30*/  @!P0 IADD3 R9, R159.reuse, 0x20, RZ ;  /* 0x000000209f098810 */ /* 0x040fe20007ffe0ff */
[-C--:B------:R-:W-:Y:S02]  /*4f40*/  HMMA.16816.F32.BF16 R60, R100, R6.reuse, R60 ;  /* 0x00000006643c723c */ /* 0x080fe4000004183c */
[----:B------:R-:W-:Y:S01]  /*4f50*/  MUFU.EX2 R240, R22 ;  /* 0x0000001600f07308 */ /* 0x000fe20000000800 */
[----:B------:R-:W-:Y:S01]  /*4f60*/  @!P0 IADD3 R159, R159, 0x21, RZ ;  /* 0x000000219f9f8810 */ /* 0x000fe20007ffe0ff */
[--C-:B------:R-:W-:Y:S01]  /*4f70*/  FFMA.FTZ R32, R32, c[0x0][0x23c], -R162.reuse ;  /* 0x00008f0020207a23 */ /* 0x100fe200000108a2 */
[----:B------:R-:W-:Y:S01]  /*4f80*/  @!P0 FSEL R35, R35, -INF , !P1 ;  /* 0xff80000023238808 */ /* 0x000fe20004800000 */
[----:B------:R-:W-:Y:S01]  /*4f90*/  FFMA.FTZ R33, R33, c[0x0][0x23c], -R162 ;  /* 0x00008f0021217a23 */ /* 0x000fe200000108a2 */
[-C--:B------:R-:W-:Y:S01]  /*4fa0*/  @!P0 ISETP.GE.AND P1, PT, R9, R163.reuse, PT ;  /* 0x000000a30900820c */ /* 0x080fe20003f26270 */
[----:B------:R-:W-:Y:S01]  /*4fb0*/  FFMA.FTZ R52, R175, UR4, R52 ;  /* 0x00000004af347c23 */ /* 0x000fe20008010034 */
[----:B------:R-:W-:Y:S03]  /*4fc0*/  HMMA.16816.F32.BF16 R64, R104, R6, R64 ;  /* 0x000000066840723c */ /* 0x000fe60000041840 */
[----:B------:R-:W-:Y:S01]  /*4fd0*/  MUFU.EX2 R239, R23 ;  /* 0x0000001700ef7308 */ /* 0x000fe20000000800 */
[----:B------:R-:W-:Y:S01]  /*4fe0*/  @!P0 FSEL R36, R36, -INF , !P1 ;  /* 0xff80000024248808 */ /* 0x000fe20004800000 */
[C---:B------:R-:W-:Y:S01]  /*4ff0*/  FFMA.FTZ R53, R176.reuse, UR4, R53 ;  /* 0x00000004b0357c23 */ /* 0x040fe20008010035 */
[----:B------:R-:W-:Y:S01]  /*5000*/  @!P0 ISETP.GE.AND P1, PT, R159, R163, PT ;  /* 0x000000a39f00820c */ /* 0x000fe20003f26270 */
[----:B------:R-:W-:Y:S01]  /*5010*/  FFMA.FTZ R54, R175, UR4, R54 ;  /* 0x00000004af367c23 */ /* 0x000fe20008010036 */
[----:B--2---:R-:W-:Y:S01]  /*5020*/  F2FP.BF16.PACK_AB R6, R243, R244 ;  /* 0x000000f4f306723e */ /* 0x004fe200000010ff */
[C---:B------:R-:W-:Y:S03]  /*5030*/  FFMA.FTZ R55, R176.reuse, UR4, R55 ;  /* 0x00000004b0377c23 */ /* 0x040fe60008010037 */
[----:B------:R-:W-:Y:S01]  /*5040*/  @!P0 FSEL R37, R37, -INF , !P1 ;  /* 0xff80000025258808 */ /* 0x000fe20004800000 */
[----:B------:R-:W-:Y:S01]  /*5050*/  MUFU.EX2 R221, R32 ;  /* 0x0000002000dd7308 */ /* 0x000fe20000000800 */
[-C--:B------:R-:W-:Y:S01]  /*5060*/  @!P0 ISETP.GE.AND P1, PT, R9, R161.reuse, PT ;  /* 0x000000a10900820c */ /* 0x080fe20003f26270 */
[C---:B------:R-:W-:Y:S02]  /*5070*/  FFMA.FTZ R56, R175.reuse, UR4, R56 ;  /* 0x00000004af387c23 */ /* 0x040fe40008010038 */
[----:B------:R-:W-:Y:S01]  /*5080*/  FFMA.FTZ R57, R176, UR4, R57 ;  /* 0x00000004b0397c23 */ /* 0x000fe20008010039 */
[----:B------:R-:W-:Y:S01]  /*5090*/  @!P0 FSEL R38, R38, -INF , !P1 ;  /* 0xff80000026268808 */ /* 0x000fe20004800000 */
[----:B------:R-:W-:Y:S01]  /*50a0*/  FFMA.FTZ R58, R175, UR4, R58 ;  /* 0x00000004af3a7c23 */ /* 0x000fe2000801003a */
[-C--:B------:R-:W-:Y:S01]  /*50b0*/  @!P0 ISETP.GE.AND P1, PT, R159, R161.reuse, PT ;  /* 0x000000a19f00820c */ /* 0x080fe20003f26270 */
[----:B------:R-:W-:Y:S02]  /*50c0*/  FFMA.FTZ R59, R176, UR4, R59 ;  /* 0x00000004b03b7c23 */ /* 0x000fe4000801003b */
[----:B------:R-:W-:Y:S01]  /*50d0*/  MUFU.EX2 R165, R33 ;  /* 0x0000002100a57308 */ /* 0x000fe20000000800 */
[----:B------:R-:W-:Y:S01]  /*50e0*/  @!P0 FSEL R39, R39, -INF , !P1 ;  /* 0xff80000027278808 */ /* 0x000fe20004800000 */
[----:B------:R-:W-:Y:S01]  /*50f0*/  FFMA.FTZ R60, R177, UR4, R60 ;  /* 0x00000004b13c7c23 */ /* 0x000fe2000801003c */
[-C--:B------:R-:W-:Y:S01]  /*5100*/  @!P0 ISETP.GE.AND P1, PT, R9, R108.reuse, PT ;  /* 0x0000006c0900820c */ /* 0x080fe20003f26270 */
[----:B------:R-:W-:Y:S02]  /*5110*/  FFMA.FTZ R61, R178, UR4, R61 ;  /* 0x00000004b23d7c23 */ /* 0x000fe4000801003d */
[----:B------:R-:W-:Y:S01]  /*5120*/  FFMA.FTZ R62, R177, UR4, R62 ;  /* 0x00000004b13e7c23 */ /* 0x000fe2000801003e */
[----:B------:R-:W-:Y:S01]  /*5130*/  @!P0 FSEL R40, R40, -INF , !P1 ;  /* 0xff80000028288808 */ /* 0x000fe20004800000 */
[--C-:B------:R-:W-:Y:S01]  /*5140*/  FFMA.FTZ R34, R34, c[0x0][0x23c], -R160.reuse ;  /* 0x00008f0022227a23 */ /* 0x100fe200000108a0 */
[----:B------:R-:W-:Y:S01]  /*5150*/  @!P0 ISETP.GE.AND P1, PT, R159, R108, PT ;  /* 0x0000006c9f00820c */ /* 0x000fe20003f26270 */
[----:B------:R-:W-:Y:S01]  /*5160*/  MUFU.EX2 R242, R28 ;  /* 0x0000001c00f27308 */ /* 0x000fe20000000800 */
[----:B------:R-:W-:Y:S01]  /*5170*/  @!P0 FSEL R60, R60, -INF , !P2 ;  /* 0xff8000003c3c8808 */ /* 0x000fe20005000000 */
[--C-:B------:R-:W-:Y:S01]  /*5180*/  FFMA.FTZ R40, R40, c[0x0][0x23c], -R109.reuse ;  /* 0x00008f0028287a23 */ /* 0x100fe2000001086d */
[----:B------:R-:W-:Y:S01]  /*5190*/  @!P0 FSEL R41, R41, -INF , !P1 ;  /* 0xff80000029298808 */ /* 0x000fe20004800000 */
[----:B------:R-:W-:Y:S01]  /*51a0*/  FFMA.FTZ R35, R35, c[0x0][0x23c], -R160 ;  /* 0x00008f0023237a23 */ /* 0x000fe200000108a0 */
[-C--:B------:R-:W-:Y:S01]  /*51b0*/  @!P0 ISETP.GE.AND P1, PT, R9, R8.reuse, PT ;  /* 0x000000080900820c */ /* 0x080fe20003f26270 */
[--C-:B------:R-:W-:Y:S01]  /*51c0*/  FFMA.FTZ R60, R60, c[0x0][0x23c], -R109.reuse ;  /* 0x00008f003c3c7a23 */ /* 0x100fe2000001086d */
[----:B------:R-:W-:Y:S01]  /*51d0*/  @!P0 ISETP.GE.AND P2, PT, R172, R161, PT ;  /* 0x000000a1ac00820c */ /* 0x000fe20003f46270 */
[--C-:B------:R-:W-:Y:S01]  /*51e0*/  FFMA.FTZ R41, R41, c[0x0][0x23c], -R109.reuse ;  /* 0x00008f0029297a23 */ /* 0x100fe2000001086d */
[----:B------:R-:W-:Y:S01]  /*51f0*/  @!P0 FSEL R42, R42, -INF , !P1 ;  /* 0xff8000002a2a8808 */ /* 0x000fe20004800000 */
[----:B------:R-:W-:Y:S01]  /*5200*/  MUFU.EX2 R227, R34 ;  /* 0x0000002200e37308 */ /* 0x000fe20000000800 */
[----:B------:R-:W-:Y:S01]  /*5210*/  @!P0 ISETP.GE.AND P1, PT, R159, R8, PT ;  /* 0x000000089f00820c */ /* 0x000fe20003f26270 */
[--C-:B------:R-:W-:Y:S02]  /*5220*/  FFMA.FTZ R26, R26, c[0x0][0x23c], -R0.reuse ;  /* 0x00008f001a1a7a23 */ /* 0x100fe40000010800 */
[--C-:B------:R-:W-:Y:S01]  /*5230*/  FFMA.FTZ R27, R27, c[0x0][0x23c], -R0.reuse ;  /* 0x00008f001b1b7a23 */ /* 0x100fe20000010800 */
[----:B------:R-:W-:Y:S01]  /*5240*/  @!P0 FSEL R43, R43, -INF , !P1 ;  /* 0xff8000002b2b8808 */ /* 0x000fe20004800000 */
[--C-:B------:R-:W-:Y:S01]  /*5250*/  FFMA.FTZ R30, R30, c[0x0][0x23c], -R0.reuse ;  /* 0x00008f001e1e7a23 */ /* 0x100fe20000010800 */
[-C--:B------:R-:W-:Y:S01]  /*5260*/  @!P0 ISETP.GE.AND P1, PT, R168, R108.reuse, PT ;  /* 0x0000006ca800820c */ /* 0x080fe20003f26270 */
[----:B------:R-:W-:Y:S02]  /*5270*/  FFMA.FTZ R31, R31, c[0x0][0x23c], -R0 ;  /* 0x00008f001f1f7a23 */ /* 0x000fe40000010800 */
[----:B------:R-:W-:Y:S01]  /*5280*/  MUFU.EX2 R226, R35 ;  /* 0x0000002300e27308 */ /* 0x000fe20000000800 */
[----:B------:R-:W-:Y:S01]  /*5290*/  @!P0 FSEL R44, R44, -INF , !P1 ;  /* 0xff8000002c2c8808 */ /* 0x000fe20004800000 */
[--C-:B------:R-:W-:Y:S01]  /*52a0*/  FFMA.FTZ R36, R36, c[0x0][0x23c], -R162.reuse ;  /* 0x00008f0024247a23 */ /* 0x100fe200000108a2 */
[----:B------:R-:W-:Y:S01]  /*52b0*/  @!P0 ISETP.GE.AND P1, PT, R167, R108, PT ;  /* 0x0000006ca700820c */ /* 0x000fe20003f26270 */
[----:B------:R-:W-:Y:S02]  /*52c0*/  FFMA.FTZ R37, R37, c[0x0][0x23c], -R162 ;  /* 0x00008f0025257a23 */ /* 0x000fe400000108a2 */
[----:B------:R-:W-:Y:S01]  /*52d0*/  FFMA.FTZ R44, R44, c[0x0][0x23c], -R109 ;  /* 0x00008f002c2c7a23 */ /* 0x000fe2000001086d */
[----:B------:R-:W-:Y:S01]  /*52e0*/  @!P0 FSEL R45, R45, -INF , !P1 ;  /* 0xff8000002d2d8808 */ /* 0x000fe20004800000 */
[----:B------:R-:W-:Y:S01]  /*52f0*/  FFMA.FTZ R63, R178, UR4, R63 ;  /* 0x00000004b23f7c23 */ /* 0x000fe2000801003f */
[-C--:B------:R-:W-:Y:S01]  /*5300*/  @!P0 ISETP.GE.AND P1, PT, R168, R8.reuse, PT ;  /* 0x00000008a800820c */ /* 0x080fe20003f26270 */
[----:B------:R-:W-:Y:S01]  /*5310*/  MUFU.EX2 R3, R26 ;  /* 0x0000001a00037308 */ /* 0x000fe20000000800 */
[--C-:B------:R-:W-:Y:S02]  /*5320*/  FFMA.FTZ R38, R38, c[0x0][0x23c], -R160.reuse ;  /* 0x00008f0026267a23 */ /* 0x100fe400000108a0 */
[----:B------:R-:W-:Y:S01]  /*5330*/  @!P0 FSEL R46, R46, -INF , !P1 ;  /* 0xff8000002e2e8808 */ /* 0x000fe20004800000 */
[----:B------:R-:W-:Y:S01]  /*5340*/  FFMA.FTZ R45, R45, c[0x0][0x23c], -R109 ;  /* 0x00008f002d2d7a23 */ /* 0x000fe2000001086d */
[----:B------:R-:W-:Y:S01]  /*5350*/  @!P0 ISETP.GE.AND P1, PT, R167, R8, PT ;  /* 0x00000008a700820c */ /* 0x000fe20003f26270 */
[----:B------:R-:W-:Y:S02]  /*5360*/  FFMA.FTZ R39, R39, c[0x0][0x23c], -R160 ;  /* 0x00008f0027277a23 */ /* 0x000fe400000108a0 */
[--C-:B------:R-:W-:Y:S01]  /*5370*/  FFMA.FTZ R42, R42, c[0x0][0x23c], -R0.reuse ;  /* 0x00008f002a2a7a23 */ /* 0x100fe20000010800 */
[----:B------:R-:W-:Y:S01]  /*5380*/  @!P0 FSEL R47, R47, -INF , !P1 ;  /* 0xff8000002f2f8808 */ /* 0x000fe20004800000 */
[----:B------:R-:W1:Y:S01]  /*5390*/  MUFU.EX2 R2, R27 ;  /* 0x0000001b00027308 */ /* 0x000e620000000800 */
[----:B------:R-:W-:Y:S01]  /*53a0*/  @!P0 ISETP.GE.AND P1, PT, R168, R163, PT ;  /* 0x000000a3a800820c */ /* 0x000fe20003f26270 */
[--C-:B------:R-:W-:Y:S02]  /*53b0*/  FFMA.FTZ R43, R43, c[0x0][0x23c], -R0.reuse ;  /* 0x00008f002b2b7a23 */ /* 0x100fe40000010800 */
[--C-:B------:R-:W-:Y:S01]  /*53c0*/  FFMA.FTZ R46, R46, c[0x0][0x23c], -R0.reuse ;  /* 0x00008f002e2e7a23 */ /* 0x100fe20000010800 */
[----:B------:R-:W-:Y:S01]  /*53d0*/  @!P0 FSEL R48, R48, -INF , !P1 ;  /* 0xff80000030308808 */ /* 0x000fe20004800000 */
[----:B------:R-:W-:Y:S01]  /*53e0*/  FFMA.FTZ R47, R47, c[0x0][0x23c], -R0 ;  /* 0x00008f002f2f7a23 */ /* 0x000fe20000010800 */
[----:B----4-:R-:W-:Y:S01]  /*53f0*/  IADD3 R10, P1, R198, UR14, RZ ;  /* 0x0000000ec60a7c10 */ /* 0x010fe2000ff3e0ff */
[--C-:B------:R-:W-:Y:S02]  /*5400*/  FFMA.FTZ R49, R49, c[0x0][0x23c], -R162.reuse ;  /* 0x00008f0031317a23 */ /* 0x100fe400000108a2 */
[----:B------:R-:W-:Y:S01]  /*5410*/  MUFU.EX2 R241, R29 ;  /* 0x0000001d00f17308 */ /* 0x000fe20000000800 */
[----:B------:R-:W-:Y:S01]  /*5420*/  IADD3.X R11, R196, UR13, RZ, P1, !PT ;  /* 0x0000000dc40b7c10 */ /* 0x000fe20008ffe4ff */
[----:B------:R-:W-:Y:S01]  /*5430*/  FFMA.FTZ R48, R48, c[0x0][0x23c], -R162 ;  /* 0x00008f0030307a23 */ /* 0x000fe200000108a2 */
[-C--:B------:R-:W-:Y:S01]  /*5440*/  @!P0 ISETP.GE.AND P1, PT, R168, R161.reuse, PT ;  /* 0x000000a1a800820c */ /* 0x080fe20003f26270 */
[----:B------:R-:W-:Y:S01]  /*5450*/  FFMA.FTZ R65, R178, UR4, R65 ;  /* 0x00000004b2417c23 */ /* 0x000fe20008010041 */
[----:B------:R-:W-:Y:S01]  /*5460*/  MOV R168, R110 ;  /* 0x0000006e00a87202 */ /* 0x000fe20000000f00 */
[----:B------:R2:W3:Y:S01]  /*5470*/  LDG.E R164, [R10.64] ;  /* 0x000000060aa47981 */ /* 0x0004e2000c1e1900 */
[----:B------:R-:W-:Y:S01]  /*5480*/  @!P0 FSEL R50, R50, -INF , !P1 ;  /* 0xff80000032328808 */ /* 0x000fe20004800000 */
[----:B------:R-:W-:Y:S01]  /*5490*/  FFMA.FTZ R67, R178, UR4, R67 ;  /* 0x00000004b2437c23 */ /* 0x000fe20008010043 */
[----:B------:R-:W-:Y:S01]  /*54a0*/  @!P0 ISETP.GE.AND P1, PT, R167, R161, PT ;  /* 0x000000a1a700820c */ /* 0x000fe20003f26270 */
[----:B------:R-:W-:Y:S01]  /*54b0*/  MUFU.EX2 R252, R30 ;  /* 0x0000001e00fc7308 */ /* 0x000fe20000000800 */
[----:B------:R-:W-:Y:S01]  /*54c0*/  F2FP.BF16.PACK_AB R4, R168, R174 ;  /* 0x000000aea804723e */ /* 0x000fe200000010ff */
[----:B------:R2:W4:Y:S01]  /*54d0*/  LDG.E R159, [R10.64+0x20] ;  /* 0x000020060a9f7981 */ /* 0x000522000c1e1900 */
[----:B------:R-:W-:Y:S01]  /*54e0*/  @!P0 FSEL R51, R51, -INF , !P1 ;  /* 0xff80000033338808 */ /* 0x000fe20004800000 */
[--C-:B------:R-:W-:Y:S01]  /*54f0*/  FFMA.FTZ R50, R50, c[0x0][0x23c], -R160.reuse ;  /* 0x00008f0032327a23 */ /* 0x100fe200000108a0 */
[-C--:B------:R-:W-:Y:S01]  /*5500*/  @!P0 ISETP.GE.AND P1, PT, R169, R163.reuse, PT ;  /* 0x000000a3a900820c */ /* 0x080fe20003f26270 */
[----:B------:R1:W-:Y:S01]  /*5510*/  STS [R187+0x10000], R4 ;  /* 0x01000004bb007388 */ /* 0x0003e20000000800 */
[----:B------:R-:W-:Y:S01]  /*5520*/  MOV R167, R200 ;  /* 0x000000c800a77202 */ /* 0x000fe20000000f00 */
[----:B------:R-:W-:Y:S01]  /*5530*/  FFMA.FTZ R51, R51, c[0x0][0x23c], -R160 ;  /* 0x00008f0033337a23 */ /* 0x000fe200000108a0 */
[----:B------:R-:W-:Y:S01]  /*5540*/  @!P0 FSEL R52, R52, -INF , !P1 ;  /* 0xff80000034348808 */ /* 0x000fe20004800000 */
[----:B------:R-:W-:Y:S01]  /*5550*/  MUFU.EX2 R251, R31 ;  /* 0x0000001f00fb7308 */ /* 0x000fe20000000800 */
[----:B------:R-:W-:Y:S01]  /*5560*/  @!P0 ISETP.GE.AND P1, PT, R170, R163, PT ;  /* 0x000000a3aa00820c */ /* 0x000fe20003f26270 */
[----:B------:R2:W2:Y:S01]  /*5570*/  LDG.E R111, [R10.64+0x100] ;  /* 0x000100060a6f7981 */ /* 0x0004a2000c1e1900 */
[----:B------:R-:W-:Y:S01]  /*5580*/  F2FP.BF16.PACK_AB R5, R167, R173 ;  /* 0x000000ada705723e */ /* 0x000fe200000010ff */
[----:B------:R-:W-:Y:S01]  /*5590*/  FFMA.FTZ R64, R177, UR4, R64 ;  /* 0x00000004b1407c23 */ /* 0x000fe20008010040 */
[----:B------:R-:W-:Y:S01]  /*55a0*/  @!P0 FSEL R53, R53, -INF , !P1 ;  /* 0xff80000035358808 */ /* 0x000fe20004800000 */
[----:B------:R2:W2:Y:S01]  /*55b0*/  LDG.E R110, [R10.64+0x120] ;  /* 0x000120060a6e7981 */ /* 0x0004a2000c1e1900 */
[-C--:B------:R-:W-:Y:S01]  /*55c0*/  @!P0 ISETP.GE.AND P1, PT, R169, R161.reuse, PT ;  /* 0x000000a1a900820c */ /* 0x080fe20003f26270 */
[--C-:B------:R-:W-:Y:S01]  /*55d0*/  FFMA.FTZ R52, R52, c[0x0][0x23c], -R162.reuse ;  /* 0x00008f0034347a23 */ /* 0x100fe200000108a2 */
[----:B------:R-:W-:Y:S01]  /*55e0*/  MOV R163, R14 ;  /* 0x0000000e00a37202 */ /* 0x000fe20000000f00 */
[----:B------:R-:W-:Y:S01]  /*55f0*/  MUFU.EX2 R220, R36 ;  /* 0x0000002400dc7308 */ /* 0x000fe20000000800 */
[----:B------:R-:W-:Y:S01]  /*5600*/  @!P0 FSEL R54, R54, -INF , !P1 ;  /* 0xff80000036368808 */ /* 0x000fe20004800000 */
[----:B------:R-:W-:Y:S01]  /*5610*/  STS [R187+0x10400], R5 ;  /* 0x01040005bb007388 */ /* 0x000fe20000000800 */
[----:B------:R-:W-:Y:S01]  /*5620*/  @!P0 ISETP.GE.AND P1, PT, R170, R161, PT ;  /* 0x000000a1aa00820c */ /* 0x000fe20003f26270 */
[----:B------:R-:W-:Y:S01]  /*5630*/  FFMA.FTZ R53, R53, c[0x0][0x23c], -R162 ;  /* 0x00008f0035357a23 */ /* 0x000fe200000108a2 */
[----:B------:R-:W-:Y:S01]  /*5640*/  @!P0 FSEL R65, R65, -INF , !P4 ;  /* 0xff80000041418808 */ /* 0x000fe20006000000 */
[----:B------:R1:W-:Y:S01]  /*5650*/  STS [R185+0x10400], R6 ;  /* 0x01040006b9007388 */ /* 0x0003e20000000800 */
[----:B------:R-:W-:Y:S01]  /*5660*/  @!P0 FSEL R55, R55, -INF , !P1 ;  /* 0xff80000037378808 */ /* 0x000fe20004800000 */
[--C-:B------:R-:W-:Y:S01]  /*5670*/  FFMA.FTZ R54, R54, c[0x0][0x23c], -R160.reuse ;  /* 0x00008f0036367a23 */ /* 0x100fe200000108a0 */
[----:B------:R-:W-:Y:S01]  /*5680*/  @!P0 ISETP.GE.AND P1, PT, R169, R108, PT ;  /* 0x0000006ca900820c */ /* 0x000fe20003f26270 */
[----:B------:R-:W-:Y:S01]  /*5690*/  MUFU.EX2 R209, R37 ;  /* 0x0000002500d17308 */ /* 0x000fe20000000800 */
[----:B-1----:R-:W-:Y:S01]  /*56a0*/  F2FP.BF16.PACK_AB R4, R237, R238 ;  /* 0x000000eeed04723e */ /* 0x002fe200000010ff */
[----:B------:R-:W-:Y:S01]  /*56b0*/  FFMA.FTZ R55, R55, c[0x0][0x23c], -R160 ;  /* 0x00008f0037377a23 */ /* 0x000fe200000108a0 */
[----:B------:R-:W-:Y:S01]  /*56c0*/  @!P0 FSEL R56, R56, -INF , !P1 ;  /* 0xff80000038388808 */ /* 0x000fe20004800000 */
[----:B------:R-:W-:Y:S01]  /*56d0*/  FFMA.FTZ R66, R177, UR4, R66 ;  /* 0x00000004b1427c23 */ /* 0x000fe20008010042 */
[----:B------:R-:W-:Y:S01]  /*56e0*/  @!P0 ISETP.GE.AND P1, PT, R170, R108, PT ;  /* 0x0000006caa00820c */ /* 0x000fe20003f26270 */
[----:B------:R1:W-:Y:S01]  /*56f0*/  STS [R185+0x10000], R4 ;  /* 0x01000004b9007388 */ /* 0x0003e20000000800 */
[----:B------:R-:W-:Y:S01]  /*5700*/  F2FP.BF16.PACK_AB R7, R2, R3 ;  /* 0x000000030207723e */ /* 0x000fe200000010ff */
[--C-:B------:R-:W-:Y:S01]  /*5710*/  FFMA.FTZ R56, R56, c[0x0][0x23c], -R109.reuse ;  /* 0x00008f0038387a23 */ /* 0x100fe2000001086d */
[----:B------:R-:W-:Y:S01]  /*5720*/  @!P0 FSEL R57, R57, -INF , !P1 ;  /* 0xff80000039398808 */ /* 0x000fe20004800000 */
[----:B------:R-:W-:Y:S01]  /*5730*/  MUFU.EX2 R223, R38 ;  /* 0x0000002600df7308 */ /* 0x000fe20000000800 */
[----:B------:R-:W-:Y:S02]  /*5740*/  @!P0 ISETP.GE.AND P1, PT, R169, R8, PT ;  /* 0x00000008a900820c */ /* 0x000fe40003f26270 */
[----:B------:R-:W-:Y:S01]  /*5750*/  MOV R169, R12 ;  /* 0x0000000c00a97202 */ /* 0x000fe20000000f00 */
[--C-:B------:R-:W-:Y:S01]  /*5760*/  FFMA.FTZ R57, R57, c[0x0][0x23c], -R109.reuse ;  /* 0x00008f0039397a23 */ /* 0x100fe2000001086d */
[----:B------:R-:W-:Y:S02]  /*5770*/  @!P0 FSEL R58, R58, -INF , !P1 ;  /* 0xff8000003a3a8808 */ /* 0x000fe40004800000 */
[----:B------:R-:W-:Y:S02]  /*5780*/  @!P0 ISETP.GE.AND P1, PT, R170, R8, PT ;  /* 0x00000008aa00820c */ /* 0x000fe40003f26270 */
[----:B------:R-:W-:Y:S01]  /*5790*/  MOV R12, R205 ;  /* 0x000000cd000c7202 */ /* 0x000fe20000000f00 */
[----:B------:R-:W-:Y:S01]  /*57a0*/  MUFU.EX2 R222, R39 ;  /* 0x0000002700de7308 */ /* 0x000fe20000000800 */
[----:B------:R-:W-:Y:S01]  /*57b0*/  @!P0 FSEL R59, R59, -INF , !P1 ;  /* 0xff8000003b3b8808 */ /* 0x000fe20004800000 */
[--C-:B------:R-:W-:Y:S01]  /*57c0*/  FFMA.FTZ R58, R58, c[0x0][0x23c], -R0.reuse ;  /* 0x00008f003a3a7a23 */ /* 0x100fe20000010800 */
[----:B------:R-:W-:Y:S02]  /*57d0*/  @!P0 ISETP.GE.AND P1, PT, R172, R108, PT ;  /* 0x0000006cac00820c */ /* 0x000fe40003f26270 */
[----:B------:R-:W-:Y:S01]  /*57e0*/  MOV R161, R12 ;  /* 0x0000000c00a17202 */ /* 0x000fe20000000f00 */
[--C-:B------:R-:W-:Y:S01]  /*57f0*/  FFMA.FTZ R59, R59, c[0x0][0x23c], -R0.reuse ;  /* 0x00008f003b3b7a23 */ /* 0x100fe20000010800 */
[----:B------:R-:W-:Y:S02]  /*5800*/  @!P0 FSEL R61, R61, -INF , !P1 ;  /* 0xff8000003d3d8808 */ /* 0x000fe40004800000 */
[-C--:B------:R-:W-:Y:S01]  /*5810*/  @!P0 ISETP.GE.AND P1, PT, R171, R8.reuse, PT ;  /* 0x00000008ab00820c */ /* 0x080fe20003f26270 */
[----:B------:R-:W-:Y:S01]  /*5820*/  MUFU.EX2 R198, R48 ;  /* 0x0000003000c67308 */ /* 0x000fe20000000800 */
[----:B------:R-:W-:Y:S01]  /*5830*/  MOV R171, R197 ;  /* 0x000000c500ab7202 */ /* 0x000fe20000000f00 */
[----:B------:R-:W-:Y:S01]  /*5840*/  FFMA.FTZ R109, R61, c[0x0][0x23c], -R109 ;  /* 0x00008f003d6d7a23 */ /* 0x000fe2000001086d */
[----:B------:R-:W-:Y:S02]  /*5850*/  @!P0 FSEL R67, R67, -INF , !P2 ;  /* 0xff80000043438808 */ /* 0x000fe40005000000 */
[----:B------:R-:W-:Y:S02]  /*5860*/  F2FP.BF16.PACK_AB R6, R163, R171 ;  /* 0x000000aba306723e */ /* 0x000fe400000010ff */
[----:B------:R-:W-:Y:S02]  /*5870*/  @!P0 FSEL R62, R62, -INF , !P1 ;  /* 0xff8000003e3e8808 */ /* 0x000fe40004800000 */
[----:B------:R-:W-:Y:S01]  /*5880*/  @!P0 ISETP.GE.AND P1, PT, R172, R8, PT ;  /* 0x00000008ac00820c */ /* 0x000fe20003f26270 */
[----:B------:R1:W-:Y:S01]  /*5890*/  MUFU.EX2 R197, R109 ;  /* 0x0000006d00c57308 */ /* 0x0003e20000000800 */
[----:B------:R-:W-:Y:S01]  /*58a0*/  MOV R172, R202 ;  /* 0x000000ca00ac7202 */ /* 0x000fe20000000f00 */
[--C-:B------:R-:W-:Y:S01]  /*58b0*/  FFMA.FTZ R62, R62, c[0x0][0x23c], -R0.reuse ;  /* 0x00008f003e3e7a23 */ /* 0x100fe20000010800 */
[----:B------:R-:W-:Y:S02]  /*58c0*/  MOV R170, R199 ;  /* 0x000000c700aa7202 */ /* 0x000fe40000000f00 */
[----:B------:R-:W-:Y:S02]  /*58d0*/  F2FP.BF16.PACK_AB R5, R161, R172 ;  /* 0x000000aca105723e */ /* 0x000fe400000010ff */
[----:B------:R-:W-:Y:S02]  /*58e0*/  @!P0 FSEL R63, R63, -INF , !P1 ;  /* 0xff8000003f3f8808 */ /* 0x000fe40004800000 */
[----:B------:R-:W-:Y:S01]  /*58f0*/  @!P0 FSEL R64, R64, -INF , !P5 ;  /* 0xff80000040408808 */ /* 0x000fe20006800000 */
[----:B------:R1:W-:Y:S01]  /*5900*/  STS [R187+0x12000], R5 ;  /* 0x01200005bb007388 */ /* 0x0003e20000000800 */
[----:B------:R-:W-:Y:S01]  /*5910*/  MUFU.EX2 R199, R60 ;  /* 0x0000003c00c77308 */ /* 0x000fe20000000800 */
[----:B------:R-:W-:Y:S01]  /*5920*/  FFMA.FTZ R0, R63, c[0x0][0x23c], -R0 ;  /* 0x00008f003f007a23 */ /* 0x000fe20000010800 */
[----:B------:R-:W-:Y:S01]  /*5930*/  @!P0 FSEL R66, R66, -INF , !P3 ;  /* 0xff80000042428808 */ /* 0x000fe20005800000 */
[--C-:B------:R-:W-:Y:S01]  /*5940*/  FFMA.FTZ R64, R64, c[0x0][0x23c], -R162.reuse ;  /* 0x00008f0040407a23 */ /* 0x100fe200000108a2 */
[----:B------:R-:W-:Y:S01]  /*5950*/  PLOP3.LUT P1, PT, PT, PT, UP3, 0x80, 0x0 ;  /* 0x000000000000781c */ /* 0x000fe20003f2f038 */
[----:B------:R-:W-:Y:S02]  /*5960*/  FFMA.FTZ R162, R65, c[0x0][0x23c], -R162 ;  /* 0x00008f0041a27a23 */ /* 0x000fe400000108a2 */
[--C-:B------:R-:W-:Y:S02]  /*5970*/  FFMA.FTZ R66, R66, c[0x0][0x23c], -R160.reuse ;  /* 0x00008f0042427a23 */ /* 0x100fe400000108a0 */
[----:B------:R-:W-:Y:S01]  /*5980*/  FFMA.FTZ R160, R67, c[0x0][0x23c], -R160 ;  /* 0x00008f0043a07a23 */ /* 0x000fe200000108a0 */
[----:B------:R-:W-:Y:S01]  /*5990*/  MUFU.EX2 R196, R49 ;  /* 0x0000003100c47308 */ /* 0x000fe20000000800 */
[----:B-1----:R-:W-:Y:S04]  /*59a0*/  MOV R109, R13 ;  /* 0x0000000d006d7202 */ /* 0x002fe80000000f00 */
[----:B------:R-:W-:Y:S05]  /*59b0*/  F2FP.BF16.PACK_AB R4, R170, R109 ;  /* 0x0000006daa04723e */ /* 0x000fea00000010ff */
[----:B------:R-:W-:Y:S01]  /*59c0*/  MUFU.EX2 R204, R50 ;  /* 0x0000003200cc7308 */ /* 0x000fe20000000800 */
[----:B------:R1:W-:Y:S01]  /*59d0*/  STS [R187+0x12400], R4 ;  /* 0x01240004bb007388 */ /* 0x0003e20000000800 */
[----:B------:R-:W-:Y:S03]  /*59e0*/  F2FP.BF16.PACK_AB R5, R68, R169 ;  /* 0x000000a94405723e */ /* 0x000fe600000010ff */
[----:B------:R1:W-:Y:S04]  /*59f0*/  STS [R185+0x12000], R6 ;  /* 0x01200006b9007388 */ /* 0x0003e80000000800 */
[----:B------:R1:W-:Y:S01]  /*5a00*/  STS [R185+0x12400], R5 ;  /* 0x01240005b9007388 */ /* 0x0003e20000000800 */
[----:B------:R-:W1:Y:S10]  /*5a10*/  MUFU.EX2 R203, R51 ;  /* 0x0000003300cb7308 */ /* 0x000e740000000800 */
[----:B------:R1:W-:Y:S02]  /*5a20*/  MUFU.EX2 R178, R0 ;  /* 0x0000000000b27308 */ /* 0x0003e40000000800 */
[----:B-1----:R-:W-:Y:S02]  /*5a30*/  F2FP.BF16.PACK_AB R4, R166, R234 ;  /* 0x000000eaa604723e */ /* 0x002fe400000010ff */
[----:B------:R-:W-:Y:S03]  /*5a40*/  F2FP.BF16.PACK_AB R6, R239, R240 ;  /* 0x000000f0ef06723e */ /* 0x000fe600000010ff */
[----:B------:R1:W-:Y:S03]  /*5a50*/  STS [R186+0x10000], R4 ;  /* 0x01000004ba007388 */ /* 0x0003e60000000800 */
[----:B------:R-:W-:Y:S01]  /*5a60*/  MUFU.EX2 R231, R40 ;  /* 0x0000002800e77308 */ /* 0x000fe20000000800 */
[----:B------:R-:W-:Y:S01]  /*5a70*/  F2FP.BF16.PACK_AB R5, R165, R221 ;  /* 0x000000dda505723e */ /* 0x000fe200000010ff */
[----:B------:R1:W-:Y:S04]  /*5a80*/  STS [R186+0x10400], R6 ;  /* 0x01040006ba007388 */ /* 0x0003e80000000800 */
[----:B------:R1:W-:Y:S04]  /*5a90*/  STS [R184+0x10000], R5 ;  /* 0x01000005b8007388 */ /* 0x0003e80000000800 */
[----:B------:R-:W-:Y:S01]  /*5aa0*/  MUFU.EX2 R230, R41 ;  /* 0x0000002900e67308 */ /* 0x000fe20000000800 */
[----:B------:R-:W-:Y:S09]  /*5ab0*/  F2FP.BF16.PACK_AB R0, R203, R204 ;  /* 0x000000cccb00723e */ /* 0x000ff200000010ff */
[----:B------:R-:W-:Y:S01]  /*5ac0*/  MUFU.EX2 R236, R42 ;  /* 0x0000002a00ec7308 */ /* 0x000fe20000000800 */
[----:B-1----:R-:W-:Y:S02]  /*5ad0*/  F2FP.BF16.PACK_AB R4, R226, R227 ;  /* 0x000000e3e204723e */ /* 0x002fe400000010ff */
[----:B------:R-:W-:Y:S03]  /*5ae0*/  F2FP.BF16.PACK_AB R6, R245, R246 ;  /* 0x000000f6f506723e */ /* 0x000fe600000010ff */
[----:B------:R1:W-:Y:S04]  /*5af0*/  STS [R184+0x10400], R4 ;  /* 0x01040004b8007388 */ /* 0x0003e80000000800 */
[----:B------:R-:W1:Y:S01]  /*5b00*/  MUFU.EX2 R235, R43 ;  /* 0x0000002b00eb7308 */ /* 0x000e620000000800 */
[----:B------:R-:W-:Y:S01]  /*5b10*/  F2FP.BF16.PACK_AB R5, R251, R252 ;  /* 0x000000fcfb05723e */ /* 0x000fe200000010ff */
[----:B------:R1:W-:Y:S04]  /*5b20*/  STS [R186+0x12000], R6 ;  /* 0x01200006ba007388 */ /* 0x0003e80000000800 */
[----:B------:R1:W-:Y:S04]  /*5b30*/  STS [R186+0x12400], R7 ;  /* 0x01240007ba007388 */ /* 0x0003e80000000800 */
[----:B------:R-:W-:Y:S01]  /*5b40*/  MUFU.EX2 R225, R44 ;  /* 0x0000002c00e17308 */ /* 0x000fe20000000800 */
[----:B------:R1:W-:Y:S09]  /*5b50*/  STS [R184+0x12400], R5 ;  /* 0x01240005b8007388 */ /* 0x0003f20000000800 */
[----:B------:R-:W1:Y:S02]  /*5b60*/  MUFU.EX2 R224, R45 ;  /* 0x0000002d00e07308 */ /* 0x000e640000000800 */
[----:B-1----:R-:W-:Y:S02]  /*5b70*/  F2FP.BF16.PACK_AB R4, R209, R220 ;  /* 0x000000dcd104723e */ /* 0x002fe400000010ff */
[----:B------:R-:W-:Y:S06]  /*5b80*/  F2FP.BF16.PACK_AB R6, R241, R242 ;  /* 0x000000f2f106723e */ /* 0x000fec00000010ff */
[----:B------:R-:W-:Y:S01]  /*5b90*/  MUFU.EX2 R233, R46 ;  /* 0x0000002e00e97308 */ /* 0x000fe20000000800 */
[----:B------:R-:W-:Y:S01]  /*5ba0*/  F2FP.BF16.PACK_AB R7, R222, R223 ;  /* 0x000000dfde07723e */ /* 0x000fe200000010ff */
[----:B------:R1:W-:Y:S01]  /*5bb0*/  STS [R184+0x12000], R6 ;  /* 0x01200006b8007388 */ /* 0x0003e20000000800 */
[----:B------:R-:W-:Y:S03]  /*5bc0*/  F2FP.BF16.PACK_AB R5, R235, R236 ;  /* 0x000000eceb05723e */ /* 0x000fe600000010ff */
[----:B------:R1:W-:Y:S04]  /*5bd0*/  STS [R180+0x10000], R4 ;  /* 0x01000004b4007388 */ /* 0x0003e80000000800 */
[----:B------:R-:W1:Y:S01]  /*5be0*/  MUFU.EX2 R232, R47 ;  /* 0x0000002f00e87308 */ /* 0x000e620000000800 */
[----:B------:R1:W-:Y:S04]  /*5bf0*/  STS [R180+0x10400], R7 ;  /* 0x01040007b4007388 */ /* 0x0003e80000000800 */
[----:B------:R-:W-:Y:S05]  /*5c00*/  STS [R181+0x10400], R0 ;  /* 0x01040000b5007388 */ /* 0x000fea0000000800 */
[----:B------:R-:W-:Y:S01]  /*5c10*/  MUFU.EX2 R195, R52 ;  /* 0x0000003400c37308 */ /* 0x000fe20000000800 */
[----:B-1----:R-:W-:Y:S09]  /*5c20*/  F2FP.BF16.PACK_AB R6, R230, R231 ;  /* 0x000000e7e606723e */ /* 0x002ff200000010ff */
[----:B------:R-:W1:Y:S01]  /*5c30*/  MUFU.EX2 R194, R53 ;  /* 0x0000003500c27308 */ /* 0x000e620000000800 */
[----:B------:R-:W-:Y:S02]  /*5c40*/  F2FP.BF16.PACK_AB R4, R196, R198 ;  /* 0x000000c6c404723e */ /* 0x000fe400000010ff */
[----:B------:R-:W-:Y:S03]  /*5c50*/  F2FP.BF16.PACK_AB R7, R224, R225 ;  /* 0x000000e1e007723e */ /* 0x000fe600000010ff */
[----:B------:R-:W-:Y:S04]  /*5c60*/  STS [R181+0x10000], R4 ;  /* 0x01000004b5007388 */ /* 0x000fe80000000800 */
[----:B------:R-:W-:Y:S01]  /*5c70*/  MUFU.EX2 R201, R54 ;  /* 0x0000003600c97308 */ /* 0x000fe20000000800 */
[----:B------:R1:W-:Y:S04]  /*5c80*/  STS [R180+0x12000], R6 ;  /* 0x01200006b4007388 */ /* 0x0003e80000000800 */
[----:B------:R1:W-:Y:S04]  /*5c90*/  STS [R180+0x12400], R5 ;  /* 0x01240005b4007388 */ /* 0x0003e80000000800 */
[----:B------:R-:W-:Y:S01]  /*5ca0*/  STS [R181+0x12000], R7 ;  /* 0x01200007b5007388 */ /* 0x000fe20000000800 */
[----:B------:R-:W1:Y:S10]  /*5cb0*/  MUFU.EX2 R200, R55 ;  /* 0x0000003700c87308 */ /* 0x000e740000000800 */
[----:B------:R-:W-:Y:S01]  /*5cc0*/  MUFU.EX2 R175, R64 ;  /* 0x0000004000af7308 */ /* 0x000fe20000000800 */
[----:B-1----:R-:W-:Y:S09]  /*5cd0*/  F2FP.BF16.PACK_AB R6, R232, R233 ;  /* 0x000000e9e806723e */ /* 0x002ff200000010ff */
[----:B------:R-:W1:Y:S01]  /*5ce0*/  MUFU.EX2 R108, R162 ;  /* 0x000000a2006c7308 */ /* 0x000e620000000800 */
[----:B------:R-:W-:Y:S01]  /*5cf0*/  F2FP.BF16.PACK_AB R5, R194, R195 ;  /* 0x000000c3c205723e */ /* 0x000fe200000010ff */
[----:B------:R-:W-:Y:S01]  /*5d00*/  STS [R181+0x12400], R6 ;  /* 0x01240006b5007388 */ /* 0x000fe20000000800 */
[----:B------:R-:W-:Y:S03]  /*5d10*/  F2FP.BF16.PACK_AB R4, R200, R201 ;  /* 0x000000c9c804723e */ /* 0x000fe600000010ff */
[----:B------:R-:W-:Y:S04]  /*5d20*/  STS [R183+0x10000], R5 ;  /* 0x01000005b7007388 */ /* 0x000fe80000000800 */
[----:B------:R-:W-:Y:S01]  /*5d30*/  MUFU.EX2 R177, R66 ;  /* 0x0000004200b17308 */ /* 0x000fe20000000800 */
[----:B------:R3:W-:Y:S09]  /*5d40*/  STS [R183+0x10400], R4 ;  /* 0x01040004b7007388 */ /* 0x0007f20000000800 */
[----:B------:R-:W4:Y:S01]  /*5d50*/  MUFU.EX2 R176, R160 ;  /* 0x000000a000b07308 */ /* 0x000f220000000800 */
[----:B-1----:R-:W-:Y:S05]  /*5d60*/  F2FP.BF16.PACK_AB R0, R108, R175 ;  /* 0x000000af6c00723e */ /* 0x002fea00000010ff */
[----:B------:R1:W-:Y:S04]  /*5d70*/  STS [R182+0x10000], R0 ;  /* 0x01000000b6007388 */ /* 0x0003e80000000800 */
[----:B------:R-:W-:Y:S01]  /*5d80*/  MUFU.EX2 R206, R56 ;  /* 0x0000003800ce7308 */ /* 0x000fe20000000800 */
[----:B---3--:R-:W-:Y:S09]  /*5d90*/  F2FP.BF16.PACK_AB R4, R197, R199 ;  /* 0x000000c7c504723e */ /* 0x008ff200000010ff */
[----:B------:R-:W3:Y:S01]  /*5da0*/  MUFU.EX2 R205, R57 ;  /* 0x0000003900cd7308 */ /* 0x000ee20000000800 */
[----:B----4-:R-:W-:Y:S05]  /*5db0*/  F2FP.BF16.PACK_AB R5, R176, R177 ;  /* 0x000000b1b005723e */ /* 0x010fea00000010ff */
[----:B------:R-:W-:Y:S04]  /*5dc0*/  STS [R182+0x10400], R5 ;  /* 0x01040005b6007388 */ /* 0x000fe80000000800 */
[----:B------:R-:W-:Y:S10]  /*5dd0*/  MUFU.EX2 R208, R58 ;  /* 0x0000003a00d07308 */ /* 0x000ff40000000800 */
[----:B------:R-:W4:Y:S01]  /*5de0*/  MUFU.EX2 R207, R59 ;  /* 0x0000003b00cf7308 */ /* 0x000f220000000800 */
[----:B---3--:R-:W-:Y:S05]  /*5df0*/  F2FP.BF16.PACK_AB R7, R205, R206 ;  /* 0x000000cecd07723e */ /* 0x008fea00000010ff */
[----:B------:R-:W-:Y:S04]  /*5e00*/  STS [R183+0x12000], R7 ;  /* 0x01200007b7007388 */ /* 0x000fe80000000800 */
[----:B------:R-:W1:Y:S01]  /*5e10*/  MUFU.EX2 R202, R62 ;  /* 0x0000003e00ca7308 */ /* 0x000e620000000800 */
[----:B----4-:R-:W-:Y:S05]  /*5e20*/  F2FP.BF16.PACK_AB R6, R207, R208 ;  /* 0x000000d0cf06723e */ /* 0x010fea00000010ff */
[----:B------:R-:W-:Y:S04]  /*5e30*/  STS [R183+0x12400], R6 ;  /* 0x01240006b7007388 */ /* 0x000fe80000000800 */
[----:B------:R-:W-:Y:S01]  /*5e40*/  STS [R182+0x12000], R4 ;  /* 0x01200004b6007388 */ /* 0x000fe20000000800 */
[----:B-1----:R-:W-:Y:S05]  /*5e50*/  F2FP.BF16.PACK_AB R0, R178, R202 ;  /* 0x000000cab200723e */ /* 0x002fea00000010ff */
[----:B------:R1:W-:Y:S04]  /*5e60*/  STS [R182+0x12400], R0 ;  /* 0x01240000b6007388 */ /* 0x0003e80000000800 */
[----:B------:R-:W3:Y:S08]  /*5e70*/  LDSM.16.M88.4 R64, [R150+0x4000] ;  /* 0x004000009640783b */ /* 0x000ef00000000200 */
[----:B------:R-:W2:Y:S08]  /*5e80*/  LDSM.16.M88.4 R60, [R150+0x5000] ;  /* 0x00500000963c783b */ /* 0x000eb00000000200 */
[----:B------:R-:W4:Y:S01]  /*5e90*/  LDSM.16.M88.4 R100, [R151+0x4000] ;  /* 0x004000009764783b */ /* 0x000f220000000200 */
[----:B-1----:R-:W-:Y:S07]  /*5ea0*/  MOV R0, R169 ;  /* 0x000000a900007202 */ /* 0x002fee0000000f00 */
[----:B------:R-:W1:Y:S01]  /*5eb0*/  LDSM.16.M88.4 R104, [R151+0x5000] ;  /* 0x005000009768783b */ /* 0x000e620000000200 */
[-C--:B---3--:R-:W-:Y:S08]  /*5ec0*/  HMMA.16816.F32.BF16 R4, R64, R112.reuse, RZ ;  /* 0x000000704004723c */ /* 0x088ff000000418ff */
        /* <DEDUP_REMOVED lines=16> */
[C---:B-1----:R-:W-:Y:S08]  /*5fd0*/  HMMA.16816.F32.BF16 R8, R104.reuse, R128, R8 ;  /* 0x000000806808723c */ /* 0x042ff00000041808 */
[-C--:B------:R-:W-:Y:S08]  /*5fe0*/  HMMA.16816.F32.BF16 R12, R104, R130.reuse, R12 ;  /* 0x00000082680c723c */ /* 0x080ff0000004180c */
[C---:B------:R-:W-:Y:S01]  /*5ff0*/  FADD.FTZ R5, -R164.reuse, R5 ;  /* 0x00000005a4057221 */ /* 0x040fe20000010100 */
[C---:B------:R-:W-:Y:S03]  /*6000*/  HMMA.16816.F32.BF16 R16, R100.reuse, R130, R16 ;  /* 0x000000826410723c */ /* 0x040fe60000041810 */
[----:B------:R-:W-:Y:S02]  /*6010*/  FADD.FTZ R4, -R164, R4 ;  /* 0x00000004a4047221 */ /* 0x000fe40000010100 */
[----:B------:R-:W-:Y:S02]  /*6020*/  FADD.FTZ R7, -R159, R7 ;  /* 0x000000079f077221 */ /* 0x000fe40000010100 */
[----:B------:R-:W-:Y:S01]  /*6030*/  FADD.FTZ R9, -R111, R9 ;  /* 0x000000096f097221 */ /* 0x000fe20000010100 */
[-C--:B------:R-:W-:Y:S01]  /*6040*/  HMMA.16816.F32.BF16 R20, R100, R132.reuse, R20 ;  /* 0x000000846414723c */ /* 0x080fe20000041814 */
[----:B------:R-:W-:Y:S03]  /*6050*/  FMUL.FTZ R168, R168, R5 ;  /* 0x00000005a8a87220 */ /* 0x000fe60000410000 */
[----:B------:R-:W-:Y:S02]  /*6060*/  FMUL.FTZ R174, R174, R4 ;  /* 0x00000004aeae7220 */ /* 0x000fe40000410000 */
[----:B------:R-:W-:Y:S02]  /*6070*/  FADD.FTZ R6, -R159, R6 ;  /* 0x000000069f067221 */ /* 0x000fe40000010100 */
        /* <DEDUP_REMOVED lines=11> */
[C---:B------:R-:W-:Y:S02]  /*6130*/  FADD.FTZ R22, -R159.reuse, R22 ;  /* 0x000000169f167221 */ /* 0x040fe40000010100 */
[----:B------:R-:W-:Y:S02]  /*6140*/  FADD.FTZ R21, -R164, R21 ;  /* 0x00000015a4157221 */ /* 0x000fe40000010100 */
[----:B------:R-:W-:Y:S01]  /*6150*/  FADD.FTZ R23, -R159, R23 ;  /* 0x000000179f177221 */ /* 0x000fe20000010100 */
[-C--:B------:R-:W-:Y:S01]  /*6160*/  HMMA.16816.F32.BF16 R36, R100, R136.reuse, R36 ;  /* 0x000000886424723c */ /* 0x080fe20000041824 */
[----:B------:R-:W-:Y:S03]  /*6170*/  FMUL.FTZ R166, R166, R21 ;  /* 0x00000015a6a67220 */ /* 0x000fe60000410000 */
[----:B------:R-:W-:Y:S02]  /*6180*/  FADD.FTZ R21, -R110, R27 ;  /* 0x0000001b6e157221 */ /* 0x000fe40000010100 */
[C---:B------:R-:W-:Y:S02]  /*6190*/  FADD.FTZ R24, -R111.reuse, R24 ;  /* 0x000000186f187221 */ /* 0x040fe40000010100 */
        /* <DEDUP_REMOVED lines=15> */
[----:B------:R-:W-:Y:S03]  /*6290*/  FADD.FTZ R39, -R159, R39 ;  /* 0x000000279f277221 */ /* 0x000fe60000010100 */
[C---:B------:R-:W-:Y:S02]  /*62a0*/  FADD.FTZ R11, -R110.reuse, R11 ;  /* 0x0000000b6e0b7221 */ /* 0x040fe40000010100 */
[----:B------:R-:W-:Y:S02]  /*62b0*/  FMUL.FTZ R23, R239, R23 ;  /* 0x00000017ef177220 */ /* 0x000fe40000410000 */
[----:B------:R-:W-:Y:S01]  /*62c0*/  FADD.FTZ R33, -R110, R47 ;  /* 0x0000002f6e217221 */ /* 0x000fe20000010100 */
[C---:B------:R-:W-:Y:S03]  /*62d0*/  HMMA.16816.F32.BF16 R56, R104.reuse, R140, R56 ;  /* 0x0000008c6838723c */ /* 0x040fe60000041838 */
[----:B------:R-:W-:Y:S04]  /*62e0*/  FMUL.FTZ R33, R232, R33 ;  /* 0x00000021e8217220 */ /* 0x000fe80000410000 */
[C---:B------:R-:W-:Y:S01]  /*62f0*/  FADD.FTZ R50, -R159.reuse, R50 ;  /* 0x000000329f327221 */ /* 0x040fe20000010100 */
[-C--:B------:R-:W-:Y:S01]  /*6300*/  HMMA.16816.F32.BF16 R60, R104, R142.reuse, R60 ;  /* 0x0000008e683c723c */ /* 0x080fe2000004183c */
[----:B------:R-:W-:Y:S03]  /*6310*/  FADD.FTZ R51, -R159, R51 ;  /* 0x000000339f337221 */ /* 0x000fe60000010100 */
[C---:B------:R-:W-:Y:S02]  /*6320*/  FADD.FTZ R48, -R164.reuse, R48 ;  /* 0x00000030a4307221 */ /* 0x040fe40000010100 */
[C---:B------:R-:W-:Y:S01]  /*6330*/  FADD.FTZ R49, -R164.reuse, R49 ;  /* 0x00000031a4317221 */ /* 0x040fe20000010100 */
[----:B------:R-:W-:Y:S01]  /*6340*/  MOV R105, R161 ;  /* 0x000000a100697202 */ /* 0x000fe20000000f00 */
[C---:B------:R-:W-:Y:S01]  /*6350*/  FADD.FTZ R52, -R164.reuse, R52 ;  /* 0x00000034a4347221 */ /* 0x040fe20000010100 */
[----:B------:R-:W-:Y:S03]  /*6360*/  HMMA.16816.F32.BF16 R64, R100, R142, R64 ;  /* 0x0000008e6440723c */ /* 0x000fe60000041840 */
[----:B------:R-:W-:Y:S01]  /*6370*/  FADD.FTZ R53, -R164, R53 ;  /* 0x00000035a4357221 */ /* 0x000fe20000010100 */
[----:B------:R-:W-:Y:S01]  /*6380*/  MOV R106, R172 ;  /* 0x000000ac006a7202 */ /* 0x000fe20000000f00 */
[----:B------:R-:W-:Y:S01]  /*6390*/  FMUL.FTZ R172, R234, R20 ;  /* 0x00000014eaac7220 */ /* 0x000fe20000410000 */
[----:B------:R-:W-:Y:S01]  /*63a0*/  MOV R104, R109 ;  /* 0x0000006d00687202 */ /* 0x000fe20000000f00 */
[----:B------:R-:W-:Y:S01]  /*63b0*/  FMUL.FTZ R20, R243, R19 ;  /* 0x00000013f3147220 */ /* 0x000fe20000410000 */
[----:B------:R-:W-:Y:S01]  /*63c0*/  MOV R101, R167 ;  /* 0x000000a700657202 */ /* 0x000fe20000000f00 */
[----:B------:R-:W-:Y:S03]  /*63d0*/  FMUL.FTZ R167, R237, R17 ;  /* 0x00000011eda77220 */ /* 0x000fe60000410000 */
[C---:B------:R-:W-:Y:S01]  /*63e0*/  FADD.FTZ R19, -R111.reuse, R12 ;  /* 0x0000000c6f137221 */ /* 0x040fe20000010100 */
[----:B------:R-:W-:Y:S01]  /*63f0*/  MOV R237, R105 ;  /* 0x0000006900ed7202 */ /* 0x000fe20000000f00 */
[----:B------:R-:W-:Y:S01]  /*6400*/  FMUL.FTZ R105, R240, R22 ;  /* 0x00000016f0697220 */ /* 0x000fe20000410000 */
[----:B------:R-:W-:Y:S01]  /*6410*/  MOV R103, R171 ;  /* 0x000000ab00677202 */ /* 0x000fe20000000f00 */
[----:B------:R-:W-:Y:S01]  /*6420*/  FADD.FTZ R22, -R111, R25 ;  /* 0x000000196f167221 */ /* 0x000fe20000010100 */
[----:B------:R-:W-:Y:S01]  /*6430*/  MOV R102, R163 ;  /* 0x000000a300667202 */ /* 0x000fe20000000f00 */
[----:B------:R-:W-:Y:S01]  /*6440*/  FMUL.FTZ R12, R237, R9 ;  /* 0x00000009ed0c7220 */ /* 0x000fe20000410000 */
[----:B------:R-:W-:Y:S01]  /*6450*/  MOV R100, R170 ;  /* 0x000000aa00647202 */ /* 0x000fe20000000f00 */
[----:B------:R-:W-:Y:S01]  /*6460*/  FADD.FTZ R9, -R110, R26 ;  /* 0x0000001a6e097221 */ /* 0x000fe20000010100 */
[----:B------:R-:W-:Y:S01]  /*6470*/  MOV R107, R173 ;  /* 0x000000ad006b7202 */ /* 0x000fe20000000f00 */
[----:B------:R-:W-:Y:S01]  /*6480*/  FMUL.FTZ R25, R68, R15 ;  /* 0x0000000f44197220 */ /* 0x000fe20000410000 */
[----:B------:R-:W-:Y:S01]  /*6490*/  MOV R5, R102 ;  /* 0x0000006600057202 */ /* 0x000fe20000000f00 */
[----:B------:R-:W-:Y:S01]  /*64a0*/  FMUL.FTZ R9, R3, R9 ;  /* 0x0000000903097220 */ /* 0x000fe20000410000 */
[----:B------:R1:W5:Y:S01]  /*64b0*/  LDL.LU R68, [R1+0x58] ;  /* 0x0000580001447983 */ /* 0x0003620000300800 */
[----:B------:R-:W-:Y:S01]  /*64c0*/  FMUL.FTZ R173, R238, R16 ;  /* 0x00000010eead7220 */ /* 0x000fe20000410000 */
[----:B------:R-:W-:Y:S01]  /*64d0*/  MOV R238, R103 ;  /* 0x0000006700ee7202 */ /* 0x000fe20000000f00 */
[----:B------:R-:W-:Y:S01]  /*64e0*/  FADD.FTZ R64, -R164, R64 ;  /* 0x00000040a4407221 */ /* 0x000fe20000010100 */
[----:B------:R1:W5:Y:S01]  /*64f0*/  LDL.LU R3, [R1+0x54] ;  /* 0x0000540001037983 */ /* 0x0003620000300800 */
[----:B------:R-:W-:Y:S01]  /*6500*/  FMUL.FTZ R101, R101, R7 ;  /* 0x0000000765657220 */ /* 0x000fe20000410000 */
[----:B------:R-:W-:Y:S01]  /*6510*/  MOV R4, R100 ;  /* 0x0000006400047202 */ /* 0x000fe20000000f00 */
[----:B------:R-:W-:Y:S01]  /*6520*/  FADD.FTZ R7, -R110, R10 ;  /* 0x0000000a6e077221 */ /* 0x000fe20000010100 */
[----:B------:R1:W5:Y:S01]  /*6530*/  LDL.LU R2, [R1+0x50] ;  /* 0x0000500001027983 */ /* 0x0003620000300800 */
[----:B------:R-:W-:Y:S01]  /*6540*/  FMUL.FTZ R19, R238, R19 ;  /* 0x00000013ee137220 */ /* 0x000fe20000410000 */
[----:B------:R-:W-:Y:S01]  /*6550*/  MOV R17, R104 ;  /* 0x0000006800117202 */ /* 0x000fe20000000f00 */
[----:B------:R-:W-:Y:S01]  /*6560*/  FMUL.FTZ R170, R220, R36 ;  /* 0x00000024dcaa7220 */ /* 0x000fe20000410000 */
[----:B------:R-:W-:Y:S01]  /*6570*/  MOV R16, R106 ;  /* 0x0000006a00107202 */ /* 0x000fe20000000f00 */
[----:B------:R-:W-:Y:S01]  /*6580*/  FMUL.FTZ R106, R244, R18 ;  /* 0x00000012f46a7220 */ /* 0x000fe20000410000 */
[----:B------:R-:W-:Y:S01]  /*6590*/  MOV R238, R4 ;  /* 0x0000000400ee7202 */ /* 0x000fe20000000f00 */
[----:B------:R-:W-:Y:S01]  /*65a0*/  FMUL.FTZ R18, R5, R13 ;  /* 0x0000000d05127220 */ /* 0x000fe20000410000 */
[----:B------:R-:W-:Y:S01]  /*65b0*/  MOV R5, R0 ;  /* 0x0000000000057202 */ /* 0x000fe20000000f00 */
[----:B------:R-:W-:Y:S02]  /*65c0*/  FMUL.FTZ R163, R209, R37 ;  /* 0x00000025d1a37220 */ /* 0x000fe40000410000 */
        /* <DEDUP_REMOVED lines=19> */
[C---:B------:R-:W-:Y:S01]  /*6700*/  FADD.FTZ R51, -R111.reuse, R56 ;  /* 0x000000386f337221 */ /* 0x040fe20000010100 */
[----:B------:R-:W-:Y:S01]  /*6710*/  MOV R56, R193 ;  /* 0x000000c100387202 */ /* 0x000fe20000000f00 */
[C---:B------:R-:W-:Y:S01]  /*6720*/  FADD.FTZ R50, -R111.reuse, R57 ;  /* 0x000000396f327221 */ /* 0x040fe20000010100 */
[----:B------:R-:W-:Y:S01]  /*6730*/  MOV R57, R192 ;  /* 0x000000c000397202 */ /* 0x000fe20000000f00 */
        /* <DEDUP_REMOVED lines=46> */
[----:B-1----:R-:W-:Y:S01]  /*6a20*/  IMAD.MOV.U32 R11, RZ, RZ, c[0x0][0x190] ;  /* 0x00006400ff0b7624 */ /* 0x002fe200078e00ff */
        /* <DEDUP_REMOVED lines=32> */
.L_x_118:
[----:B-1----:R-:W-:Y:S01]  /*6c30*/  F2FP.BF16.PACK_AB R32, R168, R174 ;  /* 0x000000aea820723e */ /* 0x002fe200000010ff */
        /* <DEDUP_REMOVED lines=66> */
[----:B-----5:R-:W-:Y:S04]  /*7060*/  LDSM.16.MT88.4 R4, [R2+0x10000] ;  /* 0x010000000204783b */ /* 0x020fe80000004200 */
[----:B------:R-:W1:Y:S04]  /*7070*/  LDSM.16.MT88.4 R8, [R0+0x4000] ;  /* 0x004000000008783b */ /* 0x000e680000004200 */
[----:B------:R-:W3:Y:S04]  /*7080*/  LDSM.16.MT88.4 R12, [R2+0x14000] ;  /* 0x01400000020c783b */ /* 0x000ee80000004200 */
[----:B------:R-:W-:Y:S04]  /*7090*/  LDSM.16.MT88.4 R16, [R2+0x10800] ;  /* 0x010800000210783b */ /* 0x000fe80000004200 */
[----:B------:R-:W4:Y:S04]  /*70a0*/  LDSM.16.MT88.4 R20, [R0+0x4400] ;  /* 0x004400000014783b */ /* 0x000f280000004200 */
[----:B------:R-:W4:Y:S01]  /*70b0*/  LDSM.16.MT88.4 R24, [R2+0x14800] ;  /* 0x014800000218783b */ /* 0x000f220000004200 */
        /* <DEDUP_REMOVED lines=8> */
[C---:B------:R-:W-:Y:S08]  /*7140*/  HMMA.16816.F32.BF16 R72, R24.reuse, R20, R72 ;  /* 0x000000141848723c */ /* 0x040ff00000041848 */
        /* <DEDUP_REMOVED lines=67> */
.L_x_119:
[----:B------:R-:W2:Y:S01]  /*7580*/  LDL R54, [R1] ;  /* 0x0000000001367983 */ /* 0x000ea20000100800 */
[----:B------:R-:W-:Y:S01]  /*7590*/  IMAD.U32 R59, RZ, RZ, UR24 ;  /* 0x00000018ff3b7e24 */ /* 0x000fe2000f8e00ff */
[----:B------:R-:W-:Y:S01]  /*75a0*/  ULOP3.LUT UR9, UR5, 0x1, URZ, 0xc0, !UPT ;  /* 0x0000000105097892 */ /* 0x000fe2000f8ec03f */
[----:B------:R-:W-:Y:S01]  /*75b0*/  IMAD.U32 R58, RZ, RZ, UR23 ;  /* 0x00000017ff3a7e24 */ /* 0x000fe2000f8e00ff */
[----:B------:R-:W3:Y:S01]  /*75c0*/  LDL R53, [R1+0x18] ;  /* 0x0000180001357983 */ /* 0x000ee20000100800 */
[----:B------:R-:W-:Y:S01]  /*75d0*/  IMAD.U32 R55, RZ, RZ, UR20 ;  /* 0x00000014ff377e24 */ /* 0x000fe2000f8e00ff */
[----:B------:R-:W-:Y:S02]  /*75e0*/  UISETP.NE.U32.AND UP0, UPT, UR9, 0x1, UPT ;  /* 0x000000010900788c */ /* 0x000fe4000bf05070 */
[----:B------:R-:W-:Y:S01]  /*75f0*/  LDSM.16.M88.4 R16, [R147] ;  /* 0x000000009310783b */ /* 0x000fe20000000200 */
[----:B------:R-:W-:Y:S02]  /*7600*/  UISETP.GT.AND UP2, UPT, UR5, UR16, UPT ;  /* 0x000000100500728c */ /* 0x000fe4000bf44270 */
[----:B------:R-:W-:Y:S01]  /*7610*/  UIADD3 UR5, UR5, -0x1, URZ ;  /* 0xffffffff05057890 */ /* 0x000fe2000fffe03f */
[----:B------:R-:W4:Y:S04]  /*7620*/  LDSM.16.MT88.4 R20, [R0+0x6000] ;  /* 0x006000000014783b */ /* 0x000f280000004200 */
[----:B------:R-:W1:Y:S04]  /*7630*/  LDSM.16.M88.4 R12, [R147+0x2000] ;  /* 0x00200000930c783b */ /* 0x000e680000000200 */
[----:B------:R-:W-:Y:S04]  /*7640*/  LDSM.16.M88.4 R24, [R154] ;  /* 0x000000009a18783b */ /* 0x000fe80000000200 */
[----:B------:R-:W1:Y:S04]  /*7650*/  LDSM.16.MT88.4 R28, [R0+0x6400] ;  /* 0x00640000001c783b */ /* 0x000e680000004200 */
[----:B------:R-:W1:Y:S04]  /*7660*/  LDSM.16.M88.4 R32, [R157] ;  /* 0x000000009d20783b */ /* 0x000e680000000200 */
[----:B------:R-:W-:Y:S04]  /*7670*/  LDSM.16.M88.4 R36, [R149] ;  /* 0x000000009524783b */ /* 0x000fe80000000200 */
[----:B------:R-:W1:Y:S04]  /*7680*/  LDSM.16.MT88.4 R40, [R0+0x6800] ;  /* 0x006800000028783b */ /* 0x000e680000004200 */
[----:B------:R-:W1:Y:S04]  /*7690*/  LDSM.16.M88.4 R44, [R149+0x2000] ;  /* 0x00200000952c783b */ /* 0x000e680000000200 */
[----:B------:R-:W-:Y:S01]  /*76a0*/  LDSM.16.MT88.4 R48, [R0+0x6c00] ;  /* 0x006c00000030783b */ /* 0x000fe20000004200 */
[-C--:B-1--4-:R-:W-:Y:S08]  /*76b0*/  HMMA.16816.F32.BF16 R4, R16, R20.reuse, RZ ;  /* 0x000000141004723c */ /* 0x092ff000000418ff */
[C---:B------:R-:W-:Y:S08]  /*76c0*/  HMMA.16816.F32.BF16 R8, R12.reuse, R20, RZ ;  /* 0x000000140c08723c */ /* 0x040ff000000418ff */
[-C--:B------:R-:W-:Y:S08]  /*76d0*/  HMMA.16816.F32.BF16 R12, R12, R22.reuse, RZ ;  /* 0x000000160c0c723c */ /* 0x080ff000000418ff */
[----:B------:R-:W-:Y:S01]  /*76e0*/  HMMA.16816.F32.BF16 R16, R16, R22, RZ ;  /* 0x000000161010723c */ /* 0x000fe200000418ff */
[----:B------:R-:W1:Y:S07]  /*76f0*/  LDSM.16.M88.4 R20, [R148] ;  /* 0x000000009414783b */ /* 0x000e6e0000000200 */
[-C--:B------:R-:W-:Y:S08]  /*7700*/  HMMA.16816.F32.BF16 R4, R24, R28.reuse, R4 ;  /* 0x0000001c1804723c */ /* 0x080ff00000041804 */
[C---:B------:R-:W-:Y:S08]  /*7710*/  HMMA.16816.F32.BF16 R8, R32.reuse, R28, R8 ;  /* 0x0000001c2008723c */ /* 0x040ff00000041808 */
[-C--:B------:R-:W-:Y:S01]  /*7720*/  HMMA.16816.F32.BF16 R12, R32, R30.reuse, R12 ;  /* 0x0000001e200c723c */ /* 0x080fe2000004180c */
[----:B------:R-:W4:Y:S07]  /*7730*/  LDSM.16.M88.4 R32, [R148+0x2000] ;  /* 0x002000009420783b */ /* 0x000f2e0000000200 */
        /* <DEDUP_REMOVED lines=11> */
[C---:B----4-:R-:W-:Y:S08]  /*77f0*/  HMMA.16816.F32.BF16 R8, R32.reuse, R48, R8 ;  /* 0x000000302008723c */ /* 0x050ff00000041808 */
[-C--:B------:R-:W-:Y:S01]  /*7800*/  HMMA.16816.F32.BF16 R12, R32, R50.reuse, R12 ;  /* 0x00000032200c723c */ /* 0x080fe2000004180c */
[----:B------:R-:W1:Y:S07]  /*7810*/  LDSM.16.M88.4 R32, [R155] ;  /* 0x000000009b20783b */ /* 0x000e6e0000000200 */
        /* <DEDUP_REMOVED lines=15> */
[----:B----4-:R-:W-:Y:S04]  /*7910*/  IMAD.U32 R0, RZ, RZ, UR17 ;  /* 0x00000011ff007e24 */ /* 0x010fe8000f8e00ff */
[----:B------:R-:W-:Y:S07]  /*7920*/  HMMA.16816.F32.BF16 R16, R36, R42, R16 ;  /* 0x0000002a2410723c */ /* 0x000fee0000041810 */
[----:B------:R-:W-:Y:S01]  /*7930*/  IMAD.U32 R42, RZ, RZ, UR28 ;  /* 0x0000001cff2a7e24 */ /* 0x000fe2000f8e00ff */
[-C--:B------:R-:W-:Y:S01]  /*7940*/  HMMA.16816.F32.BF16 R4, R20, R48.reuse, R4 ;  /* 0x000000301404723c */ /* 0x080fe20000041804 */
[----:B------:R-:W-:Y:S03]  /*7950*/  IMAD.U32 R38, RZ, RZ, UR26 ;  /* 0x0000001aff267e24 */ /* 0x000fe6000f8e00ff */
[----:B------:R-:W-:Y:S04]  /*7960*/  IMAD.U32 R36, RZ, RZ, UR25 ;  /* 0x00000019ff247e24 */ /* 0x000fe8000f8e00ff */
[C---:B------:R-:W-:Y:S07]  /*7970*/  HMMA.16816.F32.BF16 R8, R44.reuse, R48, R8 ;  /* 0x000000302c08723c */ /* 0x040fee0000041808 */
        /* <DEDUP_REMOVED lines=9> */
[----:B------:R-:W-:Y:S01]  /*7a10*/  LEA R193, P0, R21, R56, 0x2 ;  /* 0x0000003815c17211 */ /* 0x000fe200078010ff */
[----:B------:R-:W-:Y:S02]  /*7a20*/  IMAD.U32 R23, RZ, RZ, UR30 ;  /* 0x0000001eff177e24 */ /* 0x000fe4000f8e00ff */
[C---:B-1----:R-:W-:Y:S01]  /*7a30*/  HMMA.16816.F32.BF16 R8, R32.reuse, R28, R8 ;  /* 0x0000001c2008723c */ /* 0x042fe20000041808 */
[----:B------:R-:W-:Y:S03]  /*7a40*/  IMAD.U32 R56, RZ, RZ, UR21 ;  /* 0x00000015ff387e24 */ /* 0x000fe6000f8e00ff */
        /* <DEDUP_REMOVED lines=9> */
[----:B--2---:R-:W-:Y:S01]  /*7ae0*/  @P1 IADD3 R20, P2, R54, UR12, RZ ;  /* 0x0000000c36141c10 */ /* 0x004fe2000ff5e0ff */
[----:B------:R-:W-:Y:S01]  /*7af0*/  IMAD.U32 R32, RZ, RZ, UR23 ;  /* 0x00000017ff207e24 */ /* 0x000fe2000f8e00ff */
[----:B------:R-:W-:Y:S01]  /*7b00*/  @UP3 UIADD3 UR12, UP1, UR12, -0x200, URZ ;  /* 0xfffffe000c0c3890 */ /* 0x000fe2000ff3e03f */
[----:B------:R-:W-:Y:S01]  /*7b10*/  IMAD.U32 R24, RZ, RZ, UR29 ;  /* 0x0000001dff187e24 */ /* 0x000fe2000f8e00ff */
[----:B---3--:R-:W-:Y:S01]  /*7b20*/  @P1 IADD3.X R21, R53, UR11, RZ, P2, !PT ;  /* 0x0000000b35151c10 */ /* 0x008fe200097fe4ff */
[----:B------:R-:W-:Y:S01]  /*7b30*/  IMAD.U32 R25, RZ, RZ, UR28 ;  /* 0x0000001cff197e24 */ /* 0x000fe2000f8e00ff */
[----:B------:R-:W-:Y:S02]  /*7b40*/  @UP3 UIADD3.X UR11, UR11, -0x1, URZ, UP1, !UPT ;  /* 0xffffffff0b0b3890 */ /* 0x000fe40008ffe43f */
[----:B------:R-:W-:Y:S01]  /*7b50*/  IMAD.U32 R27, RZ, RZ, UR27 ;  /* 0x0000001bff1b7e24 */ /* 0x000fe2000f8e00ff */
[----:B------:R1:W5:Y:S01]  /*7b60*/  @P1 LDG.E R249, [R20.64] ;  /* 0x0000000614f91981 */ /* 0x000362000c1e1900 */
[----:B------:R-:W-:Y:S02]  /*7b70*/  IMAD.U32 R31, RZ, RZ, UR26 ;  /* 0x0000001aff1f7e24 */ /* 0x000fe4000f8e00ff */
[----:B------:R-:W-:Y:S01]  /*7b80*/  IMAD.U32 R30, RZ, RZ, UR22 ;  /* 0x00000016ff1e7e24 */ /* 0x000fe2000f8e00ff */
[----:B------:R1:W5:Y:S01]  /*7b90*/  @P1 LDG.E R250, [R20.64+0x20] ;  /* 0x0000200614fa1981 */ /* 0x000362000c1e1900 */
[----:B------:R-:W-:Y:S02]  /*7ba0*/  IMAD.U32 R33, RZ, RZ, UR18 ;  /* 0x00000012ff217e24 */ /* 0x000fe4000f8e00ff */
[----:B------:R-:W-:Y:S01]  /*7bb0*/  IMAD.U32 R26, RZ, RZ, UR20 ;  /* 0x00000014ff1a7e24 */ /* 0x000fe2000f8e00ff */
[----:B------:R1:W5:Y:S01]  /*7bc0*/  @P1 LDG.E R247, [R20.64+0x100] ;  /* 0x0001000614f71981 */ /* 0x000362000c1e1900 */
[----:B------:R-:W-:Y:S02]  /*7bd0*/  IMAD.U32 R54, RZ, RZ, UR19 ;  /* 0x00000013ff367e24 */ /* 0x000fe4000f8e00ff */
[----:B------:R-:W-:Y:S01]  /*7be0*/  IMAD.U32 R53, RZ, RZ, UR18 ;  /* 0x00000012ff357e24 */ /* 0x000fe2000f8e00ff */
[----:B------:R1:W5:Y:S02]  /*7bf0*/  @P1 LDG.E R248, [R20.64+0x120] ;  /* 0x0001200614f81981 */ /* 0x000364000c1e1900 */
        /* <DEDUP_REMOVED lines=185> */
.L_x_121:
        /* <DEDUP_REMOVED lines=10> */
[----:B------:R-:W-:Y:S02]  /*8830*/  ULDC.64 UR12, c[0x0][0x390] ;  /* 0x0000e400000c7ab9 */ /* 0x000fe40000000a00 */
[----:B------:R-:W-:-:S02]  /*8840*/  UIMAD UR9, UR33, UR5, UR9 ;  /* 0x00000005210972a4 */ /* 0x000fc4000f8e0209 */
[----:B------:R-:W-:-:S04]  /*8850*/  UIMAD UR5, UR11, UR12, URZ ;  /* 0x0000000c0b0572a4 */ /* 0x000fc8000f8e023f */
[----:B------:R-:W-:Y:S02]  /*8860*/  UIMAD UR13, UR46, UR13, UR5 ;  /* 0x0000000d2e0d72a4 */ /* 0x000fe4000f8e0205 */
[----:B------:R-:W-:-:S04]  /*8870*/  UIMAD.WIDE.U32 UR4, UR33, UR4, URZ ;  /* 0x00000004210472a5 */ /* 0x000fc8000f8e003f */
[----:B------:R-:W-:-:S04]  /*8880*/  UIADD3 UR5, UR5, UR9, URZ ;  /* 0x0000000905057290 */ /* 0x000fc8000fffe03f */
[----:B------:R-:W-:-:S04]  /*8890*/  UIMAD.WIDE.U32 UR4, UR46, UR12, UR4 ;  /* 0x0000000c2e0472a5 */ /* 0x000fc8000f8e0004 */
[----:B------:R-:W-:-:S03]  /*88a0*/  UIADD3 UR11, UR5, UR13, URZ ;  /* 0x0000000d050b7290 */ /* 0x000fc6000fffe03f */
[----:B------:R-:W-:Y:S02]  /*88b0*/  UMOV UR9, UR4 ;  /* 0x0000000400097c82 */ /* 0x000fe40008000000 */
.L_x_122:
[----:B------:R-:W-:Y:S01]  /*88c0*/  BAR.SYNC.DEFER_BLOCKING 0x0 ;  /* 0x0000000000007b1d */ /* 0x000fe20000010000 */
[----:B------:R-:W-:Y:S01]  /*88d0*/  USHF.L.U32 UR4, UR10, 0x7, URZ ;  /* 0x000000070a047899 */ /* 0x000fe2000800063f */
[--C-:B-1----:R-:W-:Y:S01]  /*88e0*/  SHF.R.S32.HI R5, RZ, 0x1f, R228.reuse ;  /* 0x0000001fff057819 */ /* 0x102fe200000114e4 */
[----:B------:R-:W-:Y:S01]  /*88f0*/  IMAD.MOV.U32 R4, RZ, RZ, R228 ;  /* 0x000000ffff047224 */ /* 0x000fe200078e00e4 */
[----:B------:R-:W-:Y:S01]  /*8900*/  UIMAD UR8, UR10, -0x80, UR8 ;  /* 0xffffff800a0878a4 */ /* 0x000fe2000f8e0208 */
[----:B------:R-:W-:Y:S01]  /*8910*/  ISETP.GE.AND P1, PT, R228, c[0x0][0x220], PT ;  /* 0x00008800e4007a0c */ /* 0x000fe20003f26270 */
[----:B------:R-:W1:Y:S01]  /*8920*/  S2R R14, SR_TID.X ;  /* 0x00000000000e7919 */ /* 0x000e620000002100 */
[----:B------:R-:W-:Y:S01]  /*8930*/  USHF.R.S32.HI UR5, URZ, 0x1f, UR4 ;  /* 0x0000001f3f057899 */ /* 0x000fe20008011404 */
[----:B------:R-:W-:Y:S01]  /*8940*/  IMAD.U32 R12, RZ, RZ, UR4 ;  /* 0x00000004ff0c7e24 */ /* 0x000fe2000f8e00ff */
[----:B------:R-:W-:Y:S01]  /*8950*/  ULDC.64 UR12, c[0x0][0x3a0] ;  /* 0x0000e800000c7ab9 */ /* 0x000fe20000000a00 */
[----:B------:R-:W2:Y:S01]  /*8960*/  S2R R15, SR_TID.X ;  /* 0x00000000000f7919 */ /* 0x000ea20000002100 */
[----:B------:R-:W-:Y:S01]  /*8970*/  UIMAD UR12, UR5, UR12, URZ ;  /* 0x0000000c050c72a4 */ /* 0x000fe2000f8e023f */
[----:B------:R-:W-:Y:S01]  /*8980*/  IMAD.WIDE.U32 R6, R12, c[0x0][0x3a0], R4 ;  /* 0x0000e8000c067a25 */ /* 0x000fe200078e0004 */
[----:B------:R-:W-:Y:S01]  /*8990*/  USHF.R.S32.HI UR16, URZ, 0x1f, UR51 ;  /* 0x0000001f3f107899 */ /* 0x000fe20008011433 */
[----:B------:R-:W-:Y:S01]  /*89a0*/  BSSY B0, `(.L_x_123) ;  /* 0x000001e000007945 */ /* 0x000fe20003800000 */
[----:B------:R-:W-:-:S02]  /*89b0*/  UIMAD UR12, UR4, UR13, UR12 ;  /* 0x0000000d040c72a4 */ /* 0x000fc4000f8e020c */
[----:B------:R-:W-:-:S04]  /*89c0*/  IADD3 R6, P0, R6, UR14, RZ ;  /* 0x0000000e06067c10 */ /* 0x000fc8000ff1e0ff */
[----:B------:R-:W-:Y:S01]  /*89d0*/  IMAD.U32 R0, RZ, RZ, UR12 ;  /* 0x0000000cff007e24 */ /* 0x000fe2000f8e00ff */
[----:B------:R-:W-:Y:S01]  /*89e0*/  ULDC.64 UR12, c[0x0][0x3b8] ;  /* 0x0000ee00000c7ab9 */ /* 0x000fe20000000a00 */
[----:B------:R3:W4:Y:S01]  /*89f0*/  LDS.128 R16, [R52+0x7000] ;  /* 0x0070000034107984 */ /* 0x0007220000000c00 */
[----:B------:R-:W-:Y:S02]  /*8a00*/  UIMAD UR12, UR16, UR12, URZ ;  /* 0x0000000c100c72a4 */ /* 0x000fe4000f8e023f */
[----:B------:R-:W-:Y:S01]  /*8a10*/  IADD3.X R7, R7, UR15, R0, P0, !PT ;  /* 0x0000000f07077c10 */ /* 0x000fe200087fe400 */
[----:B------:R-:W-:Y:S01]  /*8a20*/  IMAD.U32 R0, RZ, RZ, UR51 ;  /* 0x00000033ff007e24 */ /* 0x000fe2000f8e00ff */
[----:B------:R3:W3:Y:S01]  /*8a30*/  LDS.128 R20, [R52+0x8000] ;  /* 0x0080000034147984 */ /* 0x0006e20000000c00 */
[----:B------:R-:W-:Y:S01]  /*8a40*/  UIMAD UR12, UR51, UR13, UR12 ;  /* 0x0000000d330c72a4 */ /* 0x000fe2000f8e020c */
[----:B-1----:R-:W-:Y:S01]  /*8a50*/  SHF.R.S32.HI R14, RZ, 0x1f, R14 ;  /* 0x0000001fff0e7819 */ /* 0x002fe2000001140e */
[----:B------:R-:W-:Y:S01]  /*8a60*/  IMAD.WIDE.U32 R6, R0, c[0x0][0x3b8], R6 ;  /* 0x0000ee0000067a25 */ /* 0x000fe200078e0006 */
[----:B------:R1:W1:Y:S02]  /*8a70*/  LDS.128 R24, [R52+0x9000] ;  /* 0x0090000034187984 */ /* 0x0002640000000c00 */
[----:B--2---:R-:W-:-:S02]  /*8a80*/  LEA.HI R14, R14, R15, RZ, 0x2 ;  /* 0x0000000f0e0e7211 */ /* 0x004fc400078f10ff */
[----:B------:R-:W-:Y:S02]  /*8a90*/  IADD3 R3, R7, UR12, RZ ;  /* 0x0000000c07037c10 */ /* 0x000fe4000fffe0ff */
[----:B------:R-:W-:-:S04]  /*8aa0*/  SHF.R.S32.HI R14, RZ, 0x2, R14 ;  /* 0x00000002ff0e7819 */ /* 0x000fc8000001140e */
[----:B------:R-:W-:Y:S02]  /*8ab0*/  ISETP.GE.OR P2, PT, R14, UR8, P1 ;  /* 0x000000080e007c0c */ /* 0x000fe40008f46670 */
[----:B------:R-:W-:-:S11]  /*8ac0*/  SHF.R.S32.HI R13, RZ, 0x1f, R14 ;  /* 0x0000001fff0d7819 */ /* 0x000fd6000001140e */
[----:B------:R-:W-:Y:S05]  /*8ad0*/  @P2 BRA `(.L_x_124) ;  /* 0x000000a000002947 */ /* 0x000fea0003800000 */
[----:B-1-3--:R-:W1:Y:S01]  /*8ae0*/  LDS.128 R52, [R52+0x6000] ;  /* 0x0060000034347984 */ /* 0x00ae620000000c00 */
        /* <DEDUP_REMOVED lines=9> */
.L_x_124:
[----:B------:R-:W-:Y:S05]  /*8b80*/  BSYNC B0 ;  /* 0x0000000000007941 */ /* 0x000fea0003800000 */
.L_x_123:
        /* <DEDUP_REMOVED lines=13> */
[----:B----4-:R1:W-:Y:S02]  /*8c60*/  STG.E.128 [R6.64], R16 ;  /* 0x0000001006007986 */ /* 0x0103e4000c101d06 */
.L_x_126:
[----:B------:R-:W-:Y:S05]  /*8c70*/  BSYNC B0 ;  /* 0x0000000000007941 */ /* 0x000fea0003800000 */
.L_x_125:
        /* <DEDUP_REMOVED lines=25> */
.L_x_128:
[----:B------:R-:W-:Y:S05]  /*8e10*/  BSYNC B0 ;  /* 0x0000000000007941 */ /* 0x000fea0003800000 */
.L_x_127:
        /* <DEDUP_REMOVED lines=10> */
[----:B------:R1:W-:Y:S02]  /*8ec0*/  STG.E.128 [R4.64], R24 ;  /* 0x0000001804007986 */ /* 0x0003e4000c101d06 */
.L_x_101:
[----:B------:R-:W-:Y:S05]  /*8ed0*/  BSYNC B1 ;  /* 0x0000000000017941 */ /* 0x000fea0003800000 */
.L_x_87:
        /* <DEDUP_REMOVED lines=11> */
.L_x_129:
[----:B------:R-:W-:Y:S05]  /*8f90*/  EXIT ;  /* 0x000000000000794d */ /* 0x000fea0003800000 */
.L_x_131:
        /* <DEDUP_REMOVED lines=14> */
.L_x_687:


//--------------------- .text._ZN5flash27flash_bwd_convert_dq_kernelI23Flash_bwd_kernel_traitsILi32ELi128ELi128ELi8ELi4ELi4ELi4ELb1ELb0EN7cutlass10bfloat16_tE19Flash_kernel_traitsILi32ELi128ELi128ELi8ES3_EEEEvNS_16Flash_bwd_paramsEi --------------------------
	.section	.text._ZN5flash27flash_bwd_convert_dq_kernelI23Flash_bwd_kernel_traitsILi32ELi128ELi128ELi8ELi4ELi4ELi4ELb1ELb0EN7cutlass10bfloat16_tE19Flash_kernel_traitsILi32ELi128ELi128ELi8ES3_EEEEvNS_16Flash_bwd_paramsEi,"ax",@progbits
	.sectioninfo	@"SHI_REGISTERS=48"
	.align	128
        .global         _ZN5flash27flash_bwd_convert_dq_kernelI23Flash_bwd_kernel_traitsILi32ELi128ELi128ELi8ELi4ELi4ELi4ELb1ELb0EN7cutlass10bfloat16_tE19Flash_kernel_traitsILi32ELi128ELi128ELi8ES3_EEEEvNS_16Flash_bwd_paramsEi
        .type           _ZN5flash27flash_bwd_convert_dq_kernelI23Flash_bwd_kernel_traitsILi32ELi128ELi128ELi8ELi4ELi4ELi4ELb1ELb0EN7cutlass10bfloat16_tE19Flash_kernel_traitsILi32ELi128ELi128ELi8ES3_EEEEvNS_16Flash_bwd_paramsEi,@function
        .size           _ZN5flash27flash_bwd_convert_dq_kernelI23Flash_bwd_kernel_traitsILi32ELi128ELi128ELi8ELi4ELi4ELi4ELb1ELb0EN7cutlass10bfloat16_tE19Flash_kernel_traitsILi32ELi128ELi128ELi8ES3_EEEEvNS_16Flash_bwd_paramsEi,(.L_x_688 - _ZN5flash27flash_bwd_convert_dq_kernelI23Flash_bwd_kernel_traitsILi32ELi128ELi128ELi8ELi4ELi4ELi4ELb1ELb0EN7cutlass10bfloat16_tE19Flash_kernel_traitsILi32ELi128ELi128ELi8ES3_EEEEvNS_16Flash_bwd_paramsEi)
        .other          _ZN5flash27flash_bwd_convert_dq_kernelI23Flash_bwd_kernel_traitsILi32ELi128ELi128ELi8ELi4ELi4ELi4ELb1ELb0EN7cutlass10bfloat16_tE19Flash_kernel_traitsILi32ELi128ELi128ELi8ES3_EEEEvNS_16Flash_bwd_paramsEi,@"STO_CUDA_ENTRY STV_DEFAULT"
_ZN5flash27flash_bwd_convert_dq_kernelI23Flash_bwd_kernel_traitsILi32ELi128ELi128ELi8ELi4ELi4ELi4ELb1ELb0EN7cutlass10bfloat16_tE19Flash_kernel_traitsILi32ELi128ELi128ELi8ES3_EEEEvNS_16Flash_bwd_paramsEi:
.text._ZN5flash27flash_bwd_convert_dq_kernelI23Flash_bwd_kernel_traitsILi32ELi128ELi128ELi8ELi4ELi4ELi4ELb1ELb0EN7cutlass10bfloat16_tE19Flash_kernel_traitsILi32ELi128ELi128ELi8ES3_EEEEvNS_16Flash_bwd_paramsEi:
[----:B------:R-:W-:Y:S02]  /*0000*/  MOV R1, c[0x0][0x28] ;  /* 0x00000a0000017a02 */ /* 0x000fe40000000f00 */
[----:B------:R-:W0:Y:S01]  /*0010*/  S2R R9, SR_CTAID.Y ;  /* 0x0000000000097919 */ /* 0x000e220000002600 */
[----:B------:R-:W-:Y:S01]  /*0020*/  ISETP.NE.U32.AND P0, PT, RZ, c[0x0][0x240], PT ;  /* 0x00009000ff007a0c */ /* 0x000fe20003f05070 */
[----:B------:R-:W-:Y:S01]  /*0030*/  HFMA2.MMA R4, -RZ, RZ, 0, 2.384185791015625e-07 ;  /* 0x00000004ff047435 */ /* 0x000fe200000001ff */
[----:B------:R-:W-:Y:S01]  /*0040*/  MOV R13, 0xffffffff ;  /* 0xffffffff000d7802 */ /* 0x000fe20000000f00 */
[----:B------:R-:W-:Y:S01]  /*0050*/  ULDC.64 UR4, c[0x0][0x118] ;  /* 0x0000460000047ab9 */ /* 0x000fe20000000a00 */
[----:B------:R-:W-:-:S07]  /*0060*/  ISETP.NE.AND.EX P0, PT, RZ, c[0x0][0x244], PT, P0 ;  /* 0x00009100ff007a0c */ /* 0x000fce0003f05300 */
[----:B0-----:R-:W-:-:S06]  /*0070*/  IMAD.WIDE R4, R9, R4, c[0x0][0x240] ;  /* 0x0000900009047625 */ /* 0x001fcc00078e0204 */
[----:B------:R-:W2:Y:S04]  /*0080*/  @P0 LDG.E R13, [R4.64] ;  /* 0x00000004040d0981 */ /* 0x000ea8000c1e1900 */
[----:B------:R-:W2:Y:S04]  /*0090*/  @P0 LDG.E R2, [R4.64+0x4] ;  /* 0x0000040404020981 */ /* 0x000ea8000c1e1900 */
[----:B------:R-:W0:Y:S01]  /*00a0*/  S2R R0, SR_CTAID.X ;  /* 0x0000000000007919 */ /* 0x000e220000002500 */
[----:B--2---:R-:W-:Y:S02]  /*00b0*/  @P0 IADD3 R3, R2, -R13, RZ ;  /* 0x8000000d02030210 */ /* 0x004fe40007ffe0ff */
[----:B0-----:R-:W-:-:S02]  /*00c0*/  SHF.L.U32 R2, R0, 0x7, RZ ;  /* 0x0000000700027819 */ /* 0x001fc400000006ff */
[----:B------:R-:W-:-:S04]  /*00d0*/  @!P0 MOV R3, c[0x0][0x214] ;  /* 0x0000850000038a02 */ /* 0x000fc80000000f00 */
[----:B------:R-:W-:-:S13]  /*00e0*/  ISETP.GT.AND P1, PT, R3, R2, PT ;  /* 0x000000020300720c */ /* 0x000fda0003f24270 */
[----:B------:R-:W-:Y:S05]  /*00f0*/  @!P1 EXIT ;  /* 0x000000000000994d */ /* 0x000fea0003800000 */
[----:B------:R-:W-:Y:S01]  /*0100*/  ISETP.NE.AND P1, PT, R13, -0x1, PT ;  /* 0xffffffff0d00780c */ /* 0x000fe20003f25270 */
[----:B------:R-:W0:Y:S01]  /*0110*/  S2R R7, SR_TID.X ;  /* 0x0000000000077919 */ /* 0x000e220000002100 */
[----:B------:R-:W-:Y:S01]  /*0120*/  MOV R16, c[0x0][0x1c0] ;  /* 0x0000700000107a02 */ /* 0x000fe20000000f00 */
[----:B------:R-:W-:Y:S01]  /*0130*/  IMAD.WIDE R20, R9, c[0x0][0x224], RZ ;  /* 0x0000890009147a25 */ /* 0x000fe200078e02ff */
[----:B------:R-:W-:Y:S01]  /*0140*/  MOV R22, c[0x0][0x22c] ;  /* 0x00008b0000167a02 */ /* 0x000fe20000000f00 */
[----:B------:R-:W-:Y:S01]  /*0150*/  CS2R R34, SRZ ;  /* 0x0000000000227805 */ /* 0x000fe2000001ff00 */
[----:B------:R-:W-:Y:S01]  /*0160*/  SHF.R.S32.HI R5, RZ, 0x1f, R16 ;  /* 0x0000001fff057819 */ /* 0x000fe20000011410 */
[----:B------:R-:W-:Y:S01]  /*0170*/  IMAD R8, R21, c[0x0][0x1c0], RZ ;  /* 0x0000700015087a24 */ /* 0x000fe200078e02ff */
[----:B------:R-:W-:Y:S01]  /*0180*/  MOV R23, RZ ;  /* 0x000000ff00177202 */ /* 0x000fe20000000f00 */
[----:B------:R-:W-:Y:S01]  /*0190*/  IMAD.WIDE R14, R9, 0x80, RZ ;  /* 0x00000080090e7825 */ /* 0x000fe200078e02ff */
[----:B------:R-:W-:Y:S01]  /*01a0*/  CS2R R32, SRZ ;  /* 0x0000000000207805 */ /* 0x000fe2000001ff00 */
[----:B------:R-:W-:Y:S01]  /*01b0*/  CS2R R30, SRZ ;  /* 0x00000000001e7805 */ /* 0x000fe2000001ff00 */
[----:B------:R-:W-:Y:S01]  /*01c0*/  CS2R R36, SRZ ;  /* 0x0000000000247805 */ /* 0x000fe2000001ff00 */
[----:B------:R-:W-:Y:S01]  /*01d0*/  @P1 IMAD.WIDE.U32 R10, R13, c[0x0][0x398], RZ ;  /* 0x0000e6000d0a1a25 */ /* 0x000fe200078e00ff */
[----:B------:R-:W-:Y:S01]  /*01e0*/  SEL R19, R14, RZ, P0 ;  /* 0x000000ff0e137207 */ /* 0x000fe20000000000 */
[----:B------:R-:W-:Y:S01]  /*01f0*/  CS2R R38, SRZ ;  /* 0x0000000000267805 */ /* 0x000fe2000001ff00 */
[----:B------:R-:W-:Y:S01]  /*0200*/  SEL R14, R15, RZ, P0 ;  /* 0x000000ff0f0e7207 */ /* 0x000fe20000000000 */
[----:B------:R-:W-:Y:S01]  /*0210*/  @P1 IMAD R4, R13, c[0x0][0x39c], R11 ;  /* 0x0000e7000d041a24 */ /* 0x000fe200078e020b */
[----:B------:R-:W-:Y:S01]  /*0220*/  @P1 MOV R6, R10 ;  /* 0x0000000a00061202 */ /* 0x000fe20000000f00 */
[C---:B------:R-:W-:Y:S01]  /*0230*/  IMAD R11, R20.reuse, R5, R8 ;  /* 0x00000005140b7224 */ /* 0x040fe200078e0208 */
[----:B------:R-:W-:Y:S01]  /*0240*/  @!P1 MOV R13, 0xffffffff ;  /* 0xffffffff000d9802 */ /* 0x000fe20000000f00 */
[----:B------:R-:W-:Y:S01]  /*0250*/  IMAD.WIDE.U32 R20, R20, c[0x0][0x1c0], RZ ;  /* 0x0000700014147a25 */ /* 0x000fe200078e00ff */
[----:B------:R-:W1:Y:S01]  /*0260*/  S2R R5, SR_CTAID.Z ;  /* 0x0000000000057919 */ /* 0x000e620000002700 */
[----:B------:R-:W-:-:S02]  /*0270*/  SHF.R.S32.HI R15, RZ, 0x1f, R22 ;  /* 0x0000001fff0f7819 */ /* 0x000fc40000011416 */
[----:B0-----:R-:W-:Y:S02]  /*0280*/  SHF.R.S32.HI R8, RZ, 0x1f, R7 ;  /* 0x0000001fff087819 */ /* 0x001fe40000011407 */
[----:B------:R-:W-:Y:S01]  /*0290*/  IADD3 R12, R21, R11, RZ ;  /* 0x0000000b150c7210 */ /* 0x000fe20007ffe0ff */
[----:B------:R-:W-:Y:S01]  /*02a0*/  IMAD.WIDE R10, R16, c[0x0][0x22c], RZ ;  /* 0x00008b00100a7a25 */ /* 0x000fe200078e02ff */
[----:B------:R-:W-:Y:S02]  /*02b0*/  LEA.HI R25, R8, R7, RZ, 0x5 ;  /* 0x0000000708197211 */ /* 0x000fe400078f28ff */
[----:B------:R-:W-:Y:S01]  /*02c0*/  MOV R40, RZ ;  /* 0x000000ff00287202 */ /* 0x000fe20000000f00 */
[----:B------:R-:W-:Y:S01]  /*02d0*/  IMAD R18, R12, c[0x0][0x22c], RZ ;  /* 0x00008b000c127a24 */ /* 0x000fe200078e02ff */
[--C-:B------:R-:W-:Y:S01]  /*02e0*/  SHF.R.S32.HI R27, RZ, 0x5, R25.reuse ;  /* 0x00000005ff1b7819 */ /* 0x100fe20000011419 */
[----:B------:R-:W-:Y:S01]  /*02f0*/  IMAD R21, R11, R13, RZ ;  /* 0x0000000d0b157224 */ /* 0x000fe200078e02ff */
[----:B------:R-:W-:Y:S01]  /*0300*/  SHF.R.S32.HI R26, RZ, 0x1f, R25 ;  /* 0x0000001fff1a7819 */ /* 0x000fe20000011419 */
[----:B------:R-:W-:-:S03]  /*0310*/  IMAD.WIDE.U32 R16, R20, c[0x0][0x22c], RZ ;  /* 0x00008b0014107a25 */ /* 0x000fc600078e00ff */
[----:B------:R-:W-:Y:S01]  /*0320*/  LEA.HI R26, R26, R27, RZ, 0x2 ;  /* 0x0000001b1a1a7211 */ /* 0x000fe200078f10ff */
[----:B------:R-:W-:Y:S01]  /*0330*/  IMAD R15, R15, R20, R18 ;  /* 0x000000140f0f7224 */ /* 0x000fe200078e0212 */
[----:B------:R-:W-:Y:S01]  /*0340*/  LEA.HI R20, R8, R7, RZ, 0x3 ;  /* 0x0000000708147211 */ /* 0x000fe200078f18ff */
[----:B------:R-:W-:Y:S01]  /*0350*/  IMAD.WIDE.U32 R12, R10, R13, RZ ;  /* 0x0000000d0a0c7225 */ /* 0x000fe200078e00ff */
[----:B------:R-:W-:Y:S02]  /*0360*/  LOP3.LUT R26, R26, 0x7ffffc, RZ, 0xc0, !PT ;  /* 0x007ffffc1a1a7812 */ /* 0x000fe400078ec0ff */
[----:B------:R-:W-:Y:S01]  /*0370*/  IADD3 R15, R17, R15, RZ ;  /* 0x0000000f110f7210 */ /* 0x000fe20007ffe0ff */
[----:B------:R-:W-:Y:S01]  /*0380*/  IMAD R21, R10, R23, R21 ;  /* 0x000000170a157224 */ /* 0x000fe200078e0215 */
[CC--:B------:R-:W-:Y:S02]  /*0390*/  LEA.HI R23, R8.reuse, R7.reuse, RZ, 0x2 ;  /* 0x0000000708177211 */ /* 0x0c0fe400078f10ff */
[----:B------:R-:W-:Y:S01]  /*03a0*/  LEA.HI R17, R8, R7, RZ, 0x7 ;  /* 0x0000000708117211 */ /* 0x000fe200078f38ff */
[----:B------:R-:W-:Y:S01]  /*03b0*/  @P1 IMAD.IADD R15, R13, 0x1, R21 ;  /* 0x000000010d0f1824 */ /* 0x000fe200078e0215 */
[--C-:B------:R-:W-:Y:S01]  /*03c0*/  SHF.R.S32.HI R13, RZ, 0x1f, R23.reuse ;  /* 0x0000001fff0d7819 */ /* 0x100fe20000011417 */
[----:B-1----:R-:W-:Y:S01]  /*03d0*/  IMAD R21, R5, c[0x0][0x22c], RZ ;  /* 0x00008b0005157a24 */ /* 0x002fe200078e02ff */
[----:B------:R-:W-:-:S02]  /*03e0*/  SHF.R.S32.HI R8, RZ, 0x2, R23 ;  /* 0x00000002ff087819 */ /* 0x000fc40000011417 */
[----:B------:R-:W-:Y:S02]  /*03f0*/  SEL R18, R16, R12, !P1 ;  /* 0x0000000c10127207 */ /* 0x000fe40004800000 */
[----:B------:R-:W-:Y:S02]  /*0400*/  LEA.HI R24, R13, R8, RZ, 0x3 ;  /* 0x000000080d187211 */ /* 0x000fe400078f18ff */
[----:B------:R-:W-:Y:S02]  /*0410*/  LOP3.LUT R16, R23, 0xfffffffc, RZ, 0xc0, !PT ;  /* 0xfffffffc17107812 */ /* 0x000fe400078ec0ff */
[----:B------:R-:W-:Y:S02]  /*0420*/  LOP3.LUT R12, R25, 0xffffffe0, RZ, 0xc0, !PT ;  /* 0xffffffe0190c7812 */ /* 0x000fe400078ec0ff */
[----:B------:R-:W-:Y:S02]  /*0430*/  IADD3 R13, P0, R2, R19, RZ ;  /* 0x00000013020d7210 */ /* 0x000fe40007f1e0ff */
[----:B------:R-:W-:-:S02]  /*0440*/  LOP3.LUT R19, R24, 0xfffffff8, RZ, 0xc0, !PT ;  /* 0xfffffff818137812 */ /* 0x000fc400078ec0ff */
[-C--:B------:R-:W-:Y:S02]  /*0450*/  IADD3 R16, -R16, R7.reuse, RZ ;  /* 0x0000000710107210 */ /* 0x080fe40007ffe1ff */
[----:B------:R-:W-:Y:S01]  /*0460*/  IADD3 R28, -R12, R7, RZ ;  /* 0x000000070c1c7210 */ /* 0x000fe20007ffe1ff */
[----:B------:R-:W-:Y:S01]  /*0470*/  IMAD R12, R22, c[0x0][0x1c0], RZ ;  /* 0x00007000160c7a24 */ /* 0x000fe200078e02ff */
[----:B------:R-:W-:Y:S02]  /*0480*/  SHF.R.S32.HI R7, RZ, 0x1f, R2 ;  /* 0x0000001fff077819 */ /* 0x000fe40000011402 */
[----:B------:R-:W-:Y:S02]  /*0490*/  LEA.HI R24, R23, R8, RZ, 0x1 ;  /* 0x0000000817187211 */ /* 0x000fe400078f08ff */
[----:B------:R-:W-:Y:S02]  /*04a0*/  IADD3 R23, R8, -R19, RZ ;  /* 0x8000001308177210 */ /* 0x000fe40007ffe0ff */
[----:B------:R-:W-:-:S02]  /*04b0*/  IADD3.X R29, R7, R14, RZ, P0, !PT ;  /* 0x0000000e071d7210 */ /* 0x000fc400007fe4ff */
[----:B------:R-:W-:Y:S02]  /*04c0*/  LOP3.LUT R19, R24, 0x7fffffe, RZ, 0xc0, !PT ;  /* 0x07fffffe18137812 */ /* 0x000fe400078ec0ff */
[----:B------:R-:W-:Y:S01]  /*04d0*/  IADD3 R14, P0, R21, R18, RZ ;  /* 0x00000012150e7210 */ /* 0x000fe20007f1e0ff */
[----:B------:R-:W-:Y:S01]  /*04e0*/  IMAD R29, R29, R10, RZ ;  /* 0x0000000a1d1d7224 */ /* 0x000fe200078e02ff */
[----:B------:R-:W-:Y:S02]  /*04f0*/  LEA.HI R24, R23, R23, RZ, 0x1 ;  /* 0x0000001717187211 */ /* 0x000fe400078f08ff */
[----:B------:R-:W-:Y:S02]  /*0500*/  IADD3 R25, R27, -R26, RZ ;  /* 0x8000001a1b197210 */ /* 0x000fe40007ffe0ff */
[----:B------:R-:W-:Y:S02]  /*0510*/  LOP3.LUT R26, R24, 0x7fffffe, RZ, 0xc0, !PT ;  /* 0x07fffffe181a7812 */ /* 0x000fe400078ec0ff */
[----:B------:R-:W-:-:S02]  /*0520*/  LEA.HI.X.SX32 R15, R21, R15, 0x1, P0 ;  /* 0x0000000f150f7211 */ /* 0x000fc400000f0eff */
[----:B------:R-:W-:Y:S02]  /*0530*/  @!P1 SHF.R.S32.HI R22, RZ, 0x1f, R9 ;  /* 0x0000001fff169819 */ /* 0x000fe40000011409 */
[----:B------:R-:W-:Y:S01]  /*0540*/  IADD3 R21, R23, -R26, RZ ;  /* 0x8000001a17157210 */ /* 0x000fe20007ffe0ff */
[-C--:B------:R-:W-:Y:S01]  /*0550*/  IMAD R23, R11, R13.reuse, R29 ;  /* 0x0000000d0b177224 */ /* 0x080fe200078e021d */
[----:B------:R-:W-:Y:S01]  /*0560*/  SHF.R.S32.HI R20, RZ, 0x3, R20 ;  /* 0x00000003ff147819 */ /* 0x000fe20000011414 */
[----:B------:R-:W-:Y:S01]  /*0570*/  IMAD.WIDE.U32 R14, R10, R13, R14 ;  /* 0x0000000d0a0e7225 */ /* 0x000fe200078e000e */
[----:B------:R-:W-:Y:S02]  /*0580*/  SHF.R.S32.HI R13, RZ, 0x1, R24 ;  /* 0x00000001ff0d7819 */ /* 0x000fe40000011418 */
[----:B------:R-:W-:Y:S01]  /*0590*/  SHF.L.U32 R10, R20, 0x6, RZ ;  /* 0x00000006140a7819 */ /* 0x000fe200000006ff */
[----:B------:R-:W-:Y:S01]  /*05a0*/  @!P1 IMAD R22, R22, c[0x0][0x380], RZ ;  /* 0x0000e00016169a24 */ /* 0x000fe200078e02ff */
[----:B------:R-:W-:-:S02]  /*05b0*/  SHF.L.U32 R20, R13, 0x6, RZ ;  /* 0x000000060d147819 */ /* 0x000fc400000006ff */
[----:B------:R-:W-:Y:S01]  /*05c0*/  LEA R24, R25, R16, 0x8 ;  /* 0x0000001019187211 */ /* 0x000fe200078e40ff */
[C---:B------:R-:W-:Y:S01]  /*05d0*/  @!P1 IMAD R29, R9.reuse, c[0x0][0x384], R22 ;  /* 0x0000e100091d9a24 */ /* 0x040fe200078e0216 */
[----:B------:R-:W-:Y:S01]  /*05e0*/  IADD3 R18, R8, -R19, RZ ;  /* 0x8000001308127210 */ /* 0x000fe20007ffe0ff */
[----:B------:R-:W-:Y:S01]  /*05f0*/  IMAD R19, R12, R27, R28 ;  /* 0x0000001b0c137224 */ /* 0x000fe200078e021c */
[----:B------:R-:W-:Y:S01]  /*0600*/  LOP3.LUT R25, R10, 0xc0, RZ, 0xc0, !PT ;  /* 0x000000c00a197812 */ /* 0x000fe200078ec0ff */
[----:B------:R-:W-:Y:S01]  /*0610*/  @!P1 IMAD.WIDE.U32 R10, R9, c[0x0][0x380], RZ ;  /* 0x0000e000090a9a25 */ /* 0x000fe200078e00ff */
[----:B------:R-:W-:Y:S02]  /*0620*/  SHF.L.U32 R16, R16, 0x3, RZ ;  /* 0x0000000310107819 */ /* 0x000fe400000006ff */
[----:B------:R-:W-:Y:S01]  /*0630*/  SHF.R.U32.HI R9, RZ, 0x4, R17 ;  /* 0x00000004ff097819 */ /* 0x000fe20000011611 */
[----:B------:R-:W-:Y:S01]  /*0640*/  @!P1 IMAD.MOV.U32 R6, RZ, RZ, R10 ;  /* 0x000000ffff069224 */ /* 0x000fe200078e000a */
[----:B------:R-:W-:-:S02]  /*0650*/  LOP3.LUT R20, R20, 0xc0, RZ, 0xc0, !PT ;  /* 0x000000c014147812 */ /* 0x000fc400078ec0ff */
[----:B------:R-:W-:Y:S02]  /*0660*/  LEA R18, R27, R18, 0x3 ;  /* 0x000000121b127211 */ /* 0x000fe400078e18ff */
[----:B------:R-:W-:Y:S02]  /*0670*/  LOP3.LUT R22, R25, 0x18, R16, 0xf8, !PT ;  /* 0x0000001819167812 */ /* 0x000fe400078ef810 */
[----:B------:R-:W-:Y:S02]  /*0680*/  SHF.R.U32.HI R25, RZ, 0x3, R25 ;  /* 0x00000003ff197819 */ /* 0x000fe40000011619 */
[----:B------:R-:W-:Y:S02]  /*0690*/  SHF.R.S32.HI R26, RZ, 0x1f, R19 ;  /* 0x0000001fff1a7819 */ /* 0x000fe40000011413 */
[----:B------:R-:W-:Y:S02]  /*06a0*/  LOP3.LUT R9, R20, 0x8, R9, 0xf8, !PT ;  /* 0x0000000814097812 */ /* 0x000fe400078ef809 */
[----:B------:R-:W-:-:S02]  /*06b0*/  IADD3 R27, P0, R19, R14, RZ ;  /* 0x0000000e131b7210 */ /* 0x000fc40007f1e0ff */
[----:B------:R-:W-:Y:S02]  /*06c0*/  SHF.R.U32.HI R20, RZ, 0x3, R20 ;  /* 0x00000003ff147819 */ /* 0x000fe40000011614 */
[----:B------:R-:W-:Y:S02]  /*06d0*/  LOP3.LUT R25, R22, R25, RZ, 0x3c, !PT ;  /* 0x0000001916197212 */ /* 0x000fe400078e3cff */
[----:B------:R-:W-:Y:S02]  /*06e0*/  IADD3.X R26, R26, R15, R23, P0, !PT ;  /* 0x0000000f1a1a7210 */ /* 0x000fe400007fe417 */
[----:B------:R-:W-:Y:S02]  /*06f0*/  LOP3.LUT R9, R9, R20, RZ, 0x3c, !PT ;  /* 0x0000001409097212 */ /* 0x000fe400078e3cff */
[----:B------:R-:W-:Y:S02]  /*0700*/  LEA R19, P0, R27, c[0x0][0x350], 0x2 ;  /* 0x0000d4001b137a11 */ /* 0x000fe400078010ff */
[----:B------:R-:W-:-:S02]  /*0710*/  MOV R20, c[0x0][0x3e0] ;  /* 0x0000f80000147a02 */ /* 0x000fc40000000f00 */
[----:B------:R-:W-:Y:S02]  /*0720*/  LEA R14, R18, R25, 0x5 ;  /* 0x00000019120e7211 */ /* 0x000fe400078e28ff */
[----:B------:R-:W-:Y:S02]  /*0730*/  LEA.HI.X R18, R27, c[0x0][0x354], R26, 0x2, P0 ;  /* 0x0000d5001b127a11 */ /* 0x000fe400000f141a */
[----:B------:R-:W-:Y:S02]  /*0740*/  ISETP.GE.AND P0, PT, R20, 0x1, PT ;  /* 0x000000011400780c */ /* 0x000fe40003f06270 */
[----:B------:R-:W-:Y:S02]  /*0750*/  LEA R24, R21, R24, 0x4 ;  /* 0x0000001815187211 */ /* 0x000fe400078e20ff */
[----:B------:R-:W-:Y:S02]  /*0760*/  @!P1 IADD3 R4, R11, R29, RZ ;  /* 0x0000001d0b049210 */ /* 0x000fe40007ffe0ff */
[----:B------:R-:W-:Y:S01]  /*0770*/  LEA R15, R24, R9, 0x1 ;  /* 0x00000009180f7211 */ /* 0x000fe200078e08ff */
[----:B------:R-:W-:Y:S01]  /*0780*/  CS2R R28, SRZ ;  /* 0x00000000001c7805 */ /* 0x000fe2000001ff00 */
[----:B------:R-:W-:-:S02]  /*0790*/  MOV R27, RZ ;  /* 0x000000ff001b7202 */ /* 0x000fc40000000f00 */
[----:B------:R-:W-:Y:S02]  /*07a0*/  MOV R25, RZ ;  /* 0x000000ff00197202 */ /* 0x000fe40000000f00 */
[----:B------:R-:W-:Y:S02]  /*07b0*/  MOV R11, RZ ;  /* 0x000000ff000b7202 */ /* 0x000fe40000000f00 */
[----:B------:R-:W-:Y:S02]  /*07c0*/  SHF.R.S32.HI R9, RZ, 0x1f, R5 ;  /* 0x0000001fff097819 */ /* 0x000fe40000011405 */
[----:B------:R-:W-:Y:S01]  /*07d0*/  SHF.R.S32.HI R10, RZ, 0x1f, R8 ;  /* 0x0000001fff0a7819 */ /* 0x000fe20000011408 */
[----:B------:R-:W-:Y:S05]  /*07e0*/  @!P0 BRA `(.L_x_132) ;  /* 0x00000b6000008947 */ /* 0x000fea0003800000 */
[----:B------:R-:W-:Y:S01]  /*07f0*/  ISETP.NE.AND P1, PT, R20, 0x1, PT ;  /* 0x000000011400780c */ /* 0x000fe20003f25270 */
[----:B------:R-:W-:Y:S01]  /*0800*/  HFMA2.MMA R21, -RZ, RZ, 0, 5.9604644775390625e-08 ;  /* 0x00000001ff157435 */ /* 0x000fe200000001ff */
[----:B------:R-:W-:Y:S01]  /*0810*/  MOV R24, R19 ;  /* 0x0000001300187202 */ /* 0x000fe20000000f00 */
[----:B------:R-:W-:Y:S01]  /*0820*/  IMAD.MOV.U32 R34, RZ, RZ, RZ ;  /* 0x000000ffff227224 */ /* 0x000fe200078e00ff */
[----:B------:R-:W-:-:S07]  /*0830*/  MOV R19, R18 ;  /* 0x0000001200137202 */ /* 0x000fce0000000f00 */
[----:B------:R-:W-:Y:S02]  /*0840*/  LOP3.LUT P0, RZ, R21, c[0x0][0x3e0], RZ, 0xc0, !PT ;  /* 0x0000f80015ff7a12 */ /* 0x000fe4000780c0ff */
[----:B------:R-:W-:Y:S01]  /*0850*/  SHF.L.U32 R21, R12, 0x3, RZ ;  /* 0x000000030c157819 */ /* 0x000fe200000006ff */
[----:B------:R-:W-:Y:S07]  /*0860*/  @!P1 BRA `(.L_x_133) ;  /* 0x000007c000009947 */ /* 0x000fee0003800000 */
[----:B------:R-:W-:Y:S01]  /*0870*/  MOV R22, c[0x0][0x3d8] ;  /* 0x0000f60000167a02 */ /* 0x000fe20000000f00 */
[----:B------:R-:W-:Y:S01]  /*0880*/  CS2R R34, SRZ ;  /* 0x0000000000227805 */ /* 0x000fe2000001ff00 */
[----:B------:R-:W-:Y:S01]  /*0890*/  MOV R11, 0x1 ;  /* 0x00000001000b7802 */ /* 0x000fe20000000f00 */
[----:B------:R-:W-:Y:S01]  /*08a0*/  CS2R R32, SRZ ;  /* 0x0000000000207805 */ /* 0x000fe2000001ff00 */
[----:B------:R-:W-:Y:S01]  /*08b0*/  LOP3.LUT R18, R20, 0x1, RZ, 0xc0, !PT ;  /* 0x0000000114127812 */ /* 0x000fe200078ec0ff */
[----:B------:R-:W-:Y:S01]  /*08c0*/  CS2R R30, SRZ ;  /* 0x00000000001e7805 */ /* 0x000fe2000001ff00 */
[----:B------:R-:W-:Y:S01]  /*08d0*/  SHF.R.S32.HI R26, RZ, 0x1f, R21 ;  /* 0x0000001fff1a7819 */ /* 0x000fe20000011415 */
[----:B------:R-:W-:Y:S01]  /*08e0*/  CS2R R28, SRZ ;  /* 0x00000000001c7805 */ /* 0x000fe2000001ff00 */
[C---:B------:R-:W-:Y:S01]  /*08f0*/  SHF.L.U64.HI R20, R22.reuse, R11, c[0x0][0x3dc] ;  /* 0x0000f70016147619 */ /* 0x040fe2000001020b */
[----:B------:R-:W-:Y:S01]  /*0900*/  CS2R R36, SRZ ;  /* 0x0000000000247805 */ /* 0x000fe2000001ff00 */
[----:B------:R-:W-:Y:S01]  /*0910*/  SHF.L.U32 R23, R22, 0x1, RZ ;  /* 0x0000000116177819 */ /* 0x000fe200000006ff */
[----:B------:R-:W-:Y:S01]  /*0920*/  CS2R R38, SRZ ;  /* 0x0000000000267805 */ /* 0x000fe2000001ff00 */
[----:B------:R-:W-:-:S02]  /*0930*/  MOV R27, RZ ;  /* 0x000000ff001b7202 */ /* 0x000fc40000000f00 */
[----:B------:R-:W-:Y:S02]  /*0940*/  MOV R25, RZ ;  /* 0x000000ff00197202 */ /* 0x000fe40000000f00 */
[----:B------:R-:W-:Y:S02]  /*0950*/  MOV R40, RZ ;  /* 0x000000ff00287202 */ /* 0x000fe40000000f00 */
[----:B------:R-:W-:Y:S02]  /*0960*/  MOV R11, RZ ;  /* 0x000000ff000b7202 */ /* 0x000fe40000000f00 */
[----:B------:R-:W-:Y:S02]  /*0970*/  IADD3 R18, -R18, c[0x0][0x3e0], RZ ;  /* 0x0000f80012127a10 */ /* 0x000fe40007ffe1ff */
[----:B------:R-:W-:Y:S02]  /*0980*/  SHF.L.U64.HI R26, R21, 0x2, R26 ;  /* 0x00000002151a7819 */ /* 0x000fe4000001021a */
[----:B------:R-:W-:-:S02]  /*0990*/  SHF.L.U64.HI R20, R23, 0x2, R20 ;  /* 0x0000000217147819 */ /* 0x000fc40000010214 */
.L_x_134:
[----:B------:R-:W-:-:S04]  /*09a0*/  LEA R42, P1, R21, R24, 0x2 ;  /* 0x00000018152a7211 */ /* 0x000fc800078210ff */
[----:B------:R-:W-:-:S05]  /*09b0*/  IADD3.X R43, R19, R26, RZ, P1, !PT ;  /* 0x0000001a132b7210 */ /* 0x000fca0000ffe4ff */
[----:B------:R0:W2:Y:S02]  /*09c0*/  LDG.E R41, [R42.64] ;  /* 0x000000042a297981 */ /* 0x0000a4000c1e1900 */
[----:B0-----:R-:W-:-:S05]  /*09d0*/  IMAD.WIDE R42, R12, 0x20, R42 ;  /* 0x000000200c2a7825 */ /* 0x001fca00078e022a */
[----:B------:R0:W3:Y:S02]  /*09e0*/  LDG.E R44, [R42.64] ;  /* 0x000000042a2c7981 */ /* 0x0000e4000c1e1900 */
[----:B0-----:R-:W-:-:S04]  /*09f0*/  IMAD.WIDE R42, R12, 0x20, R42 ;  /* 0x000000200c2a7825 */ /* 0x001fc800078e022a */
[----:B--2---:R-:W-:Y:S02]  /*0a00*/  FADD.FTZ R40, R41, R40 ;  /* 0x0000002829287221 */ /* 0x004fe40000010000 */
[----:B------:R0:W2:Y:S01]  /*0a10*/  LDG.E R41, [R42.64] ;  /* 0x000000042a297981 */ /* 0x0000a2000c1e1900 */
[----:B---3--:R-:W-:Y:S02]  /*0a20*/  FADD.FTZ R39, R44, R39 ;  /* 0x000000272c277221 */ /* 0x008fe40000010000 */
[----:B------:R-:W-:-:S05]  /*0a30*/  IMAD.WIDE R44, R12, 0x20, R42 ;  /* 0x000000200c2c7825 */ /* 0x000fca00078e022a */
[----:B0-----:R0:W3:Y:S02]  /*0a40*/  LDG.E R42, [R44.64] ;  /* 0x000000042c2a7981 */ /* 0x0010e4000c1e1900 */
[----:B0-----:R-:W-:-:S04]  /*0a50*/  IMAD.WIDE R44, R12, 0x20, R44 ;  /* 0x000000200c2c7825 */ /* 0x001fc800078e022c */
[----:B--2---:R-:W-:Y:S02]  /*0a60*/  FADD.FTZ R38, R41, R38 ;  /* 0x0000002629267221 */ /* 0x004fe40000010000 */
[----:B------:R0:W2:Y:S02]  /*0a70*/  LDG.E R41, [R44.64] ;  /* 0x000000042c297981 */ /* 0x0000a4000c1e1900 */
[----:B0-----:R-:W-:-:S04]  /*0a80*/  IMAD.WIDE R44, R12, 0x20, R44 ;  /* 0x000000200c2c7825 */ /* 0x001fc800078e022c */
[----:B---3--:R-:W-:Y:S02]  /*0a90*/  FADD.FTZ R37, R42, R37 ;  /* 0x000000252a257221 */ /* 0x008fe40000010000 */
        /* <DEDUP_REMOVED lines=27> */
[----:B------:R0:W2:Y:S02]  /*0c50*/  LDG.E R41, [R44.64] ;  /* 0x000000042c297981 */ /* 0x0000a4000c1e1900 */
[----:B0-----:R-:W-:Y:S02]  /*0c60*/  MOV R44, R24 ;  /* 0x00000018002c7202 */ /* 0x001fe40000000f00 */
[----:B------:R-:W-:-:S05]  /*0c70*/  MOV R45, R19 ;  /* 0x00000013002d7202 */ /* 0x000fca0000000f00 */
[----:B------:R-:W4:Y:S01]  /*0c80*/  LDG.E R44, [R44.64] ;  /* 0x000000042c2c7981 */ /* 0x000f22000c1e1900 */
[----:B---3--:R-:W-:Y:S01]  /*0c90*/  FADD.FTZ R33, R42, R33 ;  /* 0x000000212a217221 */ /* 0x008fe20000010000 */
[----:B------:R-:W-:Y:S01]  /*0ca0*/  LEA R42, P1, R22, R24, 0x2 ;  /* 0x00000018162a7211 */ /* 0x000fe200078210ff */
[----:B--2---:R-:W-:Y:S02]  /*0cb0*/  FADD.FTZ R34, R41, R34 ;  /* 0x0000002229227221 */ /* 0x004fe40000010000 */
[----:B------:R-:W-:-:S05]  /*0cc0*/  IMAD.MOV.U32 R41, RZ, RZ, c[0x0][0x3dc] ;  /* 0x0000f700ff297624 */ /* 0x000fca00078e00ff */
[----:B------:R-:W-:Y:S01]  /*0cd0*/  LEA.HI.X R43, R22, R19, R41, 0x2, P1 ;  /* 0x00000013162b7211 */ /* 0x000fe200008f1429 */
[----:B----4-:R-:W-:-:S04]  /*0ce0*/  FADD.FTZ R11, R44, R11 ;  /* 0x0000000b2c0b7221 */ /* 0x010fc80000010000 */
[----:B------:R0:W2:Y:S02]  /*0cf0*/  LDG.E R44, [R42.64] ;  /* 0x000000042a2c7981 */ /* 0x0000a4000c1e1900 */
[----:B0-----:R-:W-:-:S05]  /*0d00*/  IMAD.WIDE R42, R21, 0x4, R42 ;  /* 0x00000004152a7825 */ /* 0x001fca00078e022a */
[----:B------:R0:W3:Y:S01]  /*0d10*/  LDG.E R41, [R42.64] ;  /* 0x000000042a297981 */ /* 0x0000e2000c1e1900 */
[----:B--2---:R-:W-:Y:S02]  /*0d20*/  FADD.FTZ R11, R11, R44 ;  /* 0x0000002c0b0b7221 */ /* 0x004fe40000010000 */
[----:B------:R-:W-:-:S05]  /*0d30*/  IMAD.WIDE R44, R21, 0x4, R42 ;  /* 0x00000004152c7825 */ /* 0x000fca00078e022a */
[----:B0-----:R0:W2:Y:S02]  /*0d40*/  LDG.E R42, [R44.64] ;  /* 0x000000042c2a7981 */ /* 0x0010a4000c1e1900 */
[----:B0-----:R-:W-:-:S04]  /*0d50*/  IMAD.WIDE R44, R21, 0x4, R44 ;  /* 0x00000004152c7825 */ /* 0x001fc800078e022c */
[----:B---3--:R-:W-:Y:S02]  /*0d60*/  FADD.FTZ R40, R40, R41 ;  /* 0x0000002928287221 */ /* 0x008fe40000010000 */
[----:B------:R0:W3:Y:S02]  /*0d70*/  LDG.E R41, [R44.64] ;  /* 0x000000042c297981 */ /* 0x0000e4000c1e1900 */
[----:B0-----:R-:W-:-:S04]  /*0d80*/  IMAD.WIDE R44, R21, 0x4, R44 ;  /* 0x00000004152c7825 */ /* 0x001fc800078e022c */
[----:B--2---:R-:W-:Y:S02]  /*0d90*/  FADD.FTZ R39, R39, R42 ;  /* 0x0000002a27277221 */ /* 0x004fe40000010000 */
[----:B------:R0:W2:Y:S02]  /*0da0*/  LDG.E R42, [R44.64] ;  /* 0x000000042c2a7981 */ /* 0x0000a4000c1e1900 */
[----:B0-----:R-:W-:-:S04]  /*0db0*/  IMAD.WIDE R44, R21, 0x4, R44 ;  /* 0x00000004152c7825 */ /* 0x001fc800078e022c */
[----:B---3--:R-:W-:Y:S02]  /*0dc0*/  FADD.FTZ R38, R38, R41 ;  /* 0x0000002926267221 */ /* 0x008fe40000010000 */
[----:B------:R-:W3:Y:S01]  /*0dd0*/  LDG.E R41, [R44.64] ;  /* 0x000000042c297981 */ /* 0x000ee2000c1e1900 */
[----:B--2---:R-:W-:Y:S02]  /*0de0*/  FADD.FTZ R37, R37, R42 ;  /* 0x0000002a25257221 */ /* 0x004fe40000010000 */
[----:B------:R-:W-:-:S04]  /*0df0*/  IMAD.WIDE R42, R21, 0x4, R44 ;  /* 0x00000004152a7825 */ /* 0x000fc800078e022c */
[----:B---3--:R-:W-:Y:S02]  /*0e00*/  FADD.FTZ R36, R36, R41 ;  /* 0x0000002924247221 */ /* 0x008fe40000010000 */
[----:B------:R0:W2:Y:S02]  /*0e10*/  LDG.E R41, [R42.64] ;  /* 0x000000042a297981 */ /* 0x0000a4000c1e1900 */
[----:B0-----:R-:W-:-:S05]  /*0e20*/  IMAD.WIDE R42, R21, 0x4, R42 ;  /* 0x00000004152a7825 */ /* 0x001fca00078e022a */
[----:B------:R0:W3:Y:S02]  /*0e30*/  LDG.E R44, [R42.64] ;  /* 0x000000042a2c7981 */ /* 0x0000e4000c1e1900 */
[----:B0-----:R-:W-:-:S04]  /*0e40*/  IMAD.WIDE R42, R21, 0x4, R42 ;  /* 0x00000004152a7825 */ /* 0x001fc800078e022a */
[----:B---3--:R-:W-:Y:S02]  /*0e50*/  FADD.FTZ R25, R25, R44 ;  /* 0x0000002c19197221 */ /* 0x008fe40000010000 */
[----:B------:R0:W3:Y:S01]  /*0e60*/  LDG.E R44, [R42.64] ;  /* 0x000000042a2c7981 */ /* 0x0000e2000c1e1900 */
[----:B--2---:R-:W-:Y:S02]  /*0e70*/  FADD.FTZ R35, R35, R41 ;  /* 0x0000002923237221 */ /* 0x004fe40000010000 */
[----:B0-----:R-:W-:-:S05]  /*0e80*/  IMAD.WIDE R42, R21, 0x4, R42 ;  /* 0x00000004152a7825 */ /* 0x001fca00078e022a */
        /* <DEDUP_REMOVED lines=14> */
[----:B------:R-:W-:-:S06]  /*0f70*/  IMAD.WIDE R42, R21, 0x4, R44 ;  /* 0x00000004152a7825 */ /* 0x000fcc00078e022c */
[----:B0-----:R-:W-:Y:S02]  /*0f80*/  IMAD.WIDE R44, R21, 0x4, R42 ;  /* 0x00000004152c7825 */ /* 0x001fe400078e022a */
[----:B------:R-:W3:Y:S02]  /*0f90*/  LDG.E R42, [R42.64] ;  /* 0x000000042a2a7981 */ /* 0x000ee4000c1e1900 */
[----:B--2---:R-:W-:Y:S02]  /*0fa0*/  FADD.FTZ R32, R32, R41 ;  /* 0x0000002920207221 */ /* 0x004fe40000010000 */
[----:B------:R-:W2:Y:S01]  /*0fb0*/  LDG.E R41, [R44.64] ;  /* 0x000000042c297981 */ /* 0x000ea2000c1e1900 */
[----:B------:R-:W-:-:S04]  /*0fc0*/  IADD3 R18, R18, -0x2, RZ ;  /* 0xfffffffe12127810 */ /* 0x000fc80007ffe0ff */
[----:B------:R-:W-:Y:S02]  /*0fd0*/  ISETP.NE.AND P1, PT, R18, RZ, PT ;  /* 0x000000ff1200720c */ /* 0x000fe40003f25270 */
[----:B------:R-:W-:-:S04]  /*0fe0*/  LEA R24, P2, R23, R24, 0x2 ;  /* 0x0000001817187211 */ /* 0x000fc800078410ff */
[----:B------:R-:W-:Y:S01]  /*0ff0*/  IADD3.X R19, R19, R20, RZ, P2, !PT ;  /* 0x0000001413137210 */ /* 0x000fe200017fe4ff */
[----:B---3--:R-:W-:Y:S02]  /*1000*/  FADD.FTZ R33, R33, R42 ;  /* 0x0000002a21217221 */ /* 0x008fe40000010000 */
[----:B--2---:R-:W-:-:S04]  /*1010*/  FADD.FTZ R34, R34, R41 ;  /* 0x0000002922227221 */ /* 0x004fc80000010000 */
[----:B------:R-:W-:Y:S05]  /*1020*/  @P1 BRA `(.L_x_134) ;  /* 0xfffff97000001947 */ /* 0x000fea000383ffff */
.L_x_133:
[----:B------:R-:W-:Y:S02]  /*1030*/  MOV R22, R24 ;  /* 0x0000001800167202 */ /* 0x000fe40000000f00 */
[----:B------:R-:W-:Y:S01]  /*1040*/  MOV R23, R19 ;  /* 0x0000001300177202 */ /* 0x000fe20000000f00 */
[----:B------:R-:W-:Y:S05]  /*1050*/  @!P0 BRA `(.L_x_132) ;  /* 0x000002f000008947 */ /* 0x000fea0003800000 */
[----:B------:R0:W2:Y:S01]  /*1060*/  LDG.E R20, [R22.64] ;  /* 0x0000000416147981 */ /* 0x0000a2000c1e1900 */
[----:B------:R-:W-:-:S05]  /*1070*/  IMAD.WIDE R42, R21, 0x4, R22 ;  /* 0x00000004152a7825 */ /* 0x000fca00078e0216 */
[----:B0-----:R0:W3:Y:S02]  /*1080*/  LDG.E R23, [R42.64] ;  /* 0x000000042a177981 */ /* 0x0010e4000c1e1900 */
[----:B0-----:R-:W-:-:S05]  /*1090*/  IMAD.WIDE R42, R12, 0x20, R42 ;  /* 0x000000200c2a7825 */ /* 0x001fca00078e022a */
[----:B------:R0:W4:Y:S01]  /*10a0*/  LDG.E R26, [R42.64] ;  /* 0x000000042a1a7981 */ /* 0x000122000c1e1900 */
[----:B------:R-:W-:-:S05]  /*10b0*/  IMAD.WIDE R18, R12, 0x20, R42 ;  /* 0x000000200c127825 */ /* 0x000fca00078e022a */
[----:B------:R1:W5:Y:S01]  /*10c0*/  LDG.E R41, [R18.64] ;  /* 0x0000000412297981 */ /* 0x000362000c1e1900 */
[----:B------:R-:W-:-:S05]  /*10d0*/  IMAD.WIDE R44, R12, 0x20, R18 ;  /* 0x000000200c2c7825 */ /* 0x000fca00078e0212 */
[----:B-1----:R1:W5:Y:S02]  /*10e0*/  LDG.E R18, [R44.64] ;  /* 0x000000042c127981 */ /* 0x002364000c1e1900 */
[----:B-1----:R-:W-:-:S05]  /*10f0*/  IMAD.WIDE R44, R12, 0x20, R44 ;  /* 0x000000200c2c7825 */ /* 0x002fca00078e022c */
[----:B------:R1:W5:Y:S01]  /*1100*/  LDG.E R19, [R44.64] ;  /* 0x000000042c137981 */ /* 0x000362000c1e1900 */
[----:B0-----:R-:W-:-:S05]  /*1110*/  IMAD.WIDE R42, R12, 0x20, R44 ;  /* 0x000000200c2a7825 */ /* 0x001fca00078e022c */
[----:B------:R0:W5:Y:S01]  /*1120*/  LDG.E R24, [R42.64] ;  /* 0x000000042a187981 */ /* 0x000162000c1e1900 */
[----:B-1----:R-:W-:-:S06]  /*1130*/  IMAD.WIDE R44, R12, 0x20, R42 ;  /* 0x000000200c2c7825 */ /* 0x002fcc00078e022a */
[C---:B0-----:R-:W-:Y:S02]  /*1140*/  IMAD.WIDE R42, R12.reuse, 0x20, R44 ;  /* 0x000000200c2a7825 */ /* 0x041fe400078e022c */
[----:B------:R0:W5:Y:S02]  /*1150*/  LDG.E R44, [R44.64] ;  /* 0x000000042c2c7981 */ /* 0x000164000c1e1900 */
[----:B--2---:R-:W-:Y:S02]  /*1160*/  FADD.FTZ R11, R11, R20 ;  /* 0x000000140b0b7221 */ /* 0x004fe40000010000 */
[----:B------:R-:W-:Y:S02]  /*1170*/  IMAD.WIDE R20, R12, 0x20, R42 ;  /* 0x000000200c147825 */ /* 0x000fe400078e022a */
[----:B------:R1:W2:Y:S02]  /*1180*/  LDG.E R42, [R42.64] ;  /* 0x000000042a2a7981 */ /* 0x0002a4000c1e1900 */
[----:B---3--:R-:W-:-:S02]  /*1190*/  FADD.FTZ R40, R40, R23 ;  /* 0x0000001728287221 */ /* 0x008fc40000010000 */
[C---:B------:R-:W-:Y:S01]  /*11a0*/  IMAD.WIDE R22, R12.reuse, 0x20, R20 ;  /* 0x000000200c167825 */ /* 0x040fe200078e0214 */
[----:B-1----:R1:W3:Y:S05]  /*11b0*/  LDG.E R43, [R20.64] ;  /* 0x00000004142b7981 */ /* 0x0022ea000c1e1900 */
[----:B-1----:R-:W-:-:S04]  /*11c0*/  IMAD.WIDE R20, R12, 0x20, R22 ;  /* 0x000000200c147825 */ /* 0x002fc800078e0216 */
[----:B----4-:R-:W-:Y:S02]  /*11d0*/  FADD.FTZ R39, R39, R26 ;  /* 0x0000001a27277221 */ /* 0x010fe40000010000 */
[----:B------:R1:W4:Y:S01]  /*11e0*/  LDG.E R26, [R22.64] ;  /* 0x00000004161a7981 */ /* 0x000322000c1e1900 */
[----:B-----5:R-:W-:-:S03]  /*11f0*/  FADD.FTZ R38, R38, R41 ;  /* 0x0000002926267221 */ /* 0x020fc60000010000 */
[----:B------:R5:W4:Y:S01]  /*1200*/  LDG.E R41, [R20.64] ;  /* 0x0000000414297981 */ /* 0x000b22000c1e1900 */
[----:B-1----:R-:W-:-:S06]  /*1210*/  IMAD.WIDE R22, R12, 0x20, R20 ;  /* 0x000000200c167825 */ /* 0x002fcc00078e0214 */
[----:B-----5:R-:W-:Y:S02]  /*1220*/  IMAD.WIDE R20, R12, 0x20, R22 ;  /* 0x000000200c147825 */ /* 0x020fe400078e0216 */
[----:B------:R-:W5:Y:S02]  /*1230*/  LDG.E R22, [R22.64] ;  /* 0x0000000416167981 */ /* 0x000f64000c1e1900 */
[----:B------:R-:W-:Y:S02]  /*1240*/  FADD.FTZ R37, R37, R18 ;  /* 0x0000001225257221 */ /* 0x000fe40000010000 */
[----:B0-----:R0:W5:Y:S01]  /*1250*/  LDG.E R45, [R20.64] ;  /* 0x00000004142d7981 */ /* 0x001162000c1e1900 */
[----:B------:R-:W-:Y:S02]  /*1260*/  FADD.FTZ R36, R36, R19 ;  /* 0x0000001324247221 */ /* 0x000fe40000010000 */
[----:B------:R-:W-:-:S06]  /*1270*/  IMAD.WIDE R18, R12, 0x20, R20 ;  /* 0x000000200c127825 */ /* 0x000fcc00078e0214 */
[----:B0-----:R-:W-:Y:S02]  /*1280*/  IMAD.WIDE R20, R12, 0x20, R18 ;  /* 0x000000200c147825 */ /* 0x001fe400078e0212 */
[----:B------:R-:W5:Y:S04]  /*1290*/  LDG.E R18, [R18.64] ;  /* 0x0000000412127981 */ /* 0x000f68000c1e1900 */
[----:B------:R-:W5:Y:S01]  /*12a0*/  LDG.E R12, [R20.64] ;  /* 0x00000004140c7981 */ /* 0x000f62000c1e1900 */
[----:B------:R-:W-:Y:S02]  /*12b0*/  FADD.FTZ R35, R35, R24 ;  /* 0x0000001823237221 */ /* 0x000fe40000010000 */
[----:B------:R-:W-:Y:S02]  /*12c0*/  FADD.FTZ R25, R25, R44 ;  /* 0x0000002c19197221 */ /* 0x000fe40000010000 */
[----:B--2---:R-:W-:-:S02]  /*12d0*/  FADD.FTZ R27, R27, R42 ;  /* 0x0000002a1b1b7221 */ /* 0x004fc40000010000 */
[----:B---3--:R-:W-:Y:S02]  /*12e0*/  FADD.FTZ R28, R28, R43 ;  /* 0x0000002b1c1c7221 */ /* 0x008fe40000010000 */
[----:B----4-:R-:W-:Y:S02]  /*12f0*/  FADD.FTZ R29, R29, R26 ;  /* 0x0000001a1d1d7221 */ /* 0x010fe40000010000 */
[----:B------:R-:W-:Y:S02]  /*1300*/  FADD.FTZ R30, R30, R41 ;  /* 0x000000291e1e7221 */ /* 0x000fe40000010000 */
[----:B-----5:R-:W-:Y:S02]  /*1310*/  FADD.FTZ R31, R31, R22 ;  /* 0x000000161f1f7221 */ /* 0x020fe40000010000 */
[----:B------:R-:W-:Y:S02]  /*1320*/  FADD.FTZ R32, R32, R45 ;  /* 0x0000002d20207221 */ /* 0x000fe40000010000 */
[----:B------:R-:W-:-:S02]  /*1330*/  FADD.FTZ R33, R33, R18 ;  /* 0x0000001221217221 */ /* 0x000fc40000010000 */
[----:B------:R-:W-:Y:S02]  /*1340*/  FADD.FTZ R34, R34, R12 ;  /* 0x0000000c22227221 */ /* 0x000fe40000010000 */
.L_x_132:
[----:B------:R-:W-:Y:S01]  /*1350*/  LOP3.LUT P0, RZ, R13, 0x2, RZ, 0xc0, !PT ;  /* 0x000000020dff7812 */ /* 0x000fe2000780c0ff */
[----:B------:R-:W-:Y:S01]  /*1360*/  FMUL.FTZ R11, R11, c[0x0][0x2e0] ;  /* 0x0000b8000b0b7a20 */ /* 0x000fe20000410000 */
[----:B------:R-:W-:Y:S01]  /*1370*/  SHF.L.U32 R20, R15, 0x1, RZ ;  /* 0x000000010f147819 */ /* 0x000fe200000006ff */
[----:B------:R-:W-:Y:S01]  /*1380*/  FMUL.FTZ R40, R40, c[0x0][0x2e0] ;  /* 0x0000b80028287a20 */ /* 0x000fe20000410000 */
[----:B------:R-:W-:Y:S01]  /*1390*/  SHF.L.U32 R23, R14, 0x1, RZ ;  /* 0x000000010e177819 */ /* 0x000fe200000006ff */
[----:B------:R-:W-:Y:S01]  /*13a0*/  FMUL.FTZ R39, R39, c[0x0][0x2e0] ;  /* 0x0000b80027277a20 */ /* 0x000fe20000410000 */
[----:B------:R-:W-:Y:S01]  /*13b0*/  IADD3 R22, R20, 0x20, RZ ;  /* 0x0000002014167810 */ /* 0x000fe20007ffe0ff */
[----:B------:R-:W-:Y:S01]  /*13c0*/  FMUL.FTZ R38, R38, c[0x0][0x2e0] ;  /* 0x0000b80026267a20 */ /* 0x000fe20000410000 */
[----:B------:R-:W-:Y:S01]  /*13d0*/  F2FP.BF16.PACK_AB R11, R40, R11 ;  /* 0x0000000b280b723e */ /* 0x000fe200000010ff */
[----:B------:R-:W-:Y:S01]  /*13e0*/  FMUL.FTZ R27, R27, c[0x0][0x2e0] ;  /* 0x0000b8001b1b7a20 */ /* 0x000fe20000410000 */
[--C-:B------:R-:W-:Y:S01]  /*13f0*/  SHF.R.S32.HI R17, RZ, 0x1f, R16.reuse ;  /* 0x0000001fff117819 */ /* 0x100fe20000011410 */
[----:B------:R-:W-:Y:S01]  /*1400*/  FMUL.FTZ R28, R28, c[0x0][0x2e0] ;  /* 0x0000b8001c1c7a20 */ /* 0x000fe20000410000 */
[----:B------:R-:W-:Y:S01]  /*1410*/  F2FP.BF16.PACK_AB R38, R38, R39 ;  /* 0x000000272626723e */ /* 0x000fe200000010ff */
[----:B------:R-:W-:Y:S01]  /*1420*/  FMUL.FTZ R29, R29, c[0x0][0x2e0] ;  /* 0x0000b8001d1d7a20 */ /* 0x000fe20000410000 */
[----:B------:R-:W-:Y:S01]  /*1430*/  @P0 IADD3 R22, R20, -0x20, RZ ;  /* 0xffffffe014160810 */ /* 0x000fe20007ffe0ff */
[----:B------:R-:W-:Y:S01]  /*1440*/  FMUL.FTZ R30, R30, c[0x0][0x2e0] ;  /* 0x0000b8001e1e7a20 */ /* 0x000fe20000410000 */
[----:B------:R-:W-:Y:S01]  /*1450*/  F2FP.BF16.PACK_AB R27, R28, R27 ;  /* 0x0000001b1c1b723e */ /* 0x000fe200000010ff */
[----:B------:R-:W-:Y:S01]  /*1460*/  FMUL.FTZ R37, R37, c[0x0][0x2e0] ;  /* 0x0000b80025257a20 */ /* 0x000fe20000410000 */
[----:B------:R-:W-:Y:S01]  /*1470*/  STS [R20], R11 ;  /* 0x0000000b14007388 */ /* 0x000fe20000000800 */
[----:B------:R-:W-:Y:S01]  /*1480*/  FMUL.FTZ R36, R36, c[0x0][0x2e0] ;  /* 0x0000b80024247a20 */ /* 0x000fe20000410000 */
[----:B------:R-:W-:Y:S01]  /*1490*/  F2FP.BF16.PACK_AB R29, R30, R29 ;  /* 0x0000001d1e1d723e */ /* 0x000fe200000010ff */
[----:B------:R-:W-:Y:S01]  /*14a0*/  FMUL.FTZ R35, R35, c[0x0][0x2e0] ;  /* 0x0000b80023237a20 */ /* 0x000fe20000410000 */
[----:B------:R-:W-:Y:S01]  /*14b0*/  STS [R20+0x200], R38 ;  /* 0x0002002614007388 */ /* 0x000fe20000000800 */
        /* <DEDUP_REMOVED lines=10> */
[----:B------:R-:W-:Y:S01]  /*1560*/  IMAD R7, R7, c[0x0][0x398], RZ ;  /* 0x0000e60007077a24 */ /* 0x000fe200078e02ff */
[----:B------:R-:W-:Y:S01]  /*1570*/  STS [R20+0x1000], R36 ;  /* 0x0010002414007388 */ /* 0x000fe20000000800 */
[----:B------:R-:W-:Y:S01]  /*1580*/  IMAD.WIDE.U32 R18, R2, c[0x0][0x398], R16 ;  /* 0x0000e60002127a25 */ /* 0x000fe200078e0010 */
[----:B------:R-:W-:Y:S01]  /*1590*/  F2FP.BF16.PACK_AB R33, R34, R33 ;  /* 0x000000212221723e */ /* 0x000fe200000010ff */
[----:B------:R-:W-:Y:S01]  /*15a0*/  BSSY B0, `(.L_x_135) ;  /* 0x000001c000007945 */ /* 0x000fe20003800000 */
[----:B------:R0:W-:Y:S01]  /*15b0*/  STS [R20+0x1200], R35 ;  /* 0x0012002314007388 */ /* 0x0001e20000000800 */
[----:B------:R-:W-:Y:S01]  /*15c0*/  IMAD R7, R2, c[0x0][0x39c], R7 ;  /* 0x0000e70002077a24 */ /* 0x000fe200078e0207 */
[----:B------:R-:W-:Y:S01]  /*15d0*/  IADD3 R6, P1, R6, R18, RZ ;  /* 0x0000001206067210 */ /* 0x000fe20007f3e0ff */
[----:B------:R-:W-:Y:S01]  /*15e0*/  IMAD R3, R0, -0x80, R3 ;  /* 0xffffff8000037824 */ /* 0x000fe200078e0203 */
[----:B------:R1:W-:Y:S01]  /*15f0*/  STS [R22+0x1000], R31 ;  /* 0x0010001f16007388 */ /* 0x0003e20000000800 */
[----:B------:R-:W-:Y:S01]  /*1600*/  ISETP.GE.AND P0, PT, R16, c[0x0][0x220], PT ;  /* 0x0000880010007a0c */ /* 0x000fe20003f06270 */
[----:B------:R-:W-:Y:S01]  /*1610*/  IMAD R2, R9, c[0x0][0x3b0], RZ ;  /* 0x0000ec0009027a24 */ /* 0x000fe200078e02ff */
[----:B------:R-:W-:Y:S01]  /*1620*/  IADD3 R0, R8, 0x40, RZ ;  /* 0x0000004008007810 */ /* 0x000fe20007ffe0ff */
[----:B------:R1:W-:Y:S01]  /*1630*/  STS [R22+0x1200], R33 ;  /* 0x0012002116007388 */ /* 0x0003e20000000800 */
[----:B------:R-:W-:Y:S01]  /*1640*/  IADD3.X R7, R4, R19, R7, P1, !PT ;  /* 0x0000001304077210 */ /* 0x000fe20000ffe407 */
[----:B------:R-:W-:-:S02]  /*1650*/  IMAD R17, R5, c[0x0][0x3b4], R2 ;  /* 0x0000ed0005117a24 */ /* 0x000fc400078e0202 */
[----:B------:R-:W-:Y:S01]  /*1660*/  BAR.SYNC.DEFER_BLOCKING 0x0 ;  /* 0x0000000000007b1d */ /* 0x000fe20000010000 */
[-C--:B------:R-:W-:Y:S01]  /*1670*/  ISETP.GE.OR P1, PT, R0, R3.reuse, P0 ;  /* 0x000000030000720c */ /* 0x080fe20000726670 */
[----:B0-----:R-:W-:Y:S01]  /*1680*/  IMAD.WIDE.U32 R20, R5, c[0x0][0x3b0], R6 ;  /* 0x0000ec0005147a25 */ /* 0x001fe200078e0006 */
[----:B------:R-:W-:-:S04]  /*1690*/  ISETP.GE.OR P0, PT, R8, R3, P0 ;  /* 0x000000030800720c */ /* 0x000fc80000706670 */
[----:B------:R-:W-:Y:S01]  /*16a0*/  IADD3 R17, R21, R17, RZ ;  /* 0x0000001115117210 */ /* 0x000fe20007ffe0ff */
[----:B------:R1:W0:Y:S08]  /*16b0*/  LDS.128 R12, [R23+0x1000] ;  /* 0x00100000170c7984 */ /* 0x0002300000000c00 */
[----:B------:R-:W-:Y:S05]  /*16c0*/  @P0 BRA `(.L_x_136) ;  /* 0x0000009000000947 */ /* 0x000fea0003800000 */
[----:B------:R-:W2:Y:S01]  /*16d0*/  LDS.128 R4, [R23] ;  /* 0x0000000017047984 */ /* 0x000ea20000000c00 */
[----:B------:R-:W-:Y:S01]  /*16e0*/  MOV R16, R20 ;  /* 0x0000001400107202 */ /* 0x000fe20000000f00 */
[----:B------:R-:W-:-:S04]  /*16f0*/  IMAD R9, R10, c[0x0][0x398], RZ ;  /* 0x0000e6000a097a24 */ /* 0x000fc800078e02ff */
[----:B------:R-:W-:-:S04]  /*1700*/  IMAD.WIDE.U32 R2, R8, c[0x0][0x398], R16 ;  /* 0x0000e60008027a25 */ /* 0x000fc800078e0010 */
[----:B------:R-:W-:Y:S01]  /*1710*/  IMAD R9, R8, c[0x0][0x39c], R9 ;  /* 0x0000e70008097a24 */ /* 0x000fe200078e0209 */
[----:B------:R-:W-:-:S04]  /*1720*/  LEA R18, P0, R2, c[0x0][0x338], 0x1 ;  /* 0x0000ce0002127a11 */ /* 0x000fc800078008ff */
[----:B------:R-:W-:-:S04]  /*1730*/  IADD3 R3, R3, R9, RZ ;  /* 0x0000000903037210 */ /* 0x000fc80007ffe0ff */
[----:B------:R-:W-:-:S05]  /*1740*/  LEA.HI.X R19, R2, c[0x0][0x33c], R3, 0x1, P0 ;  /* 0x0000cf0002137a11 */ /* 0x000fca00000f0c03 */
[----:B--2---:R2:W-:Y:S02]  /*1750*/  STG.E.128 [R18.64], R4 ;  /* 0x0000000412007986 */ /* 0x0045e4000c101d04 */
.L_x_136:
[----:B------:R-:W-:Y:S05]  /*1760*/  BSYNC B0 ;  /* 0x0000000000007941 */ /* 0x000fea0003800000 */
.L_x_135:
[----:B------:R-:W-:Y:S05]  /*1770*/  @P1 EXIT ;  /* 0x000000000000194d */ /* 0x000fea0003800000 */
[----:B--2---:R-:W-:Y:S02]  /*1780*/  IADD3 R5, P0, R8, 0x40, RZ ;  /* 0x0000004008057810 */ /* 0x004fe40007f1e0ff */
[----:B------:R-:W-:Y:S02]  /*1790*/  MOV R2, R20 ;  /* 0x0000001400027202 */ /* 0x000fe40000000f00 */
[----:B------:R-:W-:Y:S02]  /*17a0*/  IADD3.X R10, RZ, R10, RZ, P0, !PT ;  /* 0x0000000aff0a7210 */ /* 0x000fe400007fe4ff */
[----:B------:R-:W-:-:S03]  /*17b0*/  MOV R3, R17 ;  /* 0x0000001100037202 */ /* 0x000fc60000000f00 */
[----:B------:R-:W-:Y:S02]  /*17c0*/  IMAD R10, R10, c[0x0][0x398], RZ ;  /* 0x0000e6000a0a7a24 */ /* 0x000fe400078e02ff */
[----:B------:R-:W-:-:S04]  /*17d0*/  IMAD.WIDE.U32 R2, R5, c[0x0][0x398], R2 ;  /* 0x0000e60005027a25 */ /* 0x000fc800078e0002 */
[----:B------:R-:W-:Y:S01]  /*17e0*/  IMAD R5, R5, c[0x0][0x39c], R10 ;  /* 0x0000e70005057a24 */ /* 0x000fe200078e020a */
[----:B------:R-:W-:-:S04]  /*17f0*/  LEA R4, P0, R2, c[0x0][0x338], 0x1 ;  /* 0x0000ce0002047a11 */ /* 0x000fc800078008ff */
[----:B------:R-:W-:-:S04]  /*1800*/  IADD3 R3, R3, R5, RZ ;  /* 0x0000000503037210 */ /* 0x000fc80007ffe0ff */
[----:B------:R-:W-:-:S05]  /*1810*/  LEA.HI.X R5, R2, c[0x0][0x33c], R3, 0x1, P0 ;  /* 0x0000cf0002057a11 */ /* 0x000fca00000f0c03 */
[----:B0-----:R-:W-:Y:S01]  /*1820*/  STG.E.128 [R4.64], R12 ;  /* 0x0000000c04007986 */ /* 0x001fe2000c101d04 */
[----:B------:R-:W-:Y:S05]  /*1830*/  EXIT ;  /* 0x000000000000794d */ /* 0x000fea0003800000 */
.L_x_137:
        /* <DEDUP_REMOVED lines=12> */
.L_x_688:


//--------------------- .text._ZN5flash44flash_bwd_dq_dk_dv_loop_seqk_parallel_kernelI23Flash_bwd_kernel_traitsILi32ELi128ELi128ELi8ELi4ELi4ELi4ELb1ELb0EN7cutlass10bfloat16_tE19Flash_kernel_traitsILi32ELi128ELi128ELi8ES3_EELb1ELb1ELb0ELb0ELb0ELb0ELb0EEEvNS_16Flash_bwd_paramsE --------------------------
	.section	.text._ZN5flash44flash_bwd_dq_dk_dv_loop_seqk_parallel_kernelI23Flash_bwd_kernel_traitsILi32ELi128ELi128ELi8ELi4ELi4ELi4ELb1ELb0EN7cutlass10bfloat16_tE19Flash_kernel_traitsILi32ELi128ELi128ELi8ES3_EELb1ELb1ELb0ELb0ELb0ELb0ELb0EEEvNS_16Flash_bwd_paramsE,"ax",@progbits
	.sectioninfo	@"SHI_REGISTERS=255"
	.align	128
        .global         _ZN5flash44flash_bwd_dq_dk_dv_loop_seqk_parallel_kernelI23Flash_bwd_kernel_traitsILi32ELi128ELi128ELi8ELi4ELi4ELi4ELb1ELb0EN7cutlass10bfloat16_tE19Flash_kernel_traitsILi32ELi128ELi128ELi8ES3_EELb1ELb1ELb0ELb0ELb0ELb0ELb0EEEvNS_16Flash_bwd_paramsE
        .type           _ZN5flash44flash_bwd_dq_dk_dv_loop_seqk_parallel_kernelI23Flash_bwd_kernel_traitsILi32ELi128ELi128ELi8ELi4ELi4ELi4ELb1ELb0EN7cutlass10bfloat16_tE19Flash_kernel_traitsILi32ELi128ELi128ELi8ES3_EELb1ELb1ELb0ELb0ELb0ELb0ELb0EEEvNS_16Flash_bwd_paramsE,@function
        .size           _ZN5flash44flash_bwd_dq_dk_dv_loop_seqk_parallel_kernelI23Flash_bwd_kernel_traitsILi32ELi128ELi128ELi8ELi4ELi4ELi4ELb1ELb0EN7cutlass10bfloat16_tE19Flash_kernel_traitsILi32ELi128ELi128ELi8ES3_EELb1ELb1ELb0ELb0ELb0ELb0ELb0EEEvNS_16Flash_bwd_paramsE,(.L_x_689 - _ZN5flash44flash_bwd_dq_dk_dv_loop_seqk_parallel_kernelI23Flash_bwd_kernel_traitsILi32ELi128ELi128ELi8ELi4ELi4ELi4ELb1ELb0EN7cutlass10bfloat16_tE19Flash_kernel_traitsILi32ELi128ELi128ELi8ES3_EELb1ELb1ELb0ELb0ELb0ELb0ELb0EEEvNS_16Flash_bwd_paramsE)
        .other          _ZN5flash44flash_bwd_dq_dk_dv_loop_seqk_parallel_kernelI23Flash_bwd_kernel_traitsILi32ELi128ELi128ELi8ELi4ELi4ELi4ELb1ELb0EN7cutlass10bfloat16_tE19Flash_kernel_traitsILi32ELi128ELi128ELi8ES3_EELb1ELb1ELb0ELb0ELb0ELb0ELb0EEEvNS_16Flash_bwd_paramsE,@"STO_CUDA_ENTRY STV_DEFAULT"
_ZN5flash44flash_bwd_dq_dk_dv_loop_seqk_parallel_kernelI23Flash_bwd_kernel_traitsILi32ELi128ELi128ELi8ELi4ELi4ELi4ELb1ELb0EN7cutlass10bfloat16_tE19Flash_kernel_traitsILi32ELi128ELi128ELi8ES3_EELb1ELb1ELb0ELb0ELb0ELb0ELb0EEEvNS_16Flash_bwd_paramsE:
.text._ZN5flash44flash_bwd_dq_dk_dv_loop_seqk_parallel_kernelI23Flash_bwd_kernel_traitsILi32ELi128ELi128ELi8ELi4ELi4ELi4ELb1ELb0EN7cutlass10bfloat16_tE19Flash_kernel_traitsILi32ELi128ELi128ELi8ES3_EELb1ELb1ELb0ELb0ELb0ELb0ELb0EEEvNS_16Flash_bwd_paramsE:
        /* <DEDUP_REMOVED lines=23> */
[----:B------:R-:W-:Y:S01]  /*0170*/  IMAD.U32 R12, RZ, RZ, UR4 ;  /* 0x00000004ff0c7e24 */ /* 0x000fe2000f8e00ff */
[----:B------:R-:W-:Y:S02]  /*0180*/  ULDC UR7, c[0x0][0x1c0] ;  /* 0x0000700000077ab9 */ /* 0x000fe40000000800 */
[----:B------:R-:W-:Y:S02]  /*0190*/  ULDC UR52, c[0x0][0x1c0] ;  /* 0x0000700000347ab9 */ /* 0x000fe40000000800 */
[----:B------:R4:W-:Y:S01]  /*01a0*/  STL [R1+0x3c], R12 ;  /* 0x00003c0c01007387 */ /* 0x0009e20000100800 */
[----:B------:R-:W-:Y:S02]  /*01b0*/  ULDC UR10, c[0x0][0x1c0] ;  /* 0x00007000000a7ab9 */ /* 0x000fe40000000800 */
[----:B------:R-:W-:Y:S01]  /*01c0*/  UIMAD.WIDE UR52, UR60, UR52, URZ ;  /* 0x000000343c3472a5 */ /* 0x000fe2000f8e023f */
[----:B-1----:R-:W-:Y:S01]  /*01d0*/  SHF.R.S32.HI R6, RZ, 0x1f, R11 ;  /* 0x0000001fff067819 */ /* 0x002fe2000001140b */
[----:B--2---:R-:W-:-:S02]  /*01e0*/  UIMAD UR17, UR54, UR60, URZ ;  /* 0x0000003c361172a4 */ /* 0x004fc4000f8e023f */
[----:B------:R-:W-:Y:S01]  /*01f0*/  ULOP3.LUT UR4, UR54, UR11, URZ, 0x3c, !UPT ;  /* 0x0000000b36047292 */ /* 0x000fe2000f8e3c3f */
[CC--:B------:R-:W-:Y:S01]  /*0200*/  LEA.HI R7, R6.reuse, R11.reuse, RZ, 0x2 ;  /* 0x0000000b06077211 */ /* 0x0c0fe200078f10ff */
[----:B------:R-:W-:Y:S01]  /*0210*/  UIMAD UR60, UR60, UR10, URZ ;  /* 0x0000000a3c3c72a4 */ /* 0x000fe2000f8e023f */
[CC--:B------:R-:W-:Y:S01]  /*0220*/  LEA.HI R5, R6.reuse, R11.reuse, RZ, 0x5 ;  /* 0x0000000b06057211 */ /* 0x0c0fe200078f28ff */
[----:B------:R-:W-:Y:S01]  /*0230*/  ULDC.U8 UR9, c[0x0][0x3d0] ;  /* 0x0000f40000097ab9 */ /* 0x000fe20000000000 */
[--C-:B------:R-:W-:Y:S01]  /*0240*/  SHF.R.S32.HI R0, RZ, 0x2, R7.reuse ;  /* 0x00000002ff007819 */ /* 0x100fe20000011407 */
[----:B---3--:R-:W-:Y:S01]  /*0250*/  UIMAD UR5, UR49, UR7, UR54 ;  /* 0x00000007310572a4 */ /* 0x008fe2000f8e0236 */
[----:B------:R-:W-:Y:S01]  /*0260*/  SHF.R.S32.HI R2, RZ, 0x1f, R7 ;  /* 0x0000001fff027819 */ /* 0x000fe20000011407 */
[----:B------:R-:W-:Y:S01]  /*0270*/  USHF.R.S32.HI UR7, URZ, 0x1f, UR54 ;  /* 0x0000001f3f077899 */ /* 0x000fe20008011436 */
[CC--:B------:R-:W-:Y:S01]  /*0280*/  LEA.HI R252, R6.reuse, R11.reuse, RZ, 0x7 ;  /* 0x0000000b06fc7211 */ /* 0x0c0fe200078f38ff */
[----:B------:R-:W-:Y:S01]  /*0290*/  USHF.L.U32 UR10, UR49, 0x7, URZ ;  /* 0x00000007310a7899 */ /* 0x000fe2000800063f */
[-C--:B------:R-:W-:Y:S01]  /*02a0*/  LEA.HI R145, R6, R11.reuse, RZ, 0x3 ;  /* 0x0000000b06917211 */ /* 0x080fe200078f18ff */
[----:B------:R-:W-:Y:S01]  /*02b0*/  ULDC.U8 UR8, c[0x0][0x328] ;  /* 0x0000ca0000087ab9 */ /* 0x000fe20000000000 */
[-C--:B------:R-:W-:Y:S01]  /*02c0*/  LEA.HI R2, R2, R0.reuse, RZ, 0x3 ;  /* 0x0000000002027211 */ /* 0x080fe200078f18ff */
[----:B------:R-:W-:Y:S01]  /*02d0*/  ULDC UR18, c[0x0][0x224] ;  /* 0x0000890000127ab9 */ /* 0x000fe20000000800 */
[----:B------:R-:W-:Y:S01]  /*02e0*/  LEA.HI R6, R6, R11, RZ, 0x4 ;  /* 0x0000000b06067211 */ /* 0x000fe200078f20ff */
[----:B------:R-:W-:Y:S01]  /*02f0*/  UISETP.NE.AND UP6, UPT, UR9, URZ, UPT ;  /* 0x0000003f0900728c */ /* 0x000fe2000bfc5270 */
[----:B------:R-:W-:Y:S01]  /*0300*/  LOP3.LUT R3, R7, 0xfffffffc, RZ, 0xc0, !PT ;  /* 0xfffffffc07037812 */ /* 0x000fe200078ec0ff */
[----:B------:R-:W-:Y:S01]  /*0310*/  UISETP.NE.AND UP5, UPT, UR8, URZ, UPT ;  /* 0x0000003f0800728c */ /* 0x000fe2000bfa5270 */
[----:B------:R-:W-:Y:S01]  /*0320*/  LOP3.LUT R4, R5, 0xffffffe0, RZ, 0xc0, !PT ;  /* 0xffffffe005047812 */ /* 0x000fe200078ec0ff */
[----:B------:R-:W-:Y:S01]  /*0330*/  UIMAD.WIDE.U32 UR8, UR49, UR18, URZ ;  /* 0x00000012310872a5 */ /* 0x000fe2000f8e003f */
[----:B------:R-:W-:Y:S01]  /*0340*/  LEA.HI R7, R7, R0, RZ, 0x1 ;  /* 0x0000000007077211 */ /* 0x000fe200078f08ff */
[C---:B------:R-:W-:Y:S01]  /*0350*/  IMAD.IADD R13, R11.reuse, 0x1, -R3 ;  /* 0x000000010b0d7824 */ /* 0x040fe200078e0a03 */
[----:B------:R-:W-:Y:S01]  /*0360*/  LOP3.LUT R2, R2, 0xfffffff8, RZ, 0xc0, !PT ;  /* 0xfffffff802027812 */ /* 0x000fe200078ec0ff */
[----:B------:R-:W-:Y:S01]  /*0370*/  IMAD.IADD R4, R11, 0x1, -R4 ;  /* 0x000000010b047824 */ /* 0x000fe200078e0a04 */
[----:B------:R-:W-:Y:S01]  /*0380*/  LOP3.LUT R8, R6, 0xfffffff0, RZ, 0xc0, !PT ;  /* 0xfffffff006087812 */ /* 0x000fe200078ec0ff */
[----:B------:R-:W-:Y:S01]  /*0390*/  IMAD.SHL.U32 R244, R13, 0x8, RZ ;  /* 0x000000080df47824 */ /* 0x000fe200078e00ff */
[----:B------:R-:W-:Y:S01]  /*03a0*/  LOP3.LUT R9, R145, 0xfffffff8, RZ, 0xc0, !PT ;  /* 0xfffffff891097812 */ /* 0x000fe200078ec0ff */
[----:B------:R-:W-:Y:S01]  /*03b0*/  ULDC UR14, c[0x0][0x214] ;  /* 0x00008500000e7ab9 */ /* 0x000fe20000000800 */
[----:B------:R-:W-:Y:S01]  /*03c0*/  LOP3.LUT R3, R7, 0x7fffffe, RZ, 0xc0, !PT ;  /* 0x07fffffe07037812 */ /* 0x000fe200078ec0ff */
[C---:B------:R-:W-:Y:S01]  /*03d0*/  IMAD.IADD R7, R0.reuse, 0x1, -R2 ;  /* 0x0000000100077824 */ /* 0x040fe200078e0a02 */
[----:B------:R-:W-:Y:S01]  /*03e0*/  SHF.R.S32.HI R2, RZ, 0x4, R6 ;  /* 0x00000004ff027819 */ /* 0x000fe20000011406 */
[C---:B------:R-:W-:Y:S01]  /*03f0*/  IMAD.IADD R8, R11.reuse, 0x1, -R8 ;  /* 0x000000010b087824 */ /* 0x040fe200078e0a08 */
[----:B------:R-:W-:Y:S01]  /*0400*/  SHF.R.S32.HI R10, RZ, 0x1f, R4 ;  /* 0x0000001fff0a7819 */ /* 0x000fe20000011404 */
[----:B------:R-:W-:Y:S01]  /*0410*/  IMAD.IADD R11, R11, 0x1, -R9 ;  /* 0x000000010b0b7824 */ /* 0x000fe200078e0a09 */
[----:B------:R-:W-:Y:S01]  /*0420*/  SHF.R.S32.HI R252, RZ, 0x7, R252 ;  /* 0x00000007fffc7819 */ /* 0x000fe200000114fc */
[----:B------:R-:W-:Y:S01]  /*0430*/  IMAD.IADD R9, R0, 0x1, -R3 ;  /* 0x0000000100097824 */ /* 0x000fe200078e0a03 */
[--C-:B------:R-:W-:Y:S01]  /*0440*/  SHF.R.S32.HI R0, RZ, 0x5, R5.reuse ;  /* 0x00000005ff007819 */ /* 0x100fe20000011405 */
[----:B------:R-:W-:Y:S01]  /*0450*/  ULDC UR16, c[0x0][0x224] ;  /* 0x0000890000107ab9 */ /* 0x000fe20000000800 */
[----:B------:R-:W-:Y:S01]  /*0460*/  SHF.R.S32.HI R3, RZ, 0x1f, R5 ;  /* 0x0000001fff037819 */ /* 0x000fe20000011405 */
[----:B------:R-:W-:Y:S01]  /*0470*/  @UP5 UIMAD UR11, UR49, UR14, URZ ;  /* 0x0000000e310b52a4 */ /* 0x000fe2000f8e023f */
[----:B------:R-:W-:Y:S01]  /*0480*/  LEA.HI R5, R6, R2, RZ, 0x1 ;  /* 0x0000000206057211 */ /* 0x000fe200078f08ff */
[----:B------:R-:W-:Y:S01]  /*0490*/  IMAD.U32 R6, RZ, RZ, UR7 ;  /* 0x00000007ff067e24 */ /* 0x000fe2000f8e00ff */
[----:B------:R-:W-:Y:S01]  /*04a0*/  LEA.HI R243, R10, R4, RZ, 0x2 ;  /* 0x000000040af37211 */ /* 0x000fe200078f10ff */
[----:B------:R-:W-:Y:S01]  /*04b0*/  USHF.R.S32.HI UR7, URZ, 0x1f, UR49 ;  /* 0x0000001f3f077899 */ /* 0x000fe20008011431 */
[----:B------:R-:W-:Y:S01]  /*04c0*/  LEA.HI R4, R3, R0, RZ, 0x2 ;  /* 0x0000000003047211 */ /* 0x000fe200078f10ff */
[----:B------:R-:W-:Y:S01]  /*04d0*/  IMAD.SHL.U32 R6, R13, 0x2, RZ ;  /* 0x000000020d067824 */ /* 0x000fe200078e00ff */
[----:B------:R-:W-:Y:S01]  /*04e0*/  LOP3.LUT R3, R5, 0xfffffffe, RZ, 0xc0, !PT ;  /* 0xfffffffe05037812 */ /* 0x000fe200078ec0ff */
[----:B------:R-:W-:Y:S01]  /*04f0*/  USHF.R.S32.HI UR6, URZ, 0x1f, UR18 ;  /* 0x0000001f3f067899 */ /* 0x000fe20008011412 */
[----:B------:R-:W-:Y:S01]  /*0500*/  SHF.R.S32.HI R5, RZ, 0x3, R145 ;  /* 0x00000003ff057819 */ /* 0x000fe20000011491 */
[----:B------:R-:W-:Y:S01]  /*0510*/  ULDC UR13, c[0x0][0x1c0] ;  /* 0x00007000000d7ab9 */ /* 0x000fe20000000800 */
[----:B------:R-:W-:Y:S01]  /*0520*/  LOP3.LUT R4, R4, 0xfffffffc, RZ, 0xc0, !PT ;  /* 0xfffffffc04047812 */ /* 0x000fe200078ec0ff */
[----:B----4-:R-:W-:Y:S01]  /*0530*/  IMAD.IADD R12, R2, 0x1, -R3 ;  /* 0x00000001020c7824 */ /* 0x010fe200078e0a03 */
[----:B------:R-:W-:Y:S01]  /*0540*/  SHF.R.S32.HI R10, RZ, 0x1f, R8 ;  /* 0x0000001fff0a7819 */ /* 0x000fe20000011408 */
[----:B------:R-:W-:Y:S01]  /*0550*/  IMAD.SHL.U32 R2, R5, 0x40, RZ ;  /* 0x0000004005027824 */ /* 0x000fe200078e00ff */
[----:B------:R-:W-:Y:S01]  /*0560*/  LOP3.LUT P5, RZ, R7, 0x2, RZ, 0xc0, !PT ;  /* 0x0000000207ff7812 */ /* 0x000fe200078ac0ff */
[----:B------:R-:W-:Y:S01]  /*0570*/  IMAD.IADD R18, R0, 0x1, -R4 ;  /* 0x0000000100127824 */ /* 0x000fe200078e0a04 */
[----:B------:R-:W-:Y:S01]  /*0580*/  LEA.HI R10, R10, R8, RZ, 0x3 ;  /* 0x000000080a0a7211 */ /* 0x000fe200078f18ff */
[----:B------:R-:W-:Y:S01]  /*0590*/  IMAD R5, R0, 0x8, R9 ;  /* 0x0000000800057824 */ /* 0x000fe200078e0209 */
[----:B------:R-:W-:Y:S01]  /*05a0*/  LOP3.LUT R0, R2, 0xc0, RZ, 0xc0, !PT ;  /* 0x000000c002007812 */ /* 0x000fe200078ec0ff */
[----:B------:R-:W-:Y:S01]  /*05b0*/  IMAD R233, R252, 0x2000, R6 ;  /* 0x00002000fce97824 */ /* 0x000fe200078e0206 */
[----:B------:R-:W-:Y:S01]  /*05c0*/  LEA.HI R9, R11, R11, RZ, 0x1 ;  /* 0x0000000b0b097211 */ /* 0x000fe200078f08ff */
[----:B------:R-:W-:Y:S01]  /*05d0*/  STL [R1+0x8], R18 ;  /* 0x0000081201007387 */ /* 0x000fe20000100800 */
[----:B------:R-:W-:Y:S01]  /*05e0*/  SHF.R.U32.HI R4, RZ, 0x3, R0 ;  /* 0x00000003ff047819 */ /* 0x000fe20000011600 */
[----:B------:R-:W-:Y:S01]  /*05f0*/  ULDC UR15, c[0x0][0x1c0] ;  /* 0x00007000000f7ab9 */ /* 0x000fe20000000800 */
[----:B------:R-:W-:Y:S01]  /*0600*/  LOP3.LUT R3, R0, 0x18, R244, 0xf8, !PT ;  /* 0x0000001800037812 */ /* 0x000fe200078ef8f4 */
[----:B------:R-:W-:Y:S01]  /*0610*/  IMAD R0, R252, 0x8, R12 ;  /* 0x00000008fc007824 */ /* 0x000fe200078e020c */
[----:B------:R-:W-:Y:S01]  /*0620*/  LOP3.LUT R2, R9, 0x7fffffe, RZ, 0xc0, !PT ;  /* 0x07fffffe09027812 */ /* 0x000fe200078ec0ff */
[----:B------:R-:W-:Y:S01]  /*0630*/  USHF.L.U32 UR61, UR60, 0x7, URZ ;  /* 0x000000073c3d7899 */ /* 0x000fe2000800063f */
[----:B------:R-:W-:Y:S01]  /*0640*/  LOP3.LUT R3, R3, R4, RZ, 0x3c, !PT ;  /* 0x0000000403037212 */ /* 0x000fe200078e3cff */
[----:B------:R-:W-:Y:S01]  /*0650*/  IMAD.U32 R4, RZ, RZ, UR17 ;  /* 0x00000011ff047e24 */ /* 0x000fe2000f8e00ff */
[----:B------:R-:W-:Y:S01]  /*0660*/  LOP3.LUT P4, RZ, R7, 0x4, RZ, 0xc0, !PT ;  /* 0x0000000407ff7812 */ /* 0x000fe2000788c0ff */
[----:B------:R-:W-:Y:S01]  /*0670*/  IMAD.IADD R2, R11, 0x1, -R2 ;  /* 0x000000010b027824 */ /* 0x000fe200078e0a02 */
[----:B------:R-:W-:Y:S01]  /*0680*/  SEL R230, R153, 0xffffffe0, !P5 ;  /* 0xffffffe099e67807 */ /* 0x000fe20006800000 */
[----:B------:R-:W-:Y:S01]  /*0690*/  UIMAD.WIDE.U32 UR58, UR52, UR8, URZ ;  /* 0x00000008343a72a5 */ /* 0x000fe2000f8e003f */
[----:B------:R1:W-:Y:S01]  /*06a0*/  STL [R1+0x18], R4 ;  /* 0x0000180401007387 */ /* 0x0003e20000100800 */
[----:B------:R-:W-:Y:S01]  /*06b0*/  IMAD R17, R0, 0x8, R2 ;  /* 0x0000000800117824 */ /* 0x000fe200078e0202 */
[----:B------:R-:W-:Y:S01]  /*06c0*/  LEA.HI R0, R8, R8, RZ, 0x1 ;  /* 0x0000000808007211 */ /* 0x000fe200078f08ff */
[----:B------:R-:W-:Y:S01]  /*06d0*/  IMAD.U32 R2, R5, 0x20, R3 ;  /* 0x0000002005027824 */ /* 0x000fe200078e0003 */
[----:B------:R-:W-:Y:S01]  /*06e0*/  USHF.L.U32 UR34, UR60, 0x3, URZ ;  /* 0x000000033c227899 */ /* 0x000fe2000800063f */
[----:B------:R-:W-:Y:S01]  /*06f0*/  IMAD.U32 R5, RZ, RZ, UR9 ;  /* 0x00000009ff057e24 */ /* 0x000fe2000f8e00ff */
[----:B------:R-:W-:Y:S01]  /*0700*/  SHF.R.S32.HI R3, RZ, 0x1, R0 ;  /* 0x00000001ff037819 */ /* 0x000fe20000011400 */
[----:B------:R-:W-:-:S02]  /*0710*/  USHF.L.U32 UR33, UR60, 0x4, URZ ;  /* 0x000000043c217899 */ /* 0x000fc4000800063f */
[----:B------:R-:W-:Y:S02]  /*0720*/  UIMAD UR32, UR60, 0x18, URZ ;  /* 0x000000183c2078a4 */ /* 0x000fe4000f8e023f */
[----:B------:R-:W-:Y:S02]  /*0730*/  USHF.L.U32 UR31, UR60, 0x5, URZ ;  /* 0x000000053c1f7899 */ /* 0x000fe4000800063f */
[----:B------:R-:W-:Y:S02]  /*0740*/  UIMAD UR30, UR60, 0x28, URZ ;  /* 0x000000283c1e78a4 */ /* 0x000fe4000f8e023f */
[----:B------:R-:W-:Y:S02]  /*0750*/  UIMAD UR29, UR60, 0x30, URZ ;  /* 0x000000303c1d78a4 */ /* 0x000fe4000f8e023f */
[----:B------:R-:W-:Y:S02]  /*0760*/  UIMAD UR28, UR60, 0x38, URZ ;  /* 0x000000383c1c78a4 */ /* 0x000fe4000f8e023f */
[----:B------:R-:W-:-:S02]  /*0770*/  USHF.L.U32 UR27, UR60, 0x6, URZ ;  /* 0x000000063c1b7899 */ /* 0x000fc4000800063f */
[----:B------:R-:W-:Y:S02]  /*0780*/  UIMAD UR26, UR60, 0x48, URZ ;  /* 0x000000483c1a78a4 */ /* 0x000fe4000f8e023f */
[----:B------:R-:W-:Y:S01]  /*0790*/  UIMAD UR25, UR60, 0x50, URZ ;  /* 0x000000503c1978a4 */ /* 0x000fe2000f8e023f */
[----:B-1----:R-:W-:Y:S01]  /*07a0*/  IMAD.U32 R4, RZ, RZ, UR4 ;  /* 0x00000004ff047e24 */ /* 0x002fe2000f8e00ff */
[----:B------:R-:W-:Y:S02]  /*07b0*/  UIMAD UR4, UR49, UR13, UR54 ;  /* 0x0000000d310472a4 */ /* 0x000fe4000f8e0236 */
[----:B------:R-:W-:Y:S02]  /*07c0*/  UIMAD UR24, UR60, 0x58, URZ ;  /* 0x000000583c1878a4 */ /* 0x000fe4000f8e023f */
[----:B------:R1:W-:Y:S01]  /*07d0*/  STL [R1+0x38], R4 ;  /* 0x0000380401007387 */ /* 0x0003e20000100800 */
[----:B------:R-:W-:Y:S02]  /*07e0*/  USHF.L.U32 UR4, UR4, 0x5, URZ ;  /* 0x0000000504047899 */ /* 0x000fe4000800063f */
[----:B------:R-:W-:Y:S01]  /*07f0*/  UIMAD UR23, UR60, 0x60, URZ ;  /* 0x000000603c1778a4 */ /* 0x000fe2000f8e023f */
[----:B------:R2:W-:Y:S01]  /*0800*/  STL [R1+0x4], R2 ;  /* 0x0000040201007387 */ /* 0x0005e20000100800 */
[----:B------:R-:W-:-:S02]  /*0810*/  UIMAD UR22, UR60, 0x68, URZ ;  /* 0x000000683c1678a4 */ /* 0x000fc4000f8e023f */
[----:B------:R-:W-:Y:S02]  /*0820*/  UIMAD UR21, UR60, 0x70, URZ ;  /* 0x000000703c1578a4 */ /* 0x000fe4000f8e023f */
[----:B------:R-:W-:Y:S02]  /*0830*/  UIMAD UR20, UR60, 0x78, URZ ;  /* 0x000000783c1478a4 */ /* 0x000fe4000f8e023f */
[----:B------:R-:W-:Y:S02]  /*0840*/  UIADD3 UR19, -UR61, URZ, URZ ;  /* 0x0000003f3d137290 */ /* 0x000fe4000fffe13f */
[----:B------:R-:W-:Y:S01]  /*0850*/  UMOV UR57, 0xffffe000 ;  /* 0xffffe00000397882 */ /* 0x000fe20000000000 */
[----:B-1----:R-:W-:Y:S02]  /*0860*/  LOP3.LUT R4, R0, 0x7fffffe, RZ, 0xc0, !PT ;  /* 0x07fffffe00047812 */ /* 0x002fe400078ec0ff */
[----:B------:R-:W-:Y:S02]  /*0870*/  SHF.R.S32.HI R0, RZ, 0x1f, R0 ;  /* 0x0000001fff007819 */ /* 0x000fe40000011400 */
[----:B--2---:R-:W-:Y:S01]  /*0880*/  LOP3.LUT R2, R10, 0xfffffff8, RZ, 0xc0, !PT ;  /* 0xfffffff80a027812 */ /* 0x004fe200078ec0ff */
[----:B------:R-:W-:Y:S01]  /*0890*/  IMAD.IADD R16, R8, 0x1, -R4 ;  /* 0x0000000108107824 */ /* 0x000fe200078e0a04 */
[----:B------:R-:W-:Y:S01]  /*08a0*/  LEA.HI R0, R0, R3, RZ, 0x2 ;  /* 0x0000000300007211 */ /* 0x000fe200078f10ff */
[----:B------:R-:W-:-:S02]  /*08b0*/  IMAD.U32 R4, RZ, RZ, UR8 ;  /* 0x00000008ff047e24 */ /* 0x000fc4000f8e00ff */
[----:B------:R-:W-:Y:S01]  /*08c0*/  IMAD.IADD R15, R8, 0x1, -R2 ;  /* 0x00000001080f7824 */ /* 0x000fe200078e0a02 */
[----:B------:R-:W-:Y:S01]  /*08d0*/  LOP3.LUT R0, R0, 0xfffffffc, RZ, 0xc0, !PT ;  /* 0xfffffffc00007812 */ /* 0x000fe200078ec0ff */
[C---:B------:R-:W-:Y:S01]  /*08e0*/  IMAD.SHL.U32 R4, R7.reuse, 0x40, RZ ;  /* 0x0000004007047824 */ /* 0x040fe200078e00ff */
[----:B------:R-:W-:-:S03]  /*08f0*/  LOP3.LUT R2, R7, 0x1, RZ, 0xc0, !PT ;  /* 0x0000000107027812 */ /* 0x000fc600078ec0ff */
[----:B------:R-:W-:Y:S01]  /*0900*/  IMAD.IADD R14, R3, 0x1, -R0 ;  /* 0x00000001030e7824 */ /* 0x000fe200078e0a00 */
[----:B------:R-:W-:Y:S01]  /*0910*/  ISETP.NE.U32.AND P6, PT, R2, 0x1, PT ;  /* 0x000000010200780c */ /* 0x000fe20003fc5070 */
[----:B------:R-:W-:Y:S01]  /*0920*/  IMAD.U32 R0, RZ, RZ, UR7 ;  /* 0x00000007ff007e24 */ /* 0x000fe2000f8e00ff */
[----:B------:R-:W-:Y:S01]  /*0930*/  SHF.R.S32.HI R0, RZ, 0x1, R9 ;  /* 0x00000001ff007819 */ /* 0x000fe20000011409 */
[----:B------:R-:W-:Y:S01]  /*0940*/  IMAD.U32 R2, RZ, RZ, UR10 ;  /* 0x0000000aff027e24 */ /* 0x000fe2000f8e00ff */
[----:B------:R-:W-:Y:S01]  /*0950*/  LEA.HI R9, R7, R7, RZ, 0x1 ;  /* 0x0000000707097211 */ /* 0x000fe200078f08ff */
[----:B------:R-:W-:Y:S01]  /*0960*/  IMAD.SHL.U32 R2, R11, 0x40, RZ ;  /* 0x000000400b027824 */ /* 0x000fe200078e00ff */
[C---:B------:R-:W-:Y:S01]  /*0970*/  LOP3.LUT P0, RZ, R0.reuse, 0x2, RZ, 0xc0, !PT ;  /* 0x0000000200ff7812 */ /* 0x040fe2000780c0ff */
[----:B------:R-:W-:Y:S01]  /*0980*/  IMAD.SHL.U32 R11, R0, 0x40, RZ ;  /* 0x00000040000b7824 */ /* 0x000fe200078e00ff */
[----:B------:R-:W-:Y:S01]  /*0990*/  USHF.R.S32.HI UR10, URZ, 0x1f, UR54 ;  /* 0x0000001f3f0a7899 */ /* 0x000fe20008011436 */
[----:B------:R-:W-:Y:S01]  /*09a0*/  IMAD.SHL.U32 R0, R18, 0x10, RZ ;  /* 0x0000001012007824 */ /* 0x000fe200078e00ff */
[----:B------:R-:W-:Y:S01]  /*09b0*/  LOP3.LUT R8, R2, 0x1c0, RZ, 0xc0, !PT ;  /* 0x000001c002087812 */ /* 0x000fe200078ec0ff */
[----:B------:R-:W-:Y:S01]  /*09c0*/  @!UP5 UIMAD UR7, UR49, UR15, UR54 ;  /* 0x0000000f3107d2a4 */ /* 0x000fe2000f8e0236 */
[----:B------:R-:W-:-:S02]  /*09d0*/  LOP3.LUT R2, R9, 0x3fffffe, RZ, 0xc0, !PT ;  /* 0x03fffffe09027812 */ /* 0x000fc400078ec0ff */
[----:B------:R-:W-:Y:S01]  /*09e0*/  LEA.HI.SX32 R243, R243, R0, 0x1e ;  /* 0x00000000f3f37211 */ /* 0x000fe200078ff2ff */
[----:B------:R-:W-:Y:S01]  /*09f0*/  IMAD.U32 R3, RZ, RZ, UR10 ;  /* 0x0000000aff037e24 */ /* 0x000fe2000f8e00ff */
[----:B------:R-:W-:Y:S01]  /*0a00*/  LOP3.LUT R5, R8, 0x30, R0, 0xf8, !PT ;  /* 0x0000003008057812 */ /* 0x000fe200078ef800 */
[----:B------:R-:W-:Y:S01]  /*0a10*/  IMAD.IADD R13, R7, 0x1, -R2 ;  /* 0x00000001070d7824 */ /* 0x000fe200078e0a02 */
[----:B------:R-:W-:Y:S01]  /*0a20*/  LOP3.LUT R0, R11, 0xc0, RZ, 0xc0, !PT ;  /* 0x000000c00b007812 */ /* 0x000fe200078ec0ff */
[----:B------:R-:W-:Y:S01]  /*0a30*/  UIMAD UR10, UR5, UR16, URZ ;  /* 0x00000010050a72a4 */ /* 0x000fe2000f8e023f */
[--C-:B------:R-:W-:Y:S01]  /*0a40*/  LOP3.LUT R5, R5, 0x8, R145.reuse, 0xf8, !PT ;  /* 0x0000000805057812 */ /* 0x100fe200078ef891 */
[----:B------:R-:W-:Y:S01]  /*0a50*/  IMAD.SHL.U32 R2, R18, 0x400, RZ ;  /* 0x0000040012027824 */ /* 0x000fe200078e00ff */
[----:B------:R-:W-:Y:S01]  /*0a60*/  LOP3.LUT R145, R0, 0x8, R145, 0xf8, !PT ;  /* 0x0000000800917812 */ /* 0x000fe200078ef891 */
[----:B------:R-:W-:Y:S01]  /*0a70*/  UIMAD UR5, UR6, UR49, URZ ;  /* 0x00000031060572a4 */ /* 0x000fe2000f8e023f */
[----:B------:R-:W-:Y:S01]  /*0a80*/  SHF.R.S32.HI R3, RZ, 0x3, R10 ;  /* 0x00000003ff037819 */ /* 0x000fe2000001140a */
[----:B------:R-:W-:Y:S01]  /*0a90*/  @!UP5 UIMAD UR6, UR7, UR14, URZ ;  /* 0x0000000e0706d2a4 */ /* 0x000fe2000f8e023f */
[----:B------:R-:W-:-:S02]  /*0aa0*/  SHF.R.U32.HI R0, RZ, 0x3, R0 ;  /* 0x00000003ff007819 */ /* 0x000fc40000011600 */
[----:B------:R-:W-:Y:S01]  /*0ab0*/  LOP3.LUT R4, R4, 0x1c0, RZ, 0xc0, !PT ;  /* 0x000001c004047812 */ /* 0x000fe200078ec0ff */
[----:B------:R-:W-:Y:S01]  /*0ac0*/  IMAD R16, R3, 0x8, R16 ;  /* 0x0000000803107824 */ /* 0x000fe200078e0210 */
[----:B------:R-:W-:Y:S01]  /*0ad0*/  LOP3.LUT R145, R145, R0, RZ, 0x3c, !PT ;  /* 0x0000000091917212 */ /* 0x000fe200078e3cff */
[--C-:B------:R-:W-:Y:S01]  /*0ae0*/  IMAD R147, R3, 0x200, R2.reuse ;  /* 0x0000020003937824 */ /* 0x100fe200078e0202 */
[----:B------:R-:W-:Y:S01]  /*0af0*/  LEA.HI R4, R4, R4, RZ, 0x1d ;  /* 0x0000000404047211 */ /* 0x000fe200078fe8ff */
[----:B------:R-:W-:Y:S01]  /*0b00*/  IMAD.U32 R0, RZ, RZ, UR11 ;  /* 0x0000000bff007e24 */ /* 0x000fe2000f8e00ff */
[----:B------:R-:W-:Y:S01]  /*0b10*/  SEL R229, R229, 0x10, !P6 ;  /* 0x00000010e5e57807 */ /* 0x000fe20007000000 */
[----:B------:R-:W-:Y:S01]  /*0b20*/  IMAD.U32 R3, RZ, RZ, UR10 ;  /* 0x0000000aff037e24 */ /* 0x000fe2000f8e00ff */
[----:B------:R-:W-:Y:S01]  /*0b30*/  IADD3 R233, R4, R233, R2 ;  /* 0x000000e904e97210 */ /* 0x000fe20007ffe002 */
[----:B------:R-:W-:Y:S01]  /*0b40*/  IMAD.SHL.U32 R4, R12, 0x10, RZ ;  /* 0x000000100c047824 */ /* 0x000fe200078e00ff */
[----:B------:R1:W-:Y:S01]  /*0b50*/  STL [R1+0x34], R0 ;  /* 0x0000340001007387 */ /* 0x0003e20000100800 */
[----:B------:R-:W-:Y:S01]  /*0b60*/  SHF.R.U32.HI R2, RZ, 0x3, R8 ;  /* 0x00000003ff027819 */ /* 0x000fe20000011608 */
[----:B------:R-:W-:Y:S01]  /*0b70*/  IMAD.U32 R145, R17, 0x20, R145 ;  /* 0x0000002011917824 */ /* 0x000fe200078e0091 */
[----:B------:R-:W-:Y:S01]  /*0b80*/  SEL R146, R153, 0xffffffe0, !P0 ;  /* 0xffffffe099927807 */ /* 0x000fe20004000000 */
[----:B------:R2:W-:Y:S01]  /*0b90*/  STL [R1+0x30], R3 ;  /* 0x0000300301007387 */ /* 0x0005e20000100800 */
[----:B------:R-:W-:Y:S01]  /*0ba0*/  LOP3.LUT R5, R5, R2, RZ, 0x3c, !PT ;  /* 0x0000000205057212 */ /* 0x000fe200078e3cff */
[----:B------:R-:W-:-:S02]  /*0bb0*/  IMAD.SHL.U32 R233, R233, 0x2, RZ ;  /* 0x00000002e9e97824 */ /* 0x000fc400078e00ff */
[----:B------:R-:W-:Y:S02]  /*0bc0*/  IMAD.SHL.U32 R145, R145, 0x2, RZ ;  /* 0x0000000291917824 */ /* 0x000fe400078e00ff */
[C---:B------:R-:W-:Y:S01]  /*0bd0*/  IMAD.IADD R234, R233.reuse, 0x1, R229 ;  /* 0x00000001e9ea7824 */ /* 0x040fe200078e02e5 */
[C---:B------:R-:W-:Y:S01]  /*0be0*/  IADD3 R228, R233.reuse, 0x40, RZ ;  /* 0x00000040e9e47810 */ /* 0x040fe20007ffe0ff */
[C-C-:B------:R-:W-:Y:S01]  /*0bf0*/  IMAD.IADD R235, R233.reuse, 0x1, R230.reuse ;  /* 0x00000001e9eb7824 */ /* 0x140fe200078e02e6 */
[----:B------:R-:W-:Y:S01]  /*0c00*/  @P4 IADD3 R228, R233, -0x40, RZ ;  /* 0xffffffc0e9e44810 */ /* 0x000fe20007ffe0ff */
[----:B------:R-:W-:Y:S02]  /*0c10*/  IMAD.IADD R232, R234, 0x1, R230 ;  /* 0x00000001eae87824 */ /* 0x000fe400078e02e6 */
[----:B------:R-:W-:Y:S02]  /*0c20*/  IMAD.IADD R146, R145, 0x1, R146 ;  /* 0x0000000191927824 */ /* 0x000fe400078e0292 */
[----:B------:R-:W-:-:S02]  /*0c30*/  IMAD.IADD R229, R229, 0x1, R228 ;  /* 0x00000001e5e57824 */ /* 0x000fc400078e02e4 */
[C---:B------:R-:W-:Y:S02]  /*0c40*/  IMAD.IADD R231, R230.reuse, 0x1, R228 ;  /* 0x00000001e6e77824 */ /* 0x040fe400078e02e4 */
[----:B------:R-:W-:Y:S02]  /*0c50*/  IMAD.IADD R230, R230, 0x1, R229 ;  /* 0x00000001e6e67824 */ /* 0x000fe400078e02e5 */
[----:B-1----:R-:W-:Y:S02]  /*0c60*/  IMAD R0, R18, 0x200, R6 ;  /* 0x0000020012007824 */ /* 0x002fe400078e0206 */
[----:B--2---:R-:W-:Y:S01]  /*0c70*/  IMAD.U32 R3, RZ, RZ, UR5 ;  /* 0x00000005ff037e24 */ /* 0x004fe2000f8e00ff */
[----:B------:R-:W-:Y:S01]  /*0c80*/  UIMAD UR5, UR53, UR8, URZ ;  /* 0x00000008350572a4 */ /* 0x000fe2000f8e023f */
[----:B------:R-:W-:Y:S02]  /*0c90*/  IMAD R13, R13, 0x20, R0 ;  /* 0x000000200d0d7824 */ /* 0x000fe400078e0200 */
[----:B------:R-:W-:Y:S01]  /*0ca0*/  IMAD.U32 R0, RZ, RZ, UR4 ;  /* 0x00000004ff007e24 */ /* 0x000fe2000f8e00ff */
[----:B------:R-:W-:Y:S01]  /*0cb0*/  STL [R1+0x14], R3 ;  /* 0x0000140301007387 */ /* 0x000fe20000100800 */
[----:B------:R-:W-:Y:S01]  /*0cc0*/  USHF.R.S32.HI UR4, URZ, 0x1f, UR4 ;  /* 0x0000001f3f047899 */ /* 0x000fe20008011404 */
[----:B------:R-:W-:Y:S01]  /*0cd0*/  IMAD.U32 R2, RZ, RZ, UR5 ;  /* 0x00000005ff027e24 */ /* 0x000fe2000f8e00ff */
[----:B------:R-:W-:Y:S01]  /*0ce0*/  USHF.R.S32.HI UR5, URZ, 0x1f, UR17 ;  /* 0x0000001f3f057899 */ /* 0x000fe20008011411 */
[----:B------:R1:W-:Y:S04]  /*0cf0*/  STL [R1+0x2c], R0 ;  /* 0x00002c0001007387 */ /* 0x0003e80000100800 */
[----:B------:R2:W-:Y:S01]  /*0d00*/  STL [R1+0x28], R2 ;  /* 0x0000280201007387 */ /* 0x0005e20000100800 */
[----:B-1----:R-:W-:Y:S01]  /*0d10*/  SHF.R.S32.HI R0, RZ, 0x1, R9 ;  /* 0x00000001ff007819 */ /* 0x002fe20000011409 */
[----:B--2---:R-:W-:-:S03]  /*0d20*/  IMAD.U32 R2, RZ, RZ, UR5 ;  /* 0x00000005ff027e24 */ /* 0x004fc6000f8e00ff */
[C---:B------:R-:W-:Y:S01]  /*0d30*/  LOP3.LUT P3, RZ, R0.reuse, 0x2, RZ, 0xc0, !PT ;  /* 0x0000000200ff7812 */ /* 0x040fe2000786c0ff */
[----:B------:R-:W-:Y:S01]  /*0d40*/  IMAD.SHL.U32 R0, R0, 0x40, RZ ;  /* 0x0000004000007824 */ /* 0x000fe200078e00ff */
[----:B------:R-:W-:Y:S01]  /*0d50*/  USHF.R.S32.HI UR5, URZ, 0x1f, UR61 ;  /* 0x0000001f3f057899 */ /* 0x000fe2000801143d */
[----:B------:R1:W-:Y:S01]  /*0d60*/  STL [R1+0x24], R2 ;  /* 0x0000240201007387 */ /* 0x0003e20000100800 */
[----:B------:R-:W-:Y:S02]  /*0d70*/  R2P PR, R15, 0x6 ;  /* 0x000000060f007804 */ /* 0x000fe40000000000 */
[----:B------:R-:W-:Y:S02]  /*0d80*/  LOP3.LUT R0, R0, 0xc0, RZ, 0xc0, !PT ;  /* 0x000000c000007812 */ /* 0x000fe400078ec0ff */
[----:B------:R-:W-:Y:S02]  /*0d90*/  LOP3.LUT P0, RZ, R14, 0x2, RZ, 0xc0, !PT ;  /* 0x000000020eff7812 */ /* 0x000fe4000780c0ff */
[----:B------:R-:W-:-:S02]  /*0da0*/  SHF.R.U32.HI R3, RZ, 0x3, R0 ;  /* 0x00000003ff037819 */ /* 0x000fc40000011600 */
[----:B------:R-:W-:Y:S02]  /*0db0*/  SEL R148, R148, 0xffffffc0, !P2 ;  /* 0xffffffc094947807 */ /* 0x000fe40005000000 */
[----:B------:R-:W-:Y:S01]  /*0dc0*/  SEL R153, R153, 0xffffffe0, !P0 ;  /* 0xffffffe099997807 */ /* 0x000fe20004000000 */
[----:B-1----:R-:W-:-:S05]  /*0dd0*/  IMAD.SHL.U32 R2, R252, 0x8, RZ ;  /* 0x00000008fc027824 */ /* 0x002fca00078e00ff */
        /* <DEDUP_REMOVED lines=23> */
[----:B------:R-:W-:Y:S02]  /*0f50*/  IMAD.U32 R0, RZ, RZ, UR5 ;  /* 0x00000005ff007e24 */ /* 0x000fe4000f8e00ff */
[----:B------:R-:W-:Y:S01]  /*0f60*/  IMAD.U32 R0, RZ, RZ, UR4 ;  /* 0x00000004ff007e24 */ /* 0x000fe2000f8e00ff */
[----:B------:R1:W-:Y:S01]  /*0f70*/  STL [R1+0x20], R2 ;  /* 0x0000200201007387 */ /* 0x0003e20000100800 */
[C---:B------:R-:W-:Y:S01]  /*0f80*/  IADD3 R154, R147.reuse, 0x20, RZ ;  /* 0x00000020939a7810 */ /* 0x040fe20007ffe0ff */
[C---:B------:R-:W-:Y:S01]  /*0f90*/  IMAD.IADD R149, R147.reuse, 0x1, R148 ;  /* 0x0000000193957824 */ /* 0x040fe200078e0294 */
[----:B------:R-:W-:Y:S01]  /*0fa0*/  @P1 IADD3 R154, R147, -0x20, RZ ;  /* 0xffffffe0939a1810 */ /* 0x000fe20007ffe0ff */
[----:B------:R2:W-:Y:S01]  /*0fb0*/  STL [R1+0x1c], R0 ;  /* 0x00001c0001007387 */ /* 0x0005e20000100800 */
[----:B------:R-:W-:-:S02]  /*0fc0*/  IMAD.IADD R158, R158, 0x1, R5 ;  /* 0x000000019e9e7824 */ /* 0x000fc400078e0205 */
[----:B------:R-:W-:Y:S01]  /*0fd0*/  IADD3 R157, R154, 0x2000, RZ ;  /* 0x000020009a9d7810 */ /* 0x000fe20007ffe0ff */
[----:B------:R3:W-:Y:S01]  /*0fe0*/  STL [R1+0xc], R4 ;  /* 0x00000c0401007387 */ /* 0x0007e20000100800 */
[----:B------:R-:W-:Y:S01]  /*0ff0*/  IMAD.IADD R148, R148, 0x1, R154 ;  /* 0x0000000194947824 */ /* 0x000fe200078e029a */
[C---:B------:R-:W-:Y:S02]  /*1000*/  IADD3 R156, R154.reuse, 0x4000, RZ ;  /* 0x000040009a9c7810 */ /* 0x040fe40007ffe0ff */
[----:B------:R-:W-:Y:S01]  /*1010*/  IADD3 R155, R154, 0x6000, RZ ;  /* 0x000060009a9b7810 */ /* 0x000fe20007ffe0ff */
[----:B-1----:R-:W-:Y:S01]  /*1020*/  IMAD.SHL.U32 R2, R3, 0x2, RZ ;  /* 0x0000000203027824 */ /* 0x002fe200078e00ff */
[C---:B--2---:R-:W-:Y:S02]  /*1030*/  IADD3 R0, R4.reuse, 0x20, RZ ;  /* 0x0000002004007810 */ /* 0x044fe40007ffe0ff */
[----:B------:R-:W-:-:S05]  /*1040*/  @P3 IADD3 R0, R4, -0x20, RZ ;  /* 0xffffffe004003810 */ /* 0x000fca0007ffe0ff */
[----:B------:R3:W-:Y:S02]  /*1050*/  STL [R1+0x10], R0 ;  /* 0x0000100001007387 */ /* 0x0007e40000100800 */
.L_x_182:
        /* <DEDUP_REMOVED lines=17> */
[----:B------:R-:W2:Y:S01]  /*1170*/  @P0 LDG.E R8, [R8.64] ;  /* 0x0000002408080981 */ /* 0x000ea2000c1e1900 */
        /* <DEDUP_REMOVED lines=10> */
[----:B---3--:R-:W-:Y:S02]  /*1220*/  MOV R4, UR6 ;  /* 0x0000000600047c02 */ /* 0x008fe40008000f00 */
[----:B------:R-:W-:Y:S02]  /*1230*/  PLOP3.LUT P1, PT, PT, PT, UP2, 0x80, 0x0 ;  /* 0x000000000000781c */ /* 0x000fe40003f2f028 */
[----:B------:R1:W3:Y:S01]  /*1240*/  @P2 LDG.E R3, [R6.64] ;  /* 0x0000002406032981 */ /* 0x0002e2000c1e1900 */
[----:B------:R-:W-:-:S10]  /*1250*/  MOV R5, UR7 ;  /* 0x0000000700057c02 */ /* 0x000fd40008000f00 */
[----:B----4-:R-:W4:Y:S04]  /*1260*/  @!P1 LDG.E R0, [R4.64] ;  /* 0x0000002404009981 */ /* 0x010f28000c1e1900 */
[----:B-1---5:R-:W5:Y:S01]  /*1270*/  @P2 LDG.E R6, [R6.64+0x4] ;  /* 0x0000042406062981 */ /* 0x022f62000c1e1900 */
[----:B------:R-:W-:Y:S02]  /*1280*/  UMOV UR4, 0xffffffff ;  /* 0xffffffff00047882 */ /* 0x000fe40000000000 */
[----:B------:R-:W-:Y:S02]  /*1290*/  UMOV UR35, URZ ;  /* 0x0000003f00237c82 */ /* 0x000fe40008000000 */
[----:B------:R-:W-:Y:S02]  /*12a0*/  UMOV UR40, 0xffffffff ;  /* 0xffffffff00287882 */ /* 0x000fe40000000000 */
[----:B------:R-:W-:Y:S01]  /*12b0*/  ULDC UR6, c[0x0][0x218] ;  /* 0x0000860000067ab9 */ /* 0x000fe20000000800 */
[----:B--2---:R1:W2:Y:S01]  /*12c0*/  @P0 R2UR UR35, R8 ;  /* 0x00000000082303c2 */ /* 0x0042a200000e0000 */
[----:B------:R-:W-:-:S07]  /*12d0*/  ISETP.NE.U32.AND P0, PT, RZ, c[0x0][0x248], PT ;  /* 0x00009200ff007a0c */ /* 0x000fce0003f05070 */
[----:B---3--:R-:W3:Y:S01]  /*12e0*/  @P2 R2UR UR4, R3 ;  /* 0x00000000030423c2 */ /* 0x008ee200000e0000 */
[----:B------:R-:W-:-:S07]  /*12f0*/  ISETP.NE.AND.EX P0, PT, RZ, c[0x0][0x24c], PT, P0 ;  /* 0x00009300ff007a0c */ /* 0x000fce0003f05300 */
[----:B-----5:R-:W3:Y:S08]  /*1300*/  @P2 R2UR UR17, R6 ;  /* 0x00000000061123c2 */ /* 0x020ef000000e0000 */
[----:B----4-:R1:W4:Y:S01]  /*1310*/  @!P1 R2UR UR40, R0 ;  /* 0x00000000002893c2 */ /* 0x01032200000e0000 */
[----:B---3--:R-:W-:-:S07]  /*1320*/  @UP1 UIADD3 UR17, UR17, -UR4, URZ ;  /* 0x8000000411111290 */ /* 0x008fce000fffe03f */
        /* <DEDUP_REMOVED lines=9> */
.L_x_138:
        /* <DEDUP_REMOVED lines=59> */
.L_x_140:
        /* <DEDUP_REMOVED lines=18> */
.L_x_141:
[----:B------:R-:W2:Y:S01]  /*1890*/  LDL R0, [R1+0x28] ;  /* 0x0000280001007983 */ /* 0x000ea20000100800 */
[----:B------:R-:W-:-:S03]  /*18a0*/  ULDC.64 UR14, c[0x0][0x370] ;  /* 0x0000dc00000e7ab9 */ /* 0x000fc60000000a00 */
[----:B------:R-:W3:Y:S04]  /*18b0*/  LDL R3, [R1+0x14] ;  /* 0x0000140001037983 */ /* 0x000ee80000100800 */
[----:B------:R-:W2:Y:S01]  /*18c0*/  LDL R4, [R1+0x38] ;  /* 0x0000380001047983 */ /* 0x000ea20000100800 */
[----:B------:R-:W-:-:S04]  /*18d0*/  @UP2 UIMAD.WIDE.U32 UR8, UR4, UR14, URZ ;  /* 0x0000000e040822a5 */ /* 0x000fc8000f8e003f */
[----:B------:R-:W-:-:S03]  /*18e0*/  @UP2 UIMAD UR44, UR4, UR15, UR9 ;  /* 0x0000000f042c22a4 */ /* 0x000fc6000f8e0209 */
[----:B------:R-:W-:Y:S02]  /*18f0*/  @UP2 UMOV UR41, UR8 ;  /* 0x0000000800292c82 */ /* 0x000fe40008000000 */
[----:B------:R-:W-:Y:S02]  /*1900*/  ULDC.64 UR8, c[0x0][0x368] ;  /* 0x0000da0000087ab9 */ /* 0x000fe40000000a00 */
[----:B------:R-:W-:Y:S02]  /*1910*/  @!UP2 UIMAD UR7, UR56, UR8, URZ ;  /* 0x000000083807a2a4 */ /* 0x000fe4000f8e023f */
[----:B------:R-:W-:Y:S02]  /*1920*/  ULDC UR13, c[0x0][0x224] ;  /* 0x00008900000d7ab9 */ /* 0x000fe40000000800 */
[----:B------:R-:W-:Y:S02]  /*1930*/  @!UP2 UIMAD UR7, UR49, UR9, UR7 ;  /* 0x000000093107a2a4 */ /* 0x000fe4000f8e0207 */
[----:B------:R-:W-:-:S02]  /*1940*/  @!UP2 UIMAD.WIDE.U32 UR8, UR49, UR8, URZ ;  /* 0x000000083108a2a5 */ /* 0x000fc4000f8e003f */
[----:B------:R-:W-:Y:S02]  /*1950*/  UIMAD.WIDE.U32 UR38, UR49, UR13, URZ ;  /* 0x0000000d312672a5 */ /* 0x000fe4000f8e003f */
[----:B------:R-:W-:Y:S02]  /*1960*/  @!UP2 UIADD3 UR44, UR9, UR7, URZ ;  /* 0x00000007092ca290 */ /* 0x000fe4000fffe03f */
[----:B------:R-:W-:Y:S02]  /*1970*/  ULDC.64 UR14, c[0x0][0x3d8] ;  /* 0x0000f600000e7ab9 */ /* 0x000fe40000000a00 */
[----:B------:R-:W-:Y:S02]  /*1980*/  @!UP2 UMOV UR41, UR8 ;  /* 0x000000080029ac82 */ /* 0x000fe40008000000 */
[----:B------:R-:W-:Y:S01]  /*1990*/  UIMAD.WIDE.U32 UR8, UR52, UR4, URZ ;  /* 0x00000004340872a5 */ /* 0x000fe2000f8e003f */
[----:B------:R-:W-:-:S03]  /*19a0*/  IABS R6, c[0x0][0x1c8] ;  /* 0x0000720000067a13 */ /* 0x000fc60000000000 */
[----:B------:R-:W-:Y:S01]  /*19b0*/  USEL UR18, UR58, UR8, !UP2 ;  /* 0x000000083a127287 */ /* 0x000fe2000d000000 */
[----:B--2---:R1:W2:Y:S08]  /*19c0*/  R2UR UR11, R0 ;  /* 0x00000000000b73c2 */ /* 0x0042b000000e0000 */
[----:B---3--:R3:W5:Y:S01]  /*19d0*/  R2UR UR16, R3 ;  /* 0x00000000031073c2 */ /* 0x00876200000e0000 */
[----:B-1----:R-:W4:Y:S04]  /*19e0*/  LDL R0, [R1+0x20] ;  /* 0x0000200001007983 */ /* 0x002f280000100800 */
[----:B---3--:R-:W3:Y:S01]  /*19f0*/  LDL R3, [R1+0x34] ;  /* 0x0000340001037983 */ /* 0x008ee20000100800 */
[----:B-----5:R-:W-:-:S04]  /*1a00*/  UIMAD UR7, UR56, UR13, UR16 ;  /* 0x0000000d380772a4 */ /* 0x020fc8000f8e0210 */
[----:B------:R-:W-:-:S04]  /*1a10*/  UIADD3 UR7, UR39, UR7, URZ ;  /* 0x0000000727077290 */ /* 0x000fc8000fffe03f */
[----:B--2---:R-:W-:Y:S01]  /*1a20*/  UIMAD UR7, UR52, UR7, UR11 ;  /* 0x00000007340772a4 */ /* 0x004fe2000f8e020b */
[----:B------:R-:W1:Y:S03]  /*1a30*/  S2UR UR11, SR_CTAID.X ;  /* 0x00000000000b79c3 */ /* 0x000e660000002500 */
[----:B------:R-:W-:Y:S02]  /*1a40*/  UIADD3 UR16, UR59, UR7, URZ ;  /* 0x000000073b107290 */ /* 0x000fe4000fffe03f */
[----:B------:R-:W-:-:S04]  /*1a50*/  UIMAD UR7, UR53, UR4, URZ ;  /* 0x00000004350772a4 */ /* 0x000fc8000f8e023f */
[----:B------:R-:W-:Y:S02]  /*1a60*/  @UP2 UIADD3 UR16, UR9, UR7, URZ ;  /* 0x0000000709102290 */ /* 0x000fe4000fffe03f */
[----:B-1----:R-:W-:-:S04]  /*1a70*/  UIMAD.WIDE.U32 UR8, UR11, UR14, URZ ;  /* 0x0000000e0b0872a5 */ /* 0x002fc8000f8e003f */
[----:B------:R-:W-:Y:S01]  /*1a80*/  UIMAD UR15, UR11, UR15, UR9 ;  /* 0x0000000f0b0f72a4 */ /* 0x000fe2000f8e0209 */
[----:B------:R1:W2:Y:S02]  /*1a90*/  R2UR UR11, R4 ;  /* 0x00000000040b73c2 */ /* 0x0002a400000e0000 */
[----:B-1----:R-:W1:Y:S08]  /*1aa0*/  I2F.RP R4, R6 ;  /* 0x0000000600047306 */ /* 0x002e700000209400 */
[----:B-1----:R-:W1:Y:S02]  /*1ab0*/  MUFU.RCP R4, R4 ;  /* 0x0000000400047308 */ /* 0x002e640000001000 */
[----:B-1----:R-:W-:-:S06]  /*1ac0*/  IADD3 R4, R4, 0xffffffe, RZ ;  /* 0x0ffffffe04047810 */ /* 0x002fcc0007ffe0ff */
[----:B------:R1:W5:Y:S02]  /*1ad0*/  F2I.FTZ.U32.TRUNC.NTZ R5, R4 ;  /* 0x0000000400057305 */ /* 0x000364000021f000 */
[----:B-1----:R-:W-:Y:S01]  /*1ae0*/  IMAD.MOV.U32 R4, RZ, RZ, RZ ;  /* 0x000000ffff047224 */ /* 0x002fe200078e00ff */
[----:B------:R-:W-:Y:S02]  /*1af0*/  USHF.L.U32 UR13, UR49, 0x7, URZ ;  /* 0x00000007310d7899 */ /* 0x000fe4000800063f */
[----:B------:R-:W-:Y:S02]  /*1b00*/  USEL UR14, UR8, URZ, UP6 ;  /* 0x0000003f080e7287 */ /* 0x000fe4000b000000 */
[----:B------:R-:W-:Y:S02]  /*1b10*/  USHF.L.U64.HI UR7, UR49, 0x7, UR56 ;  /* 0x0000000731077899 */ /* 0x000fe40008010238 */
[----:B------:R-:W-:Y:S02]  /*1b20*/  USEL UR8, UR13, URZ, UP1 ;  /* 0x0000003f0d087287 */ /* 0x000fe40008800000 */
[----:B------:R-:W-:-:S02]  /*1b30*/  USEL UR7, UR7, URZ, UP1 ;  /* 0x0000003f07077287 */ /* 0x000fc40008800000 */
[----:B------:R-:W-:Y:S01]  /*1b40*/  UIADD3 UR8, UP1, UR6, UR8, URZ ;  /* 0x0000000806087290 */ /* 0x000fe2000ff3e03f */
[----:B------:R-:W-:-:S03]  /*1b50*/  ISETP.NE.AND P2, PT, RZ, c[0x0][0x1c8], PT ;  /* 0x00007200ff007a0c */ /* 0x000fc60003f45270 */
[----:B------:R-:W-:Y:S02]  /*1b60*/  UIADD3.X UR9, UR45, UR7, URZ, UP1, !UPT ;  /* 0x000000072d097290 */ /* 0x000fe40008ffe43f */
[----:B------:R-:W-:-:S04]  /*1b70*/  UIMAD UR7, UR53, UR8, URZ ;  /* 0x00000008350772a4 */ /* 0x000fc8000f8e023f */
[----:B------:R-:W-:Y:S02]  /*1b80*/  UIMAD UR13, UR52, UR9, UR7 ;  /* 0x00000009340d72a4 */ /* 0x000fe4000f8e0207 */
[----:B------:R-:W-:Y:S02]  /*1b90*/  UIMAD.WIDE.U32 UR8, UR52, UR8, URZ ;  /* 0x00000008340872a5 */ /* 0x000fe4000f8e003f */
[----:B------:R-:W-:Y:S02]  /*1ba0*/  USEL UR15, UR15, URZ, UP6 ;  /* 0x0000003f0f0f7287 */ /* 0x000fe4000b000000 */
[----:B------:R-:W-:Y:S01]  /*1bb0*/  UIADD3 UR13, UR9, UR13, URZ ;  /* 0x0000000d090d7290 */ /* 0x000fe2000fffe03f */
[----:B----4-:R5:W1:Y:S08]  /*1bc0*/  R2UR UR38, R0 ;  /* 0x00000000002673c2 */ /* 0x010a7000000e0000 */
[----:B---3--:R3:W4:Y:S01]  /*1bd0*/  R2UR UR39, R3 ;  /* 0x00000000032773c2 */ /* 0x00872200000e0000 */
[----:B-----5:R-:W-:-:S04]  /*1be0*/  IMAD.MOV R0, RZ, RZ, -R5 ;  /* 0x000000ffff007224 */ /* 0x020fc800078e0a05 */
[----:B------:R-:W-:Y:S01]  /*1bf0*/  IMAD R0, R0, R6, RZ ;  /* 0x0000000600007224 */ /* 0x000fe200078e02ff */
[----:B---3--:R-:W-:-:S03]  /*1c00*/  IABS R3, UR54 ;  /* 0x0000003600037c13 */ /* 0x008fc60008000000 */
        /* <DEDUP_REMOVED lines=9> */
[----:B--2---:R-:W-:Y:S01]  /*1ca0*/  ISETP.LE.AND P1, PT, RZ, UR11, PT ;  /* 0x0000000bff007c0c */ /* 0x004fe2000bf23270 */
[----:B----4-:R-:W-:-:S10]  /*1cb0*/  @UP5 USEL UR7, UR39, UR4, !UP2 ;  /* 0x0000000427075287 */ /* 0x010fd4000d000000 */
[----:B------:R-:W-:Y:S01]  /*1cc0*/  @P3 IADD3 R4, R4, 0x1, RZ ;  /* 0x0000000104043810 */ /* 0x000fe20007ffe0ff */
[----:B------:R-:W-:-:S04]  /*1cd0*/  ULDC UR11, c[0x0][0x234] ;  /* 0x00008d00000b7ab9 */ /* 0x000fc80000000800 */
[----:B------:R-:W-:Y:S01]  /*1ce0*/  @!P1 IMAD.MOV R4, RZ, RZ, -R4 ;  /* 0x000000ffff049224 */ /* 0x000fe200078e0a04 */
[----:B------:R-:W-:Y:S01]  /*1cf0*/  PLOP3.LUT P1, PT, PT, PT, UP5, 0x80, 0x0 ;  /* 0x000000000000781c */ /* 0x000fe20003f2f058 */
[----:B------:R-:W-:Y:S01]  /*1d00*/  @UP5 UIMAD UR11, UR54, UR11, UR7 ;  /* 0x0000000b360b52a4 */ /* 0x000fe2000f8e0207 */
[----:B------:R-:W-:Y:S01]  /*1d10*/  @!P2 LOP3.LUT R4, RZ, c[0x0][0x1c8], RZ, 0x33, !PT ;  /* 0x00007200ff04aa12 */ /* 0x000fe200078e33ff */
[----:B------:R-:W-:-:S05]  /*1d20*/  USHF.R.S32.HI UR7, URZ, 0x1f, UR5 ;  /* 0x0000001f3f077899 */ /* 0x000fca0008011405 */
        /* <DEDUP_REMOVED lines=10> */
.L_x_142:
[----:B------:R-:W2:Y:S02]  /*1dd0*/  LDL R0, [R1+0x30] ;  /* 0x0000300001007983 */ /* 0x000ea40000100800 */
[----:B--2---:R1:W2:Y:S01]  /*1de0*/  R2UR UR4, R0 ;  /* 0x00000000000473c2 */ /* 0x0042a200000e0000 */
[----:B------:R-:W-:-:S07]  /*1df0*/  DEPBAR.LE SB1, 0x0, {2} ;  /* 0x000090040000791a */ /* 0x000fce0000000000 */
.L_x_143:
[----:B------:R-:W2:Y:S04]  /*1e00*/  LDL R3, [R1+0x18] ;  /* 0x0000180001037983 */ /* 0x000ea80000100800 */
[----:B------:R-:W3:Y:S01]  /*1e10*/  LDL R0, [R1+0x24] ;  /* 0x0000240001007983 */ /* 0x000ee20000100800 */
[----:B------:R-:W-:Y:S01]  /*1e20*/  USHF.R.S32.HI UR38, URZ, 0x1f, UR61 ;  /* 0x0000001f3f267899 */ /* 0x000fe2000801143d */
[----:B------:R-:W-:Y:S01]  /*1e30*/  IMAD.U32 R11, RZ, RZ, UR21 ;  /* 0x00000015ff0b7e24 */ /* 0x000fe2000f8e00ff */
[----:B------:R-:W-:Y:S01]  /*1e40*/  USHF.R.S32.HI UR21, URZ, 0x1f, UR54 ;  /* 0x0000001f3f157899 */ /* 0x000fe20008011436 */
[----:B------:R-:W1:Y:S01]  /*1e50*/  S2R R12, SR_TID.X ;  /* 0x00000000000c7919 */ /* 0x000e620000002100 */
[----:B------:R-:W-:Y:S01]  /*1e60*/  SHF.R.S32.HI R245, RZ, 0x1f, R244 ;  /* 0x0000001ffff57819 */ /* 0x000fe200000114f4 */
[----:B------:R-:W-:Y:S01]  /*1e70*/  IMAD.U32 R10, RZ, RZ, UR20 ;  /* 0x00000014ff0a7e24 */ /* 0x000fe2000f8e00ff */
[----:B------:R-:W-:Y:S01]  /*1e80*/  UIADD3 UR11, UR6, UR11, URZ ;  /* 0x0000000b060b7290 */ /* 0x000fe2000fffe03f */
[----:B------:R-:W-:Y:S01]  /*1e90*/  BSSY B1, `(.L_x_139) ;  /* 0x0000862000017945 */ /* 0x000fe20003800000 */
[----:B-1----:R-:W-:Y:S01]  /*1ea0*/  SHF.R.S32.HI R13, RZ, 0x1f, R12 ;  /* 0x0000001fff0d7819 */ /* 0x002fe2000001140c */
[----:B--2---:R1:W2:Y:S08]  /*1eb0*/  R2UR UR46, R3 ;  /* 0x00000000032e73c2 */ /* 0x0042b000000e0000 */
[----:B---3--:R-:W3:Y:S01]  /*1ec0*/  R2UR UR39, R0 ;  /* 0x00000000002773c2 */ /* 0x008ee200000e0000 */
[----:B-1----:R-:W-:Y:S01]  /*1ed0*/  LEA.HI R3, R13, R12, RZ, 0x2 ;  /* 0x0000000c0d037211 */ /* 0x002fe200078f10ff */
[----:B--2---:R-:W-:-:S03]  /*1ee0*/  UIADD3 UR8, UP4, UP3, UR8, UR61, UR46 ;  /* 0x0000003d08087290 */ /* 0x004fc6000fb9e02e */
[----:B------:R-:W-:Y:S01]  /*1ef0*/  SHF.R.S32.HI R3, RZ, 0x2, R3 ;  /* 0x00000002ff037819 */ /* 0x000fe20000011403 */
[----:B------:R-:W-:-:S03]  /*1f00*/  UIADD3 UR46, UP2, UP1, UR14, UR8, UR18 ;  /* 0x000000080e2e7290 */ /* 0x000fc6000f95e012 */
[----:B------:R-:W-:Y:S01]  /*1f10*/  SHF.R.S32.HI R16, RZ, 0x1f, R3 ;  /* 0x0000001fff107819 */ /* 0x000fe20000011403 */
[----:B---3--:R-:W-:Y:S01]  /*1f20*/  UIADD3.X UR8, UR13, UR38, UR39, UP4, UP3 ;  /* 0x000000260d087290 */ /* 0x008fe2000a7e6427 */
[----:B------:R-:W-:Y:S01]  /*1f30*/  IADD3 R0, P1, R3, UR6, RZ ;  /* 0x0000000603007c10 */ /* 0x000fe2000ff3e0ff */
[----:B------:R-:W-:Y:S02]  /*1f40*/  ULDC UR18, c[0x0][0x2e8] ;  /* 0x0000ba0000127ab9 */ /* 0x000fe40000000800 */
[----:B------:R-:W-:Y:S01]  /*1f50*/  UIADD3.X UR39, UR15, UR8, UR16, UP2, UP1 ;  /* 0x000000080f277290 */ /* 0x000fe200097e2410 */
[----:B------:R-:W-:Y:S01]  /*1f60*/  IADD3.X R5, R16, UR45, RZ, P1, !PT ;  /* 0x0000002d10057c10 */ /* 0x000fe20008ffe4ff */
[----:B------:R-:W-:Y:S01]  /*1f70*/  IMAD.WIDE.U32 R6, R0, c[0x0][0x190], R244 ;  /* 0x0000640000067a25 */ /* 0x000fe200078e00f4 */
[----:B------:R-:W-:Y:S02]  /*1f80*/  ULDC.64 UR8, c[0x0][0x1a8] ;  /* 0x00006a0000087ab9 */ /* 0x000fe40000000a00 */
[----:B------:R-:W-:Y:S01]  /*1f90*/  UIMAD UR8, UR21, UR8, URZ ;  /* 0x00000008150872a4 */ /* 0x000fe2000f8e023f */
[----:B------:R-:W-:Y:S01]  /*1fa0*/  IMAD R5, R5, c[0x0][0x190], RZ ;  /* 0x0000640005057a24 */ /* 0x000fe200078e02ff */
[----:B------:R-:W-:-:S02]  /*1fb0*/  IADD3 R8, P1, R6, UR55, RZ ;  /* 0x0000003706087c10 */ /* 0x000fc4000ff3e0ff */
[----:B------:R-:W-:Y:S01]  /*1fc0*/  UIMAD UR38, UR54, UR9, UR8 ;  /* 0x00000009362672a4 */ /* 0x000fe2000f8e0208 */
[----:B------:R-:W-:Y:S02]  /*1fd0*/  IMAD R0, R0, c[0x0][0x194], R5 ;  /* 0x0000650000007a24 */ /* 0x000fe400078e0205 */
[----:B------:R-:W-:Y:S01]  /*1fe0*/  ULDC.64 UR8, c[0x0][0x378] ;  /* 0x0000de0000087ab9 */ /* 0x000fe20000000a00 */
[----:B------:R-:W-:Y:S01]  /*1ff0*/  IMAD.U32 R5, RZ, RZ, UR6 ;  /* 0x00000006ff057e24 */ /* 0x000fe2000f8e00ff */
[----:B------:R-:W-:Y:S01]  /*2000*/  UIMAD UR8, UR21, UR8, URZ ;  /* 0x00000008150872a4 */ /* 0x000fe2000f8e023f */
[----:B------:R-:W-:Y:S02]  /*2010*/  IADD3.X R9, R7, UR51, R0, P1, !PT ;  /* 0x0000003307097c10 */ /* 0x000fe40008ffe400 */
[----:B------:R-:W-:Y:S01]  /*2020*/  LEA.HI R0, R13, R12, RZ, 0x5 ;  /* 0x0000000c0d007211 */ /* 0x000fe200078f28ff */
[----:B------:R-:W-:Y:S01]  /*2030*/  UIMAD UR15, UR54, UR9, UR8 ;  /* 0x00000009360f72a4 */ /* 0x000fe2000f8e0208 */
[----:B------:R-:W-:Y:S01]  /*2040*/  IADD3 R6, P1, R244, UR41, RZ ;  /* 0x00000029f4067c10 */ /* 0x000fe2000ff3e0ff */
[----:B------:R-:W-:Y:S01]  /*2050*/  ULDC.64 UR20, c[0x0][0x3c8] ;  /* 0x0000f20000147ab9 */ /* 0x000fe20000000a00 */
[----:B------:R-:W-:Y:S01]  /*2060*/  LOP3.LUT R14, R0, 0xffffffe0, RZ, 0xc0, !PT ;  /* 0xffffffe0000e7812 */ /* 0x000fe200078ec0ff */
[----:B------:R-:W-:Y:S01]  /*2070*/  ULDC.64 UR8, c[0x0][0x370] ;  /* 0x0000dc0000087ab9 */ /* 0x000fe20000000a00 */
[----:B------:R-:W-:Y:S01]  /*2080*/  SHF.R.S32.HI R0, RZ, 0x5, R0 ;  /* 0x00000005ff007819 */ /* 0x000fe20000011400 */
[----:B------:R-:W-:Y:S01]  /*2090*/  UIMAD UR8, UR45, UR8, URZ ;  /* 0x000000082d0872a4 */ /* 0x000fe2000f8e023f */
[----:B------:R-:W-:Y:S01]  /*20a0*/  IADD3.X R7, R245, UR44, RZ, P1, !PT ;  /* 0x0000002cf5077c10 */ /* 0x000fe20008ffe4ff */
[----:B------:R-:W-:Y:S01]  /*20b0*/  IMAD.IADD R14, R12, 0x1, -R14 ;  /* 0x000000010c0e7824 */ /* 0x000fe200078e0a0e */
[----:B------:R-:W-:-:S02]  /*20c0*/  UMOV UR45, 0x4 ;  /* 0x00000004002d7882 */ /* 0x000fc40000000000 */
[----:B------:R-:W-:Y:S01]  /*20d0*/  UIMAD UR14, UR6, UR9, UR8 ;  /* 0x00000009060e72a4 */ /* 0x000fe2000f8e0208 */
[----:B------:R-:W-:Y:S01]  /*20e0*/  IMAD R0, R0, UR60, R14 ;  /* 0x0000003c00007c24 */ /* 0x000fe2000f8e020e */
[----:B------:R-:W-:Y:S01]  /*20f0*/  UIADD3 UR8, UR6, UR4, URZ ;  /* 0x0000000406087290 */ /* 0x000fe2000fffe03f */
[----:B------:R-:W-:Y:S01]  /*2100*/  IMAD.WIDE.U32 R6, R5, c[0x0][0x370], R6 ;  /* 0x0000dc0005067a25 */ /* 0x000fe200078e0006 */
[----:B------:R-:W-:Y:S02]  /*2110*/  UIADD3 UR4, -UR10, UR17, UR5 ;  /* 0x000000110a047290 */ /* 0x000fe4000fffe105 */
[----:B------:R-:W-:Y:S01]  /*2120*/  UIMAD.WIDE UR8, UR8, UR45, UR20 ;  /* 0x0000002d080872a5 */ /* 0x000fe2000f8e0214 */
[----:B------:R1:W2:Y:S01]  /*2130*/  R2UR UR20, R10 ;  /* 0x000000000a1473c2 */ /* 0x0002a200000e0000 */
[----:B------:R-:W-:Y:S01]  /*2140*/  UIADD3 UR4, UR4, -UR18, URZ ;  /* 0x8000001204047290 */ /* 0x000fe2000fffe03f */
[----:B------:R-:W-:-:S03]  /*2150*/  IADD3 R7, R7, UR14, RZ ;  /* 0x0000000e07077c10 */ /* 0x000fc6000fffe0ff */
[----:B------:R-:W-:Y:S02]  /*2160*/  USHF.R.S32.HI UR18, URZ, 0x1f, UR4 ;  /* 0x0000001f3f127899 */ /* 0x000fe40008011404 */
[----:B------:R-:W-:Y:S01]  /*2170*/  UMOV UR16, UR8 ;  /* 0x0000000800107c82 */ /* 0x000fe20008000000 */
[----:B------:R3:W4:Y:S01]  /*2180*/  R2UR UR21, R11 ;  /* 0x000000000b1573c2 */ /* 0x00072200000e0000 */
[----:B------:R-:W-:Y:S02]  /*2190*/  ULEA.HI UR18, UR18, UR4, URZ, 0x7 ;  /* 0x0000000412127291 */ /* 0x000fe4000f8f383f */
[----:B------:R-:W-:Y:S02]  /*21a0*/  UMOV UR13, UR9 ;  /* 0x00000009000d7c82 */ /* 0x000fe40008000000 */
[----:B------:R-:W-:Y:S02]  /*21b0*/  USHF.R.S32.HI UR18, URZ, 0x7, UR18 ;  /* 0x000000073f127899 */ /* 0x000fe40008011412 */
[----:B------:R-:W-:-:S02]  /*21c0*/  UIADD3 UR8, UR50, -0x1, URZ ;  /* 0xffffffff32087890 */ /* 0x000fc4000fffe03f */
[----:B------:R-:W-:-:S04]  /*21d0*/  UISETP.LT.AND UP1, UPT, URZ, UR18, UPT ;  /* 0x000000123f00728c */ /* 0x000fc8000bf21270 */
[----:B------:R-:W-:Y:S01]  /*21e0*/  USEL UR18, URZ, UR18, !UP1 ;  /* 0x000000123f127287 */ /* 0x000fe2000c800000 */
[----:B-1----:R-:W-:-:S03]  /*21f0*/  IADD3 R10, P1, R0, UR46, RZ ;  /* 0x0000002e000a7c10 */ /* 0x002fc6000ff3e0ff */
[----:B------:R-:W-:Y:S01]  /*2200*/  UISETP.GT.AND UP1, UPT, UR50, UR18, UPT ;  /* 0x000000123200728c */ /* 0x000fe2000bf24270 */
[----:B------:R-:W-:Y:S01]  /*2210*/  LEA.HI.X.SX32 R240, R0, UR39, 0x1, P1 ;  /* 0x0000002700f07c11 */ /* 0x000fe200088f0eff */
[----:B------:R-:W-:Y:S01]  /*2220*/  IMAD.U32 R0, RZ, RZ, UR54 ;  /* 0x00000036ff007e24 */ /* 0x000fe2000f8e00ff */
[----:B------:R-:W-:-:S03]  /*2230*/  LEA R241, P1, R10, c[0x0][0x350], 0x2 ;  /* 0x0000d4000af17a11 */ /* 0x000fc600078210ff */
[----:B------:R-:W-:Y:S01]  /*2240*/  IMAD.WIDE.U32 R6, R0, c[0x0][0x378], R6 ;  /* 0x0000de0000067a25 */ /* 0x000fe200078e0006 */
[----:B------:R-:W-:Y:S02]  /*2250*/  LEA.HI.X R240, R10, c[0x0][0x354], R240, 0x2, P1 ;  /* 0x0000d5000af07a11 */ /* 0x000fe400008f14f0 */
[----:B------:R-:W-:Y:S01]  /*2260*/  PLOP3.LUT P1, PT, PT, PT, UP1, 0x80, 0x0 ;  /* 0x000000000000781c */ /* 0x000fe20003f2f018 */
[----:B------:R-:W-:Y:S01]  /*2270*/  IMAD.WIDE.U32 R8, R0, c[0x0][0x1a8], R8 ;  /* 0x00006a0000087a25 */ /* 0x000fe200078e0008 */
[----:B------:R-:W-:Y:S01]  /*2280*/  IADD3 R7, R7, UR15, RZ ;  /* 0x0000000f07077c10 */ /* 0x000fe2000fffe0ff */
[----:B------:R-:W-:Y:S02]  /*2290*/  ULDC.64 UR14, c[0x0][0x200] ;  /* 0x00008000000e7ab9 */ /* 0x000fe40000000a00 */
[----:B------:R-:W-:Y:S01]  /*22a0*/  IMAD R0, R16, c[0x0][0x370], RZ ;  /* 0x0000dc0010007a24 */ /* 0x000fe200078e02ff */
[----:B------:R-:W-:Y:S01]  /*22b0*/  IADD3 R5, R9, UR38, RZ ;  /* 0x0000002609057c10 */ /* 0x000fe2000fffe0ff */
[----:B------:R-:W-:Y:S01]  /*22c0*/  IMAD.WIDE.U32 R6, R3, c[0x0][0x370], R6 ;  /* 0x0000dc0003067a25 */ /* 0x000fe200078e0006 */
[----:B------:R-:W-:Y:S01]  /*22d0*/  LEA R238, P3, R8, c[0x0][0x160], 0x1 ;  /* 0x0000580008ee7a11 */ /* 0x000fe200078608ff */
[----:B------:R-:W-:-:S02]  /*22e0*/  UIMAD.WIDE UR14, UR11, UR45, UR14 ;  /* 0x0000002d0b0e72a5 */ /* 0x000fc4000f8e020e */
[----:B------:R-:W-:Y:S01]  /*22f0*/  IMAD R0, R3, c[0x0][0x374], R0 ;  /* 0x0000dd0003007a24 */ /* 0x000fe200078e0200 */
[----:B------:R-:W-:Y:S02]  /*2300*/  LEA R236, P2, R6, c[0x0][0x330], 0x1 ;  /* 0x0000cc0006ec7a11 */ /* 0x000fe400078408ff */
[----:B------:R-:W-:Y:S01]  /*2310*/  LEA.HI.X R239, R8, c[0x0][0x164], R5, 0x1, P3 ;  /* 0x0000590008ef7a11 */ /* 0x000fe200018f0c05 */
[----:B------:R-:W-:-:S05]  /*2320*/  IMAD.IADD R0, R7, 0x1, R0 ;  /* 0x0000000107007824 */ /* 0x000fca00078e0200 */
[----:B------:R-:W-:Y:S01]  /*2330*/  LEA.HI.X R237, R6, c[0x0][0x334], R0, 0x1, P2 ;  /* 0x0000cd0006ed7a11 */ /* 0x000fe200010f0c00 */
[----:B--234-:R-:W-:Y:S05]  /*2340*/  @P1 BRA `(.L_x_144) ;  /* 0x0000077000001947 */ /* 0x01cfea0003800000 */
        /* <DEDUP_REMOVED lines=18> */
.L_x_145:
        /* <DEDUP_REMOVED lines=18> */
.L_x_146:
        /* <DEDUP_REMOVED lines=9> */
[----:B------:R-:W-:-:S02]  /*2620*/  IADD3 R4, P0, R4, UR11, RZ ;  /* 0x0000000b04047c10 */ /* 0x000fc4000ff1e0ff */
[----:B------:R-:W-:Y:S01]  /*2630*/  IMAD.U32 R0, RZ, RZ, UR8 ;  /* 0x00000008ff007e24 */ /* 0x000fe2000f8e00ff */
[----:B------:R-:W-:Y:S01]  /*2640*/  ULDC.64 UR8, c[0x0][0x3b8] ;  /* 0x0000ee0000087ab9 */ /* 0x000fe20000000a00 */
[----:B------:R-:W-:Y:S01]  /*2650*/  ISETP.GE.OR P1, PT, R3, UR10, P2 ;  /* 0x0000000a03007c0c */ /* 0x000fe20009726670 */
[----:B------:R-:W-:Y:S02]  /*2660*/  UIMAD UR8, UR14, UR8, URZ ;  /* 0x000000080e0872a4 */ /* 0x000fe4000f8e023f */
        /* <DEDUP_REMOVED lines=15> */
.L_x_148:
[----:B------:R-:W-:Y:S05]  /*2760*/  BSYNC B0 ;  /* 0x0000000000007941 */ /* 0x000fea0003800000 */
.L_x_147:
        /* <DEDUP_REMOVED lines=14> */
.L_x_150:
[----:B------:R-:W-:Y:S05]  /*2850*/  BSYNC B0 ;  /* 0x0000000000007941 */ /* 0x000fea0003800000 */
.L_x_149:
[----:B------:R-:W-:Y:S01]  /*2860*/  ULDC.64 UR8, c[0x0][0x3a8] ;  /* 0x0000ea0000087ab9 */ /* 0x000fe20000000a00 */
[----:B-1----:R-:W-:Y:S01]  /*2870*/  IMAD.WIDE.U32 R4, R11, c[0x0][0x3a8], R244 ;  /* 0x0000ea000b047a25 */ /* 0x002fe200078e00f4 */
[----:B------:R-:W-:Y:S01]  /*2880*/  UIMAD UR7, UR7, UR8, URZ ;  /* 0x00000008070772a4 */ /* 0x000fe2000f8e023f */
[----:B------:R-:W-:Y:S01]  /*2890*/  BSSY B0, `(.L_x_151) ;  /* 0x0000016000007945 */ /* 0x000fe20003800000 */
[----:B------:R-:W-:Y:S02]  /*28a0*/  USHF.R.S32.HI UR10, URZ, 0x1f, UR54 ;  /* 0x0000001f3f0a7899 */ /* 0x000fe40008011436 */
[----:B------:R-:W-:Y:S01]  /*28b0*/  UIMAD UR5, UR5, UR9, UR7 ;  /* 0x00000009050572a4 */ /* 0x000fe2000f8e0207 */
[----:B------:R-:W-:Y:S02]  /*28c0*/  IADD3 R4, P2, R4, UR6, RZ ;  /* 0x0000000604047c10 */ /* 0x000fe4000ff5e0ff */
[----:B------:R-:W-:-:S03]  /*28d0*/  ULDC.64 UR6, c[0x0][0x3c0] ;  /* 0x0000f00000067ab9 */ /* 0x000fc60000000a00 */
[----:B------:R-:W-:Y:S01]  /*28e0*/  IMAD.U32 R0, RZ, RZ, UR5 ;  /* 0x00000005ff007e24 */ /* 0x000fe2000f8e00ff */
[----:B------:R-:W-:-:S04]  /*28f0*/  UIMAD UR5, UR10, UR6, URZ ;  /* 0x000000060a0572a4 */ /* 0x000fc8000f8e023f */
[----:B------:R-:W-:Y:S01]  /*2900*/  IADD3.X R5, R5, UR4, R0, P2, !PT ;  /* 0x0000000405057c10 */ /* 0x000fe200097fe400 */
[----:B------:R-:W-:Y:S01]  /*2910*/  UIMAD UR5, UR54, UR7, UR5 ;  /* 0x00000007360572a4 */ /* 0x000fe2000f8e0205 */
[----:B------:R-:W-:-:S05]  /*2920*/  MOV R0, UR54 ;  /* 0x0000003600007c02 */ /* 0x000fca0008000f00 */
        /* <DEDUP_REMOVED lines=12> */
.L_x_152:
[----:B------:R-:W-:Y:S05]  /*29f0*/  BSYNC B0 ;  /* 0x0000000000007941 */ /* 0x000fea0003800000 */
.L_x_151:
        /* <DEDUP_REMOVED lines=12> */
.L_x_144:
        /* <DEDUP_REMOVED lines=44> */
.L_x_155:
[----:B------:R-:W-:Y:S05]  /*2d80*/  BSYNC B0 ;  /* 0x0000000000007941 */ /* 0x000fea0003800000 */
.L_x_154:
        /* <DEDUP_REMOVED lines=21> */
.L_x_157:
[----:B------:R-:W-:Y:S05]  /*2ee0*/  BSYNC B0 ;  /* 0x0000000000007941 */ /* 0x000fea0003800000 */
.L_x_156:
        /* <DEDUP_REMOVED lines=17> */
.L_x_159:
[----:B------:R-:W-:Y:S05]  /*3000*/  BSYNC B0 ;  /* 0x0000000000007941 */ /* 0x000fea0003800000 */
.L_x_158:
        /* <DEDUP_REMOVED lines=15> */
.L_x_161:
[----:B------:R-:W-:Y:S05]  /*3100*/  BSYNC B0 ;  /* 0x0000000000007941 */ /* 0x000fea0003800000 */
.L_x_160:
        /* <DEDUP_REMOVED lines=20> */
.L_x_163:
[----:B------:R-:W-:Y:S05]  /*3250*/  BSYNC B0 ;  /* 0x0000000000007941 */ /* 0x000fea0003800000 */
.L_x_162:
        /* <DEDUP_REMOVED lines=20> */
.L_x_165:
[----:B------:R-:W-:Y:S05]  /*33a0*/  BSYNC B0 ;  /* 0x0000000000007941 */ /* 0x000fea0003800000 */
.L_x_164:
[----:B------:R-:W-:Y:S01]  /*33b0*/  ULDC.64 UR38, c[0x0][0x198] ;  /* 0x0000660000267ab9 */ /* 0x000fe20000000a00 */
[----:B---3--:R-:W-:Y:S01]  /*33c0*/  IMAD.WIDE.U32 R6, R13, c[0x0][0x198], R244 ;  /* 0x000066000d067a25 */ /* 0x008fe200078e00f4 */
[----:B------:R-:W-:Y:S01]  /*33d0*/  UIMAD UR7, UR7, UR38, URZ ;  /* 0x00000026070772a4 */ /* 0x000fe2000f8e023f */
[C---:B------:R-:W-:Y:S02]  /*33e0*/  ISETP.GE.AND P6, PT, R243.reuse, UR4, PT ;  /* 0x00000004f3007c0c */ /* 0x040fe4000bfc6270 */
[----:B------:R-:W-:Y:S01]  /*33f0*/  MOV R248, 0x7f800000 ;  /* 0x7f80000000f87802 */ /* 0x000fe20000000f00 */
[----:B------:R-:W-:Y:S01]  /*3400*/  UIMAD UR5, UR5, UR39, UR7 ;  /* 0x00000027050572a4 */ /* 0x000fe2000f8e0207 */
[----:B------:R-:W-:Y:S01]  /*3410*/  IADD3 R8, P3, R6, UR42, RZ ;  /* 0x0000002a06087c10 */ /* 0x000fe2000ff7e0ff */
[----:B------:R-:W-:Y:S01]  /*3420*/  IMAD.MOV.U32 R249, RZ, RZ, 0x7f800000 ;  /* 0x7f800000fff97424 */ /* 0x000fe200078e00ff */
[----:B------:R-:W-:Y:S01]  /*3430*/  IADD3 R6, R243, 0x40, RZ ;  /* 0x00000040f3067810 */ /* 0x000fe20007ffe0ff */
[----:B------:R-:W-:Y:S01]  /*3440*/  IMAD.MOV.U32 R247, RZ, RZ, 0x7f800000 ;  /* 0x7f800000fff77424 */ /* 0x000fe200078e00ff */
[----:B------:R-:W-:Y:S01]  /*3450*/  MOV R246, 0x7f800000 ;  /* 0x7f80000000f67802 */ /* 0x000fe20000000f00 */
[----:B------:R-:W-:Y:S01]  /*3460*/  IMAD.U32 R5, RZ, RZ, UR5 ;  /* 0x00000005ff057e24 */ /* 0x000fe2000f8e00ff */
[----:B------:R-:W-:Y:S01]  /*3470*/  ISETP.GE.AND P4, PT, R6, UR4, PT ;  /* 0x0000000406007c0c */ /* 0x000fe2000bf86270 */
[----:B------:R-:W-:Y:S01]  /*3480*/  IMAD.MOV.U32 R6, RZ, RZ, 0x4 ;  /* 0x00000004ff067424 */ /* 0x000fe200078e00ff */
[----:B------:R-:W-:-:S02]  /*3490*/  MOV R10, 0x4 ;  /* 0x00000004000a7802 */ /* 0x000fc40000000f00 */
[----:B------:R-:W-:Y:S02]  /*34a0*/  IADD3.X R9, R7, UR43, R5, P3, !PT ;  /* 0x0000002b07097c10 */ /* 0x000fe40009ffe405 */
[C---:B------:R-:W-:Y:S02]  /*34b0*/  IADD3 R7, R243.reuse, 0x8, RZ ;  /* 0x00000008f3077810 */ /* 0x040fe40007ffe0ff */
[----:B------:R-:W-:Y:S02]  /*34c0*/  IADD3 R5, R243, 0x48, RZ ;  /* 0x00000048f3057810 */ /* 0x000fe40007ffe0ff */
[----:B------:R-:W-:Y:S01]  /*34d0*/  ISETP.GE.AND P5, PT, R7, UR4, PT ;  /* 0x0000000407007c0c */ /* 0x000fe2000bfa6270 */
[----:B------:R-:W-:Y:S01]  /*34e0*/  IMAD.WIDE R6, R243, R6, UR14 ;  /* 0x0000000ef3067e25 */ /* 0x000fe2000f8e0206 */
[----:B------:R-:W-:-:S04]  /*34f0*/  ISETP.GE.AND P3, PT, R5, UR4, PT ;  /* 0x0000000405007c0c */ /* 0x000fc8000bf66270 */
[----:B------:R3:W5:Y:S04]  /*3500*/  @!P6 LDG.E R248, [R6.64] ;  /* 0x0000002406f8e981 */ /* 0x000768000c1e1900 */
[----:B------:R3:W5:Y:S04]  /*3510*/  @!P4 LDG.E R246, [R6.64+0x100] ;  /* 0x0001002406f6c981 */ /* 0x000768000c1e1900 */
[----:B------:R3:W5:Y:S01]  /*3520*/  @!P5 LDG.E R249, [R6.64+0x20] ;  /* 0x0000202406f9d981 */ /* 0x000762000c1e1900 */
[----:B------:R-:W-:-:S03]  /*3530*/  @!P3 IMAD.WIDE R10, R5, R10, UR14 ;  /* 0x0000000e050abe25 */ /* 0x000fc6000f8e020a */
[----:B------:R3:W-:Y:S04]  /*3540*/  @P2 STS [R0+0x6000], RZ ;  /* 0x006000ff00002388 */ /* 0x0007e80000000800 */
[----:B------:R3:W-:Y:S04]  /*3550*/  @P2 STS [R0+0x6004], RZ ;  /* 0x006004ff00002388 */ /* 0x0007e80000000800 */
[----:B------:R3:W-:Y:S01]  /*3560*/  @P2 STS.64 [R0+0x6008], RZ ;  /* 0x006008ff00002388 */ /* 0x0007e20000000a00 */
[----:B------:R-:W-:-:S03]  /*3570*/  IMAD R5, R15, c[0x0][0x1b0], RZ ;  /* 0x00006c000f057a24 */ /* 0x000fc600078e02ff */
[----:B------:R1:W5:Y:S01]  /*3580*/  @!P3 LDG.E R247, [R10.64] ;  /* 0x000000240af7b981 */ /* 0x000362000c1e1900 */
[----:B------:R-:W-:Y:S01]  /*3590*/  BSSY B0, `(.L_x_166) ;  /* 0x0000016000007945 */ /* 0x000fe20003800000 */
[C---:B-1----:R-:W-:Y:S02]  /*35a0*/  IMAD R10, R4.reuse, c[0x0][0x1b4], R5 ;  /* 0x00006d00040a7a24 */ /* 0x042fe400078e0205 */
[----:B------:R-:W-:-:S04]  /*35b0*/  IMAD.WIDE.U32 R4, R4, c[0x0][0x1b0], R8 ;  /* 0x00006c0004047a25 */ /* 0x000fc800078e0008 */
[----:B------:R-:W-:Y:S01]  /*35c0*/  IMAD.IADD R10, R5, 0x1, R10 ;  /* 0x00000001050a7824 */ /* 0x000fe200078e020a */
[----:B------:R-:W-:Y:S05]  /*35d0*/  @P2 BRA `(.L_x_167) ;  /* 0x0000011000002947 */ /* 0x000fea0003800000 */
[----:B---3--:R-:W-:-:S13]  /*35e0*/  ISETP.GE.AND P2, PT, R244, c[0x0][0x220], PT ;  /* 0x00008800f4007a0c */ /* 0x008fda0003f46270 */
        /* <DEDUP_REMOVED lines=16> */
.L_x_167:
[----:B---3--:R-:W-:Y:S05]  /*36f0*/  BSYNC B0 ;  /* 0x0000000000007941 */ /* 0x008fea0003800000 */
.L_x_166:
        /* <DEDUP_REMOVED lines=19> */
.L_x_169:
[----:B------:R-:W-:Y:S05]  /*3830*/  BSYNC B0 ;  /* 0x0000000000007941 */ /* 0x000fea0003800000 */
.L_x_168:
[----:B------:R-:W0:Y:S04]  /*3840*/  LDGDEPBAR ;  /* 0x00000000000079af */ /* 0x000e280000000000 */
[----:B--2---:R-:W2:Y:S04]  /*3850*/  LDL R3, [R1+0x2c] ;  /* 0x00002c0001037983 */ /* 0x004ea80000100800 */
[----:B-1-34-:R-:W3:Y:S01]  /*3860*/  LDL R0, [R1+0x1c] ;  /* 0x00001c0001007983 */ /* 0x01aee20000100800 */
[----:B------:R-:W-:Y:S02]  /*3870*/  IMAD.MOV.U32 R6, RZ, RZ, c[0x0][0x308] ;  /* 0x0000c200ff067624 */ /* 0x000fe400078e00ff */
[----:B------:R-:W-:Y:S01]  /*3880*/  IMAD.MOV.U32 R7, RZ, RZ, c[0x0][0x30c] ;  /* 0x0000c300ff077624 */ /* 0x000fe200078e00ff */
[----:B------:R-:W-:-:S04]  /*3890*/  DEPBAR.LE SB0, 0x1 ;  /* 0x000080400000791a */ /* 0x000fc80000000000 */
[----:B------:R-:W-:Y:S06]  /*38a0*/  BAR.SYNC.DEFER_BLOCKING 0x0 ;  /* 0x0000000000007b1d */ /* 0x000fec0000010000 */
[----:B------:R1:W4:Y:S04]  /*38b0*/  LDG.E.64 R4, [R6.64+0x8] ;  /* 0x0000082406047981 */ /* 0x000328000c1e1b00 */
[----:B------:R1:W2:Y:S04]  /*38c0*/  LDSM.16.M88.4 R112, [R145+0x8000] ;  /* 0x008000009170783b */ /* 0x0002a80000000200 */
[----:B------:R2:W2:Y:S04]  /*38d0*/  LDSM.16.M88.4 R116, [R145+0x8400] ;  /* 0x008400009174783b */ /* 0x0004a80000000200 */
[----:B------:R2:W2:Y:S04]  /*38e0*/  LDSM.16.M88.4 R120, [R145+0x8800] ;  /* 0x008800009178783b */ /* 0x0004a80000000200 */
[----:B------:R2:W2:Y:S04]  /*38f0*/  LDSM.16.M88.4 R124, [R145+0x8c00] ;  /* 0x008c0000917c783b */ /* 0x0004a80000000200 */
[----:B------:R2:W2:Y:S04]  /*3900*/  LDSM.16.M88.4 R128, [R146+0x8000] ;  /* 0x008000009280783b */ /* 0x0004a80000000200 */
[----:B------:R2:W2:Y:S04]  /*3910*/  LDSM.16.M88.4 R132, [R146+0x8400] ;  /* 0x008400009284783b */ /* 0x0004a80000000200 */
[----:B-1----:R-:W4:Y:S04]  /*3920*/  LDG.E.64 R6, [R6.64] ;  /* 0x0000002406067981 */ /* 0x002f28000c1e1b00 */
[----:B------:R1:W1:Y:S04]  /*3930*/  LDSM.16.M88.4 R136, [R146+0x8800] ;  /* 0x008800009288783b */ /* 0x0002680000000200 */
[----:B------:R1:W1:Y:S01]  /*3940*/  LDSM.16.M88.4 R140, [R146+0x8c00] ;  /* 0x008c0000928c783b */ /* 0x0002620000000200 */
[----:B------:R-:W-:Y:S01]  /*3950*/  IMAD.SHL.U32 R150, R158, 0x2, RZ ;  /* 0x000000029e967824 */ /* 0x000fe200078e00ff */
[----:B------:R-:W-:Y:S01]  /*3960*/  CS2R R94, SRZ ;  /* 0x00000000005e7805 */ /* 0x000fe2000001ff00 */
[----:B------:R-:W-:Y:S01]  /*3970*/  IMAD.MOV.U32 R242, RZ, RZ, R227 ;  /* 0x000000fffff27224 */ /* 0x000fe200078e00e3 */
        /* <DEDUP_REMOVED lines=15> */
[----:B------:R-:W-:Y:S01]  /*3a70*/  IADD3 R151, R150, R153, RZ ;  /* 0x0000009996977210 */ /* 0x000fe20007ffe0ff */
[----:B--2---:R-:W4:Y:S08]  /*3a80*/  R2UR UR5, R3 ;  /* 0x00000000030573c2 */ /* 0x004f3000000e0000 */
[----:B---3--:R2:W3:Y:S02]  /*3a90*/  R2UR UR4, R0 ;  /* 0x00000000000473c2 */ /* 0x0084e400000e0000 */
[----:B--2---:R-:W-:-:S02]  /*3aa0*/  SHF.R.S32.HI R0, RZ, 0x1f, R14 ;  /* 0x0000001fff007819 */ /* 0x004fc4000001140e */
[----:B----4-:R-:W-:-:S04]  /*3ab0*/  IADD3 R250, P2, P1, R4, UR5, R14 ;  /* 0x0000000504fa7c10 */ /* 0x010fc8000f95e00e */
[----:B---3--:R-:W-:-:S05]  /*3ac0*/  IADD3.X R4, R5, UR4, R0, P2, P1 ;  /* 0x0000000405047c10 */ /* 0x008fca00097e2400 */
[----:B------:R2:W-:Y:S01]  /*3ad0*/  STL [R1], R4 ;  /* 0x0000000401007387 */ /* 0x0005e20000100800 */
[----:B------:R-:W-:Y:S02]  /*3ae0*/  IADD3 R3, R158, 0x1000, RZ ;  /* 0x000010009e037810 */ /* 0x000fe40007ffe0ff */
[----:B------:R-:W-:Y:S01]  /*3af0*/  IADD3 R0, R152, 0x1000, RZ ;  /* 0x0000100098007810 */ /* 0x000fe20007ffe0ff */
[----:B------:R2:W3:Y:S08]  /*3b00*/  R2UR UR9, R7 ;  /* 0x00000000070973c2 */ /* 0x0004f000000e0000 */
[----:B------:R2:W4:Y:S01]  /*3b10*/  R2UR UR11, R6 ;  /* 0x00000000060b73c2 */ /* 0x00052200000e0000 */
[----:B------:R-:W-:-:S02]  /*3b20*/  SEL R3, R3, R158, !P0 ;  /* 0x0000009e03037207 */ /* 0x000fc40004000000 */
[----:B------:R-:W-:Y:S01]  /*3b30*/  SEL R0, R0, R152, !P0 ;  /* 0x0000009800007207 */ /* 0x000fe20004000000 */
[----:B------:R-:W-:Y:S01]  /*3b40*/  IMAD.WIDE.U32 R250, R250, -0x2daee0ad, RZ ;  /* 0xd2511f53fafa7825 */ /* 0x000fe200078e00ff */
[----:B------:R-:W-:-:S03]  /*3b50*/  SHF.L.U32 R144, R3, 0x1, RZ ;  /* 0x0000000103907819 */ /* 0x000fc600000006ff */
[----:B-1234-:R-:W-:Y:S02]  /*3b60*/  IMAD.SHL.U32 R3, R0, 0x2, RZ ;  /* 0x0000000200037824 */ /* 0x01efe400078e00ff */
.L_x_172:
[----:B-----5:R-:W-:Y:S01]  /*3b70*/  FSETP.NEU.FTZ.AND P0, PT, R248, -INF , PT ;  /* 0xff800000f800780b */ /* 0x020fe20003f1d000 */
[----:B------:R-:W2:Y:S01]  /*3b80*/  LDL R4, [R1+0x8] ;  /* 0x0000080001047983 */ /* 0x000ea20000100800 */
[----:B------:R-:W-:Y:S01]  /*3b90*/  IMAD.U32 R0, RZ, RZ, UR12 ;  /* 0x0000000cff007e24 */ /* 0x000fe2000f8e00ff */
[----:B------:R-:W-:Y:S01]  /*3ba0*/  UIADD3 UR4, UR9, -0x4498517b, URZ ;  /* 0xbb67ae8509047890 */ /* 0x000fe2000fffe03f */
[----:B------:R-:W-:Y:S01]  /*3bb0*/  IMAD.U32 R6, RZ, RZ, UR8 ;  /* 0x00000008ff067e24 */ /* 0x000fe2000f8e00ff */
[----:B------:R-:W3:Y:S01]  /*3bc0*/  LDL R9, [R1] ;  /* 0x0000000001097983 */ /* 0x000ee20000100800 */
[----:B------:R-:W-:Y:S01]  /*3bd0*/  IMAD R0, R0, 0x2, R252 ;  /* 0x0000000200007824 */ /* 0x000fe200078e02fc */
[----:B------:R-:W-:Y:S01]  /*3be0*/  USHF.L.U32 UR6, UR12, 0x7, URZ ;  /* 0x000000070c067899 */ /* 0x000fe2000800063f */
[----:B------:R-:W-:Y:S01]  /*3bf0*/  IMAD.U32 R160, RZ, RZ, UR12 ;  /* 0x0000000cffa07e24 */ /* 0x000fe2000f8e00ff */
[----:B------:R-:W-:Y:S01]  /*3c00*/  LOP3.LUT R12, R250, UR4, RZ, 0x3c, !PT ;  /* 0x00000004fa0c7c12 */ /* 0x000fe2000f8e3cff */
[----:B------:R-:W-:Y:S01]  /*3c10*/  IMAD.SHL.U32 R0, R0, 0x2, RZ ;  /* 0x0000000200007824 */ /* 0x000fe200078e00ff */
[----:B------:R-:W0:Y:S01]  /*3c20*/  LDGDEPBAR ;  /* 0x00000000000079af */ /* 0x000e220000000000 */
[----:B------:R-:W-:Y:S01]  /*3c30*/  FMUL.FTZ R164, R248, 1.4426950216293334961 ;  /* 0x3fb8aa3bf8a47820 */ /* 0x000fe20000410000 */
[----:B------:R-:W-:Y:S01]  /*3c40*/  UIADD3 UR4, UR11, -0x61c88647, URZ ;  /* 0x9e3779b90b047890 */ /* 0x000fe2000fffe03f */
[----:B------:R-:W-:Y:S01]  /*3c50*/  FMUL.FTZ R162, R249, 1.4426950216293334961 ;  /* 0x3fb8aa3bf9a27820 */ /* 0x000fe20000410000 */
[C---:B------:R-:W-:Y:S01]  /*3c60*/  LOP3.LUT R8, R251.reuse, UR9, R0, 0x96, !PT ;  /* 0x00000009fb087c12 */ /* 0x040fe2000f8e9600 */
[----:B------:R-:W-:Y:S01]  /*3c70*/  FMUL.FTZ R161, R246, 1.4426950216293334961 ;  /* 0x3fb8aa3bf6a17820 */ /* 0x000fe20000410000 */
[----:B------:R-:W-:Y:S01]  /*3c80*/  FSEL R164, R164, RZ, P0 ;  /* 0x000000ffa4a47208 */ /* 0x000fe20000000000 */
[----:B------:R-:W-:Y:S02]  /*3c90*/  UISETP.GT.AND UP2, UPT, UR8, UR18, UPT ;  /* 0x000000120800728c */ /* 0x000fe4000bf44270 */
[----:B------:R-:W-:Y:S01]  /*3ca0*/  IMAD.WIDE.U32 R22, R8, -0x326172a9, RZ ;  /* 0xcd9e8d5708167825 */ /* 0x000fe200078e00ff */
[----:B------:R-:W-:Y:S04]  /*3cb0*/  DEPBAR.LE SB0, 0x0 ;  /* 0x000080000000791a */ /* 0x000fe80000000000 */
[----:B------:R-:W-:Y:S08]  /*3cc0*/  BAR.SYNC.DEFER_BLOCKING 0x0 ;  /* 0x0000000000007b1d */ /* 0x000ff00000010000 */
[----:B------:R-:W-:Y:S08]  /*3cd0*/  LDSM.16.M88.4 R64, [R144] ;  /* 0x000000009040783b */ /* 0x000ff00000000200 */
[----:B------:R-:W-:Y:S08]  /*3ce0*/  LDSM.16.M88.4 R60, [R144+0x1000] ;  /* 0x00100000903c783b */ /* 0x000ff00000000200 */
[----:B------:R-:W-:Y:S08]  /*3cf0*/  LDSM.16.M88.4 R48, [R145+0x6800] ;  /* 0x006800009130783b */ /* 0x000ff00000000200 */
[----:B------:R-:W-:Y:S08]  /*3d00*/  LDSM.16.M88.4 R100, [R145+0x6c00] ;  /* 0x006c00009164783b */ /* 0x000ff00000000200 */
[----:B------:R-:W-:Y:S01]  /*3d10*/  LDSM.16.M88.4 R108, [R146+0x6000] ;  /* 0x00600000926c783b */ /* 0x000fe20000000200 */
[----:B--2---:R-:W-:Y:S01]  /*3d20*/  IMAD R6, R6, 0x8, R4 ;  /* 0x0000000806067824 */ /* 0x004fe200078e0204 */
[----:B------:R-:W-:Y:S04]  /*3d30*/  IADD3 R4, R0, 0x1, RZ ;  /* 0x0000000100047810 */ /* 0x000fe80007ffe0ff */
[C---:B------:R-:W-:Y:S01]  /*3d40*/  IADD3 R5, R6.reuse, 0x4, RZ ;  /* 0x0000000406057810 */ /* 0x040fe20007ffe0ff */
[----:B------:R-:W-:Y:S01]  /*3d50*/  IMAD.WIDE.U32 R6, R6, -0x326172a9, RZ ;  /* 0xcd9e8d5706067825 */ /* 0x000fe200078e00ff */
[----:B------:R-:W-:Y:S03]  /*3d60*/  LOP3.LUT R0, R251, UR9, R4, 0x96, !PT ;  /* 0x00000009fb007c12 */ /* 0x000fe6000f8e9604 */
[----:B------:R-:W-:Y:S01]  /*3d70*/  IMAD.WIDE.U32 R4, R5, -0x326172a9, RZ ;  /* 0xcd9e8d5705047825 */ /* 0x000fe200078e00ff */
[----:B------:R-:W-:Y:S03]  /*3d80*/  LOP3.LUT R18, R23, UR4, R6, 0x96, !PT ;  /* 0x0000000417127c12 */ /* 0x000fe6000f8e9606 */
[----:B------:R-:W-:Y:S01]  /*3d90*/  IMAD.WIDE.U32 R20, R0, -0x326172a9, RZ ;  /* 0xcd9e8d5700147825 */ /* 0x000fe200078e00ff */
[----:B---3--:R-:W-:Y:S02]  /*3da0*/  LOP3.LUT R0, R9, UR11, RZ, 0x3c, !PT ;  /* 0x0000000b09007c12 */ /* 0x008fe4000f8e3cff */
[----:B------:R-:W-:Y:S01]  /*3db0*/  LOP3.LUT R14, R23, UR4, R4, 0x96, !PT ;  /* 0x00000004170e7c12 */ /* 0x000fe2000f8e9604 */
[----:B------:R-:W-:Y:S01]  /*3dc0*/  IMAD.WIDE.U32 R18, R18, -0x2daee0ad, RZ ;  /* 0xd2511f5312127825 */ /* 0x000fe200078e00ff */
[-C--:B------:R-:W-:Y:S02]  /*3dd0*/  LOP3.LUT R10, R7, R0.reuse, RZ, 0x3c, !PT ;  /* 0x00000000070a7212 */ /* 0x080fe400078e3cff */
[----:B------:R-:W-:Y:S01]  /*3de0*/  LOP3.LUT R8, R5, R0, RZ, 0x3c, !PT ;  /* 0x0000000005087212 */ /* 0x000fe200078e3cff */
[----:B------:R-:W-:Y:S01]  /*3df0*/  IMAD.WIDE.U32 R14, R14, -0x2daee0ad, RZ ;  /* 0xd2511f530e0e7825 */ /* 0x000fe200078e00ff */
[C---:B------:R-:W-:Y:S02]  /*3e00*/  LOP3.LUT R16, R21.reuse, UR4, R6, 0x96, !PT ;  /* 0x0000000415107c12 */ /* 0x040fe4000f8e9606 */
[----:B------:R-:W-:Y:S01]  /*3e10*/  LOP3.LUT R13, R21, UR4, R4, 0x96, !PT ;  /* 0x00000004150d7c12 */ /* 0x000fe2000f8e9604 */
[----:B------:R-:W-:Y:S01]  /*3e20*/  IMAD.WIDE.U32 R10, R10, -0x2daee0ad, RZ ;  /* 0xd2511f530a0a7825 */ /* 0x000fe200078e00ff */
[----:B------:R-:W-:Y:S03]  /*3e30*/  UIADD3 UR4, UR11, 0x3c6ef372, URZ ;  /* 0x3c6ef3720b047890 */ /* 0x000fe6000fffe03f */
[----:B------:R-:W-:Y:S01]  /*3e40*/  IMAD.WIDE.U32 R8, R8, -0x2daee0ad, RZ ;  /* 0xd2511f5308087825 */ /* 0x000fe200078e00ff */
[----:B------:R-:W-:Y:S03]  /*3e50*/  LOP3.LUT R6, R12, R11, RZ, 0x3c, !PT ;  /* 0x0000000b0c067212 */ /* 0x000fe600078e3cff */
[----:B------:R-:W-:Y:S01]  /*3e60*/  IMAD.WIDE.U32 R16, R16, -0x2daee0ad, RZ ;  /* 0xd2511f5310107825 */ /* 0x000fe200078e00ff */
[----:B------:R-:W-:Y:S03]  /*3e70*/  LOP3.LUT R4, R12, R9, RZ, 0x3c, !PT ;  /* 0x000000090c047212 */ /* 0x000fe600078e3cff */
[----:B------:R-:W-:Y:S04]  /*3e80*/  IMAD.WIDE.U32 R6, R6, -0x326172a9, RZ ;  /* 0xcd9e8d5706067825 */ /* 0x000fe800078e00ff */
[----:B------:R-:W-:Y:S01]  /*3e90*/  IMAD.WIDE.U32 R4, R4, -0x326172a9, RZ ;  /* 0xcd9e8d5704047825 */ /* 0x000fe200078e00ff */
[C---:B------:R-:W-:Y:S02]  /*3ea0*/  LOP3.LUT R26, R7.reuse, UR4, R22, 0x96, !PT ;  /* 0x00000004071a7c12 */ /* 0x040fe4000f8e9616 */
[----:B------:R-:W-:Y:S01]  /*3eb0*/  LOP3.LUT R24, R7, UR4, R20, 0x96, !PT ;  /* 0x0000000407187c12 */ /* 0x000fe2000f8e9614 */
[----:B------:R-:W-:Y:S01]  /*3ec0*/  IMAD.WIDE.U32 R12, R13, -0x2daee0ad, RZ ;  /* 0xd2511f530d0c7825 */ /* 0x000fe200078e00ff */
[C---:B------:R-:W-:Y:S02]  /*3ed0*/  LOP3.LUT R22, R5.reuse, UR4, R22, 0x96, !PT ;  /* 0x0000000405167c12 */ /* 0x040fe4000f8e9616 */
[----:B------:R-:W-:Y:S01]  /*3ee0*/  LOP3.LUT R20, R5, UR4, R20, 0x96, !PT ;  /* 0x0000000405147c12 */ /* 0x000fe2000f8e9614 */
[----:B------:R-:W-:Y:S01]  /*3ef0*/  UIADD3 UR4, UR9, 0x76cf5d0a, URZ ;  /* 0x76cf5d0a09047890 */ /* 0x000fe2000fffe03f */
[----:B------:R-:W-:Y:S04]  /*3f00*/  IMAD.WIDE.U32 R26, R26, -0x2daee0ad, RZ ;  /* 0xd2511f531a1a7825 */ /* 0x000fe800078e00ff */
[----:B------:R-:W-:Y:S01]  /*3f10*/  IMAD.WIDE.U32 R24, R24, -0x2daee0ad, RZ ;  /* 0xd2511f5318187825 */ /* 0x000fe200078e00ff */
[--C-:B------:R-:W-:Y:S02]  /*3f20*/  LOP3.LUT R0, R19, UR4, R10.reuse, 0x96, !PT ;  /* 0x0000000413007c12 */ /* 0x100fe4000f8e960a */
[----:B------:R-:W-:Y:S01]  /*3f30*/  LOP3.LUT R5, R17, UR4, R10, 0x96, !PT ;  /* 0x0000000411057c12 */ /* 0x000fe2000f8e960a */
[----:B------:R-:W-:Y:S01]  /*3f40*/  IMAD.WIDE.U32 R22, R22, -0x2daee0ad, RZ ;  /* 0xd2511f5316167825 */ /* 0x000fe200078e00ff */
[--C-:B------:R-:W-:Y:S02]  /*3f50*/  LOP3.LUT R10, R15, UR4, R8.reuse, 0x96, !PT ;  /* 0x000000040f0a7c12 */ /* 0x100fe4000f8e9608 */
[----:B------:R-:W-:Y:S01]  /*3f60*/  LOP3.LUT R8, R13, UR4, R8, 0x96, !PT ;  /* 0x000000040d087c12 */ /* 0x000fe2000f8e9608 */
[----:B------:R-:W-:Y:S01]  /*3f70*/  UIADD3 UR4, UR9, 0x32370b8f, URZ ;  /* 0x32370b8f09047890 */ /* 0x000fe2000fffe03f */
[----:B------:R-:W-:Y:S04]  /*3f80*/  IMAD.WIDE.U32 R20, R20, -0x2daee0ad, RZ ;  /* 0xd2511f5314147825 */ /* 0x000fe800078e00ff */
[----:B------:R-:W-:Y:S01]  /*3f90*/  IMAD.WIDE.U32 R10, R10, -0x326172a9, RZ ;  /* 0xcd9e8d570a0a7825 */ /* 0x000fe200078e00ff */
[----:B------:R-:W-:Y:S02]  /*3fa0*/  LOP3.LUT R34, R27, UR4, R18, 0x96, !PT ;  /* 0x000000041b227c12 */ /* 0x000fe4000f8e9612 */
[----:B------:R-:W-:Y:S01]  /*3fb0*/  LOP3.LUT R32, R25, UR4, R16, 0x96, !PT ;  /* 0x0000000419207c12 */ /* 0x000fe2000f8e9610 */
[----:B------:R-:W-:Y:S01]  /*3fc0*/  IMAD.WIDE.U32 R8, R8, -0x326172a9, RZ ;  /* 0xcd9e8d5708087825 */ /* 0x000fe200078e00ff */
[----:B------:R-:W-:Y:S02]  /*3fd0*/  LOP3.LUT R30, R23, UR4, R14, 0x96, !PT ;  /* 0x00000004171e7c12 */ /* 0x000fe4000f8e960e */
[----:B------:R-:W-:Y:S01]  /*3fe0*/  LOP3.LUT R28, R21, UR4, R12, 0x96, !PT ;  /* 0x00000004151c7c12 */ /* 0x000fe2000f8e960c */
[----:B------:R-:W-:Y:S01]  /*3ff0*/  UIADD3 UR4, UR11, -0x255992d5, URZ ;  /* 0xdaa66d2b0b047890 */ /* 0x000fe2000fffe03f */
[----:B------:R-:W-:Y:S04]  /*4000*/  IMAD.WIDE.U32 R14, R0, -0x326172a9, RZ ;  /* 0xcd9e8d57000e7825 */ /* 0x000fe800078e00ff */
[----:B------:R-:W-:Y:S01]  /*4010*/  IMAD.WIDE.U32 R12, R5, -0x326172a9, RZ ;  /* 0xcd9e8d57050c7825 */ /* 0x000fe200078e00ff */
[--C-:B------:R-:W-:Y:S03]  /*4020*/  LOP3.LUT R0, R15, UR4, R6.reuse, 0x96, !PT ;  /* 0x000000040f007c12 */ /* 0x100fe6000f8e9606 */
[----:B------:R-:W-:Y:S01]  /*4030*/  IMAD.WIDE.U32 R34, R34, -0x326172a9, RZ ;  /* 0xcd9e8d5722227825 */ /* 0x000fe200078e00ff */
[----:B------:R-:W-:Y:S02]  /*4040*/  LOP3.LUT R5, R13, UR4, R6, 0x96, !PT ;  /* 0x000000040d057c12 */ /* 0x000fe4000f8e9606 */
[--C-:B------:R-:W-:Y:S01]  /*4050*/  LOP3.LUT R6, R11, UR4, R4.reuse, 0x96, !PT ;  /* 0x000000040b067c12 */ /* 0x100fe2000f8e9604 */
[----:B------:R-:W-:Y:S01]  /*4060*/  IMAD.WIDE.U32 R32, R32, -0x326172a9, RZ ;  /* 0xcd9e8d5720207825 */ /* 0x000fe200078e00ff */
[----:B------:R-:W-:Y:S01]  /*4070*/  LOP3.LUT R4, R9, UR4, R4, 0x96, !PT ;  /* 0x0000000409047c12 */ /* 0x000fe2000f8e9604 */
[----:B------:R-:W-:Y:S02]  /*4080*/  UIADD3 UR4, UR11, 0x78dde6e4, URZ ;  /* 0x78dde6e40b047890 */ /* 0x000fe4000fffe03f */
[----:B------:R-:W-:Y:S04]  /*4090*/  IMAD.WIDE.U32 R30, R30, -0x326172a9, RZ ;  /* 0xcd9e8d571e1e7825 */ /* 0x000fe800078e00ff */
[----:B------:R-:W-:Y:S01]  /*40a0*/  LOP3.LUT R18, R35, UR4, R14, 0x96, !PT ;  /* 0x0000000423127c12 */ /* 0x000fe2000f8e960e */
[----:B------:R-:W-:Y:S01]  /*40b0*/  IMAD.WIDE.U32 R28, R28, -0x326172a9, RZ ;  /* 0xcd9e8d571c1c7825 */ /* 0x000fe200078e00ff */
[----:B------:R-:W-:Y:S02]  /*40c0*/  LOP3.LUT R16, R33, UR4, R12, 0x96, !PT ;  /* 0x0000000421107c12 */ /* 0x000fe4000f8e960c */
[----:B------:R-:W-:Y:S01]  /*40d0*/  LOP3.LUT R14, R31, UR4, R10, 0x96, !PT ;  /* 0x000000041f0e7c12 */ /* 0x000fe2000f8e960a */
[----:B------:R-:W-:Y:S01]  /*40e0*/  IMAD.WIDE.U32 R18, R18, -0x2daee0ad, RZ ;  /* 0xd2511f5312127825 */ /* 0x000fe200078e00ff */
[----:B------:R-:W-:Y:S01]  /*40f0*/  LOP3.LUT R12, R29, UR4, R8, 0x96, !PT ;  /* 0x000000041d0c7c12 */ /* 0x000fe2000f8e9608 */
[----:B------:R-:W-:Y:S02]  /*4100*/  UIADD3 UR4, UR9, -0x126145ec, URZ ;  /* 0xed9eba1409047890 */ /* 0x000fe4000fffe03f */
[----:B------:R-:W-:Y:S04]  /*4110*/  IMAD.WIDE.U32 R10, R0, -0x2daee0ad, RZ ;  /* 0xd2511f53000a7825 */ /* 0x000fe800078e00ff */
[----:B------:R-:W-:Y:S01]  /*4120*/  IMAD.WIDE.U32 R8, R5, -0x2daee0ad, RZ ;  /* 0xd2511f5305087825 */ /* 0x000fe200078e00ff */
[----:B------:R-:W-:Y:S03]  /*4130*/  LOP3.LUT R11, R11, UR4, R26, 0x96, !PT ;  /* 0x000000040b0b7c12 */ /* 0x000fe6000f8e961a */
[----:B------:R-:W-:Y:S01]  /*4140*/  IMAD.WIDE.U32 R6, R6, -0x2daee0ad, RZ ;  /* 0xd2511f5306067825 */ /* 0x000fe200078e00ff */
[----:B------:R-:W-:Y:S03]  /*4150*/  LOP3.LUT R9, R9, UR4, R24, 0x96, !PT ;  /* 0x0000000409097c12 */ /* 0x000fe6000f8e9618 */
[----:B------:R-:W-:Y:S01]  /*4160*/  IMAD.WIDE.U32 R4, R4, -0x2daee0ad, RZ ;  /* 0xd2511f5304047825 */ /* 0x000fe200078e00ff */
[----:B------:R-:W-:Y:S03]  /*4170*/  LOP3.LUT R7, R7, UR4, R22, 0x96, !PT ;  /* 0x0000000407077c12 */ /* 0x000fe6000f8e9616 */
[----:B------:R-:W-:Y:S01]  /*4180*/  IMAD.WIDE.U32 R16, R16, -0x2daee0ad, RZ ;  /* 0xd2511f5310107825 */ /* 0x000fe200078e00ff */
[----:B------:R-:W-:Y:S01]  /*4190*/  LOP3.LUT R5, R5, UR4, R20, 0x96, !PT ;  /* 0x0000000405057c12 */ /* 0x000fe2000f8e9614 */
[----:B------:R-:W-:Y:S02]  /*41a0*/  UIADD3 UR4, UR9, -0x56f99767, URZ ;  /* 0xa906689909047890 */ /* 0x000fe4000fffe03f */
[----:B------:R-:W-:Y:S04]  /*41b0*/  IMAD.WIDE.U32 R14, R14, -0x2daee0ad, RZ ;  /* 0xd2511f530e0e7825 */ /* 0x000fe800078e00ff */
[----:B------:R-:W-:Y:S01]  /*41c0*/  LOP3.LUT R174, R19, UR4, R10, 0x96, !PT ;  /* 0x0000000413ae7c12 */ /* 0x000fe2000f8e960a */
[----:B------:R-:W-:Y:S01]  /*41d0*/  IMAD.WIDE.U32 R12, R12, -0x2daee0ad, RZ ;  /* 0xd2511f530c0c7825 */ /* 0x000fe200078e00ff */
[----:B------:R-:W-:Y:S02]  /*41e0*/  LOP3.LUT R182, R17, UR4, R8, 0x96, !PT ;  /* 0x0000000411b67c12 */ /* 0x000fe4000f8e9608 */
[----:B------:R-:W-:Y:S01]  /*41f0*/  LOP3.LUT R180, R15, UR4, R6, 0x96, !PT ;  /* 0x000000040fb47c12 */ /* 0x000fe2000f8e9606 */
[----:B------:R-:W-:Y:S01]  /*4200*/  IMAD.IADD R0, R153, 0x1, R144 ;  /* 0x0000000199007824 */ /* 0x000fe200078e0290 */
[----:B------:R-:W-:Y:S01]  /*4210*/  LOP3.LUT R178, R13, UR4, R4, 0x96, !PT ;  /* 0x000000040db27c12 */ /* 0x000fe2000f8e9604 */
[----:B------:R-:W-:Y:S01]  /*4220*/  UIADD3 UR4, UR11, 0x1715609d, URZ ;  /* 0x1715609d0b047890 */ /* 0x000fe2000fffe03f */
[----:B------:R-:W-:Y:S02]  /*4230*/  IMAD.WIDE.U32 R10, R11, -0x326172a9, RZ ;  /* 0xcd9e8d570b0a7825 */ /* 0x000fe400078e00ff */
[----:B------:R-:W-:Y:S02]  /*4240*/  LDSM.16.M88.4 R104, [R0] ;  /* 0x000000000068783b */ /* 0x000fe40000000200 */
[----:B------:R-:W-:Y:S01]  /*4250*/  IMAD.WIDE.U32 R8, R9, -0x326172a9, RZ ;  /* 0xcd9e8d5709087825 */ /* 0x000fe200078e00ff */
[----:B------:R-:W-:Y:S03]  /*4260*/  LOP3.LUT R176, R11, UR4, R34, 0x96, !PT ;  /* 0x000000040bb07c12 */ /* 0x000fe6000f8e9622 */
[----:B------:R-:W-:Y:S01]  /*4270*/  IMAD.WIDE.U32 R6, R7, -0x326172a9, RZ ;  /* 0xcd9e8d5707067825 */ /* 0x000fe200078e00ff */
[----:B------:R-:W-:Y:S02]  /*4280*/  LOP3.LUT R172, R9, UR4, R32, 0x96, !PT ;  /* 0x0000000409ac7c12 */ /* 0x000fe4000f8e9620 */
[----:B------:R-:W-:Y:S01]  /*4290*/  LDSM.16.M88.4 R32, [R145+0x6400] ;  /* 0x006400009120783b */ /* 0x000fe20000000200 */
[----:B------:R-:W-:Y:S01]  /*42a0*/  IMAD.WIDE.U32 R4, R5, -0x326172a9, RZ ;  /* 0xcd9e8d5705047825 */ /* 0x000fe200078e00ff */
[----:B------:R-:W-:Y:S03]  /*42b0*/  LOP3.LUT R168, R7, UR4, R30, 0x96, !PT ;  /* 0x0000000407a87c12 */ /* 0x000fe6000f8e961e */
        /* <DEDUP_REMOVED lines=18> */
[----:B------:R-:W1:Y:S01]  /*43e0*/  LDSM.16.M88.4 R16, [R145+0x6000] ;  /* 0x006000009110783b */ /* 0x000e620000000200 */
[----:B------:R-:W-:Y:S01]  /*43f0*/  LOP3.LUT R186, R169, UR4, R14, 0x96, !PT ;  /* 0x00000004a9ba7c12 */ /* 0x000fe2000f8e960e */
[----:B------:R-:W-:Y:S04]  /*4400*/  UIADD3 UR4, UR17, 0x80, UR6 ;  /* 0x0000008011047890 */ /* 0x000fe8000fffe006 */
[----:B------:R-:W-:Y:S02]  /*4410*/  UIADD3 UR5, UR4, -UR10, URZ ;  /* 0x8000000a04057290 */ /* 0x000fe4000fffe03f */
[----:B------:R-:W-:Y:S04]  /*4420*/  USHF.L.U32 UR4, UR8, 0x7, URZ ;  /* 0x0000000708047899 */ /* 0x000fe8000800063f */
[----:B------:R-:W-:Y:S02]  /*4430*/  UISETP.GE.AND UP0, UPT, UR4, UR5, UPT ;  /* 0x000000050400728c */ /* 0x000fe4000bf06270 */
[----:B------:R-:W-:Y:S01]  /*4440*/  IMAD.U32 R165, RZ, RZ, UR4 ;  /* 0x00000004ffa57e24 */ /* 0x000fe2000f8e00ff */
[----:B------:R-:W-:Y:S03]  /*4450*/  UIADD3 UR4, UR6, 0x80, URZ ;  /* 0x0000008006047890 */ /* 0x000fe6000fffe03f */
[----:B------:R-:W-:Y:S02]  /*4460*/  ULDC.64 UR6, c[0x0][0x118] ;  /* 0x0000460000067ab9 */ /* 0x000fe40000000a00 */
[----:B------:R-:W-:Y:S03]  /*4470*/  UISETP.LT.AND UP0, UPT, UR4, UR10, UP0 ;  /* 0x0000000a0400728c */ /* 0x000fe60008701270 */
[----:B------:R-:W-:Y:S03]  /*4480*/  ULDC.U8 UR4, c[0x0][0x2d8] ;  /* 0x0000b60000047ab9 */ /* 0x000fe60000000000 */
[----:B------:R-:W-:Y:S11]  /*4490*/  PLOP3.LUT P3, PT, PT, PT, UP0, 0x80, 0x0 ;  /* 0x000000000000781c */ /* 0x000ff60003f6f008 */
[----:B------:R-:W-:Y:S02]  /*44a0*/  @!UPT UIADD3 URZ, URZ, URZ, URZ ;  /* 0x0000003f3f3ff290 */ /* 0x000fe4000fffe03f */
[----:B------:R-:W2:Y:S01]  /*44b0*/  @!P3 S2R R159, SR_TID.X ;  /* 0x00000000009fb919 */ /* 0x000ea20000002100 */
[-C--:B-1----:R-:W-:Y:S08]  /*44c0*/  HMMA.16816.F32.BF16 R4, R64, R16.reuse, RZ ;  /* 0x000000104004723c */ /* 0x082ff000000418ff */
        /* <DEDUP_REMOVED lines=15> */
[----:B------:R2:W1:Y:S07]  /*45c0*/  LDSM.16.M88.4 R100, [R0+0x1000] ;  /* 0x001000000064783b */ /* 0x00046e0000000200 */
[-C--:B------:R-:W-:Y:S01]  /*45d0*/  HMMA.16816.F32.BF16 R4, R104, R108.reuse, R4 ;  /* 0x0000006c6804723c */ /* 0x080fe20000041804 */
[----:B--2---:R-:W-:Y:S03]  /*45e0*/  @!P3 IMAD.SHL.U32 R0, R159, 0x2, RZ ;  /* 0x000000029f00b824 */ /* 0x004fe600078e00ff */
[----:B------:R-:W-:Y:S02]  /*45f0*/  IMAD.U32 R159, RZ, RZ, UR17 ;  /* 0x00000011ff9f7e24 */ /* 0x000fe4000f8e00ff */
[----:B------:R-:W-:Y:S03]  /*4600*/  @!P3 LOP3.LUT R0, R0, 0x6, RZ, 0xc0, !PT ;  /* 0x000000060000b812 */ /* 0x000fe600078ec0ff */
[----:B------:R-:W-:Y:S03]  /*4610*/  @!P3 IADD3 R159, -R159, 0x1, R243 ;  /* 0x000000019f9fb810 */ /* 0x000fe60007ffe1f3 */
[----:B------:R-:W-:Y:S01]  /*4620*/  @!P3 IMAD R0, R252, 0x40, R0 ;  /* 0x00000040fc00b824 */ /* 0x000fe200078e0200 */
[----:B------:R-:W-:Y:S03]  /*4630*/  @!P3 IADD3 R165, R165, UR10, R159 ;  /* 0x0000000aa5a5bc10 */ /* 0x000fe6000fffe09f */
[----:B------:R-:W-:Y:S01]  /*4640*/  @!P3 IMAD R0, R160, 0x80, R0 ;  /* 0x00000080a000b824 */ /* 0x000fe200078e0200 */
[C---:B------:R-:W-:Y:S02]  /*4650*/  @!P3 IMNMX R163, R165.reuse, UR10, PT ;  /* 0x0000000aa5a3bc17 */ /* 0x040fe4000b800200 */
[----:B------:R-:W-:Y:S01]  /*4660*/  @!P3 IADD3 R160, R165, 0x8, RZ ;  /* 0x00000008a5a0b810 */ /* 0x000fe20007ffe0ff */
[C---:B-1----:R-:W-:Y:S01]  /*4670*/  HMMA.16816.F32.BF16 R8, R100.reuse, R108, R8 ;  /* 0x0000006c6408723c */ /* 0x042fe20000041808 */
[C---:B------:R-:W-:Y:S02]  /*4680*/  @!P3 IADD3 R166, R0.reuse, 0x1, RZ ;  /* 0x0000000100a6b810 */ /* 0x040fe40007ffe0ff */
[-C--:B------:R-:W-:Y:S02]  /*4690*/  @!P3 ISETP.GE.AND P1, PT, R0, R163.reuse, PT ;  /* 0x000000a30000b20c */ /* 0x080fe40003f26270 */
[----:B------:R-:W-:Y:S02]  /*46a0*/  @!P3 ISETP.GE.AND P0, PT, R166, R163, PT ;  /* 0x000000a3a600b20c */ /* 0x000fe40003f06270 */
[----:B------:R-:W-:Y:S01]  /*46b0*/  @!P3 IMNMX R160, R160, UR10, PT ;  /* 0x0000000aa0a0bc17 */ /* 0x000fe2000b800200 */
[-C--:B------:R-:W-:Y:S01]  /*46c0*/  HMMA.16816.F32.BF16 R12, R100, R110.reuse, R12 ;  /* 0x0000006e640c723c */ /* 0x080fe2000004180c */
[----:B------:R-:W-:Y:S02]  /*46d0*/  @!P3 FSEL R5, R5, -INF , !P0 ;  /* 0xff8000000505b808 */ /* 0x000fe40004000000 */
[----:B------:R-:W-:Y:S01]  /*46e0*/  FSETP.NEU.FTZ.AND P0, PT, R249, -INF , PT ;  /* 0xff800000f900780b */ /* 0x000fe20003f1d000 */
[----:B------:R-:W-:Y:S01]  /*46f0*/  FMUL.FTZ R108, R247, 1.4426950216293334961 ;  /* 0x3fb8aa3bf76c7820 */ /* 0x000fe20000410000 */
[----:B------:R-:W-:Y:S01]  /*4700*/  @!P3 FSEL R4, R4, -INF , !P1 ;  /* 0xff8000000404b808 */ /* 0x000fe20004800000 */
[--C-:B------:R-:W-:Y:S01]  /*4710*/  FFMA.FTZ R5, R5, c[0x0][0x23c], -R164.reuse ;  /* 0x00008f0005057a23 */ /* 0x100fe200000108a4 */
[-C--:B------:R-:W-:Y:S01]  /*4720*/  @!P3 ISETP.GE.AND P1, PT, R0, R160.reuse, PT ;  /* 0x000000a00000b20c */ /* 0x080fe20003f26270 */
[C---:B------:R-:W-:Y:S01]  /*4730*/  HMMA.16816.F32.BF16 R16, R104.reuse, R110, R16 ;  /* 0x0000006e6810723c */ /* 0x040fe20000041810 */
[----:B------:R-:W-:Y:S01]  /*4740*/  FSEL R162, R162, RZ, P0 ;  /* 0x000000ffa2a27208 */ /* 0x000fe20000000000 */
[----:B------:R-:W-:Y:S01]  /*4750*/  MUFU.EX2 R213, R5 ;  /* 0x0000000500d57308 */ /* 0x000fe20000000800 */
[-C--:B------:R-:W-:Y:S01]  /*4760*/  @!P3 ISETP.GE.AND P0, PT, R166, R160.reuse, PT ;  /* 0x000000a0a600b20c */ /* 0x080fe20003f06270 */
[----:B------:R-:W-:Y:S01]  /*4770*/  FFMA.FTZ R4, R4, c[0x0][0x23c], -R164 ;  /* 0x00008f0004047a23 */ /* 0x000fe200000108a4 */
[----:B------:R-:W-:Y:S02]  /*4780*/  @!P3 FSEL R6, R6, -INF , !P1 ;  /* 0xff8000000606b808 */ /* 0x000fe40004800000 */
[----:B------:R-:W-:Y:S02]  /*4790*/  @!P3 FSEL R7, R7, -INF , !P0 ;  /* 0xff8000000707b808 */ /* 0x000fe40004000000 */
[----:B------:R-:W-:Y:S02]  /*47a0*/  @!P3 IADD3 R159, R165, 0x40, RZ ;  /* 0x00000040a59fb810 */ /* 0x000fe40007ffe0ff */
[----:B------:R-:W-:Y:S01]  /*47b0*/  FSETP.NEU.FTZ.AND P0, PT, R246, -INF , PT ;  /* 0xff800000f600780b */ /* 0x000fe20003f1d000 */
[--C-:B------:R-:W-:Y:S01]  /*47c0*/  FFMA.FTZ R6, R6, c[0x0][0x23c], -R162.reuse ;  /* 0x00008f0006067a23 */ /* 0x100fe200000108a2 */
[----:B------:R-:W-:Y:S01]  /*47d0*/  @!P3 IMNMX R159, R159, UR10, PT ;  /* 0x0000000a9f9fbc17 */ /* 0x000fe2000b800200 */
[----:B------:R-:W-:Y:S01]  /*47e0*/  FFMA.FTZ R7, R7, c[0x0][0x23c], -R162 ;  /* 0x00008f0007077a23 */ /* 0x000fe200000108a2 */
[----:B------:R-:W-:Y:S01]  /*47f0*/  FSEL R161, R161, RZ, P0 ;  /* 0x000000ffa1a17208 */ /* 0x000fe20000000000 */
[----:B------:R-:W-:Y:S01]  /*4800*/  MUFU.EX2 R215, R4 ;  /* 0x0000000400d77308 */ /* 0x000fe20000000800 */
[-C--:B------:R-:W-:Y:S02]  /*4810*/  @!P3 ISETP.GE.AND P0, PT, R166, R159.reuse, PT ;  /* 0x0000009fa600b20c */ /* 0x080fe40003f06270 */
[----:B------:R-:W-:Y:S02]  /*4820*/  @!P3 ISETP.GE.AND P1, PT, R0, R159, PT ;  /* 0x0000009f0000b20c */ /* 0x000fe40003f26270 */
[----:B------:R-:W-:Y:S02]  /*4830*/  @!P3 FSEL R9, R9, -INF , !P0 ;  /* 0xff8000000909b808 */ /* 0x000fe40004000000 */
[----:B------:R-:W-:Y:S02]  /*4840*/  @!P3 FSEL R8, R8, -INF , !P1 ;  /* 0xff8000000808b808 */ /* 0x000fe40004800000 */
[----:B------:R-:W-:Y:S01]  /*4850*/  @!P3 IADD3 R109, R165, 0x48, RZ ;  /* 0x00000048a56db810 */ /* 0x000fe20007ffe0ff */
[----:B------:R-:W-:Y:S01]  /*4860*/  MUFU.EX2 R218, R6 ;  /* 0x0000000600da7308 */ /* 0x000fe20000000800 */
[----:B------:R-:W-:Y:S01]  /*4870*/  FSETP.NEU.FTZ.AND P0, PT, R247, -INF , PT ;  /* 0xff800000f700780b */ /* 0x000fe20003f1d000 */
[--C-:B------:R-:W-:Y:S01]  /*4880*/  FFMA.FTZ R9, R9, c[0x0][0x23c], -R161.reuse ;  /* 0x00008f0009097a23 */ /* 0x100fe200000108a1 */
[----:B------:R-:W-:Y:S01]  /*4890*/  @!P3 IMNMX R109, R109, UR10, PT ;  /* 0x0000000a6d6dbc17 */ /* 0x000fe2000b800200 */
[--C-:B------:R-:W-:Y:S01]  /*48a0*/  FFMA.FTZ R8, R8, c[0x0][0x23c], -R161.reuse ;  /* 0x00008f0008087a23 */ /* 0x100fe200000108a1 */
[----:B------:R-:W-:Y:S02]  /*48b0*/  FSEL R108, R108, RZ, P0 ;  /* 0x000000ff6c6c7208 */ /* 0x000fe40000000000 */
[-C--:B------:R-:W-:Y:S02]  /*48c0*/  @!P3 ISETP.GE.AND P1, PT, R0, R109.reuse, PT ;  /* 0x0000006d0000b20c */ /* 0x080fe40003f26270 */
[----:B------:R-:W-:Y:S01]  /*48d0*/  @!P3 ISETP.GE.AND P0, PT, R166, R109, PT ;  /* 0x0000006da600b20c */ /* 0x000fe20003f06270 */
[----:B------:R1:W-:Y:S01]  /*48e0*/  MUFU.EX2 R217, R7 ;  /* 0x0000000700d97308 */ /* 0x0003e20000000800 */
[----:B------:R-:W-:Y:S02]  /*48f0*/  @!P3 FSEL R10, R10, -INF , !P1 ;  /* 0xff8000000a0ab808 */ /* 0x000fe40004800000 */
[----:B------:R-:W-:Y:S03]  /*4900*/  @!P3 FSEL R11, R11, -INF , !P0 ;  /* 0xff8000000b0bb808 */ /* 0x000fe60004000000 */
[--C-:B------:R-:W-:Y:S02]  /*4910*/  FFMA.FTZ R10, R10, c[0x0][0x23c], -R108.reuse ;  /* 0x00008f000a0a7a23 */ /* 0x100fe4000001086c */
[--C-:B------:R-:W-:Y:S02]  /*4920*/  FFMA.FTZ R11, R11, c[0x0][0x23c], -R108.reuse ;  /* 0x00008f000b0b7a23 */ /* 0x100fe4000001086c */
[----:B------:R2:W-:Y:S10]  /*4930*/  MUFU.EX2 R222, R9 ;  /* 0x0000000900de7308 */ /* 0x0005f40000000800 */
[----:B------:R3:W-:Y:S01]  /*4940*/  MUFU.EX2 R221, R8 ;  /* 0x0000000800dd7308 */ /* 0x0007e20000000800 */
[----:B-1----:R-:W1:Y:S09]  /*4950*/  LDSM.16.M88.4 R4, [R146+0x6400] ;  /* 0x006400009204783b */ /* 0x002e720000000200 */
[----:B------:R-:W-:Y:S01]  /*4960*/  MUFU.EX2 R225, R10 ;  /* 0x0000000a00e17308 */ /* 0x000fe20000000800 */
[----:B--2---:R-:W-:Y:S04]  /*4970*/  @!P3 IADD3 R9, R0, 0x8, RZ ;  /* 0x000000080009b810 */ /* 0x004fe80007ffe0ff */
[-C--:B------:R-:W-:Y:S05]  /*4980*/  @!P3 ISETP.GE.AND P0, PT, R9, R159.reuse, PT ;  /* 0x0000009f0900b20c */ /* 0x080fea0003f06270 */
[----:B------:R-:W-:Y:S01]  /*4990*/  MUFU.EX2 R226, R11 ;  /* 0x0000000b00e27308 */ /* 0x000fe20000000800 */
[----:B------:R-:W-:Y:S02]  /*49a0*/  @!P3 FSEL R12, R12, -INF , !P0 ;  /* 0xff8000000c0cb808 */ /* 0x000fe40004000000 */
[----:B---3--:R-:W-:Y:S03]  /*49b0*/  @!P3 IADD3 R8, R0, 0x9, RZ ;  /* 0x000000090008b810 */ /* 0x008fe60007ffe0ff */
[--C-:B------:R-:W-:Y:S01]  /*49c0*/  FFMA.FTZ R12, R12, c[0x0][0x23c], -R161.reuse ;  /* 0x00008f000c0c7a23 */ /* 0x100fe200000108a1 */
[----:B------:R-:W-:Y:S03]  /*49d0*/  @!P3 ISETP.GE.AND P0, PT, R8, R159, PT ;  /* 0x0000009f0800b20c */ /* 0x000fe60003f06270 */
[----:B------:R2:W-:Y:S01]  /*49e0*/  MUFU.EX2 R220, R12 ;  /* 0x0000000c00dc7308 */ /* 0x0005e20000000800 */
[----:B------:R-:W-:Y:S02]  /*49f0*/  @!P3 FSEL R13, R13, -INF , !P0 ;  /* 0xff8000000d0db808 */ /* 0x000fe40004000000 */
[-C--:B------:R-:W-:Y:S03]  /*4a00*/  @!P3 ISETP.GE.AND P0, PT, R9, R109.reuse, PT ;  /* 0x0000006d0900b20c */ /* 0x080fe60003f06270 */
[--C-:B------:R-:W-:Y:S01]  /*4a10*/  FFMA.FTZ R13, R13, c[0x0][0x23c], -R161.reuse ;  /* 0x00008f000d0d7a23 */ /* 0x100fe200000108a1 */
[----:B------:R-:W-:Y:S02]  /*4a20*/  @!P3 FSEL R14, R14, -INF , !P0 ;  /* 0xff8000000e0eb808 */ /* 0x000fe40004000000 */
[----:B------:R-:W-:Y:S01]  /*4a30*/  @!P3 ISETP.GE.AND P0, PT, R8, R109, PT ;  /* 0x0000006d0800b20c */ /* 0x000fe20003f06270 */
[----:B------:R3:W-:Y:S02]  /*4a40*/  MUFU.EX2 R219, R13 ;  /* 0x0000000d00db7308 */ /* 0x0007e40000000800 */
[--C-:B------:R-:W-:Y:S01]  /*4a50*/  FFMA.FTZ R14, R14, c[0x0][0x23c], -R108.reuse ;  /* 0x00008f000e0e7a23 */ /* 0x100fe2000001086c */
[----:B------:R-:W-:Y:S01]  /*4a60*/  @!P3 FSEL R15, R15, -INF , !P0 ;  /* 0xff8000000f0fb808 */ /* 0x000fe20004000000 */
[-C--:B-1----:R-:W-:Y:S01]  /*4a70*/  HMMA.16816.F32.BF16 R20, R104, R4.reuse, R20 ;  /* 0x000000046814723c */ /* 0x082fe20000041814 */
[-C--:B------:R-:W-:Y:S03]  /*4a80*/  @!P3 ISETP.GE.AND P0, PT, R9, R163.reuse, PT ;  /* 0x000000a30900b20c */ /* 0x080fe60003f06270 */
[----:B------:R-:W-:Y:S01]  /*4a90*/  FFMA.FTZ R15, R15, c[0x0][0x23c], -R108 ;  /* 0x00008f000f0f7a23 */ /* 0x000fe2000001086c */
[----:B------:R-:W-:Y:S01]  /*4aa0*/  @!P3 FSEL R16, R16, -INF , !P0 ;  /* 0xff8000001010b808 */ /* 0x000fe20004000000 */
[----:B------:R1:W-:Y:S01]  /*4ab0*/  MUFU.EX2 R223, R14 ;  /* 0x0000000e00df7308 */ /* 0x0003e20000000800 */
[-C--:B------:R-:W-:Y:S01]  /*4ac0*/  @!P3 ISETP.GE.AND P0, PT, R8, R163.reuse, PT ;  /* 0x000000a30800b20c */ /* 0x080fe20003f06270 */
[C---:B------:R-:W-:Y:S04]  /*4ad0*/  HMMA.16816.F32.BF16 R24, R100.reuse, R4, R24 ;  /* 0x000000046418723c */ /* 0x040fe80000041818 */
[----:B------:R-:W-:Y:S01]  /*4ae0*/  @!P3 FSEL R17, R17, -INF , !P0 ;  /* 0xff8000001111b808 */ /* 0x000fe20004000000 */
[--C-:B------:R-:W-:Y:S01]  /*4af0*/  FFMA.FTZ R16, R16, c[0x0][0x23c], -R164.reuse ;  /* 0x00008f0010107a23 */ /* 0x100fe200000108a4 */
[-C--:B------:R-:W-:Y:S02]  /*4b00*/  @!P3 ISETP.GE.AND P0, PT, R9, R160.reuse, PT ;  /* 0x000000a00900b20c */ /* 0x080fe40003f06270 */
[----:B--2---:R-:W-:Y:S01]  /*4b10*/  @!P3 IADD3 R12, R0, 0x11, RZ ;  /* 0x00000011000cb810 */ /* 0x004fe20007ffe0ff */
[-C--:B------:R-:W-:Y:S01]  /*4b20*/  HMMA.16816.F32.BF16 R28, R100, R6.reuse, R28 ;  /* 0x00000006641c723c */ /* 0x080fe2000004181c */
[----:B------:R2:W-:Y:S02]  /*4b30*/  MUFU.EX2 R224, R15 ;  /* 0x0000000f00e07308 */ /* 0x0005e40000000800 */
[----:B------:R-:W-:Y:S01]  /*4b40*/  @!P3 FSEL R18, R18, -INF , !P0 ;  /* 0xff8000001212b808 */ /* 0x000fe20004000000 */
[----:B------:R-:W-:Y:S01]  /*4b50*/  FFMA.FTZ R17, R17, c[0x0][0x23c], -R164 ;  /* 0x00008f0011117a23 */ /* 0x000fe200000108a4 */
[-C--:B------:R-:W-:Y:S02]  /*4b60*/  @!P3 ISETP.GE.AND P0, PT, R8, R160.reuse, PT ;  /* 0x000000a00800b20c */ /* 0x080fe40003f06270 */
[----:B---3--:R-:W-:Y:S01]  /*4b70*/  @!P3 IADD3 R13, R0, 0x10, RZ ;  /* 0x00000010000db810 */ /* 0x008fe20007ffe0ff */
[----:B------:R-:W3:Y:S01]  /*4b80*/  LDSM.16.M88.4 R8, [R146+0x6800] ;  /* 0x006800009208783b */ /* 0x000ee20000000200 */
[----:B------:R-:W-:Y:S01]  /*4b90*/  @!P3 FSEL R19, R19, -INF , !P0 ;  /* 0xff8000001313b808 */ /* 0x000fe20004000000 */
[C---:B------:R-:W-:Y:S01]  /*4ba0*/  HMMA.16816.F32.BF16 R32, R104.reuse, R6, R32 ;  /* 0x000000066820723c */ /* 0x040fe20000041820 */
[-C--:B------:R-:W-:Y:S01]  /*4bb0*/  @!P3 ISETP.GE.AND P0, PT, R13, R163.reuse, PT ;  /* 0x000000a30d00b20c */ /* 0x080fe20003f06270 */
[----:B------:R-:W-:Y:S01]  /*4bc0*/  FFMA.FTZ R18, R18, c[0x0][0x23c], -R162 ;  /* 0x00008f0012127a23 */ /* 0x000fe200000108a2 */
[----:B-1----:R-:W-:Y:S01]  /*4bd0*/  SHF.R.U32.HI R14, RZ, 0x18, R176 ;  /* 0x00000018ff0e7819 */ /* 0x002fe200000116b0 */
[----:B------:R-:W-:Y:S01]  /*4be0*/  FFMA.FTZ R19, R19, c[0x0][0x23c], -R162 ;  /* 0x00008f0013137a23 */ /* 0x000fe200000108a2 */
[----:B------:R-:W-:Y:S01]  /*4bf0*/  @!P3 FSEL R20, R20, -INF , !P0 ;  /* 0xff8000001414b808 */ /* 0x000fe20004000000 */
[----:B------:R1:W4:Y:S01]  /*4c00*/  MUFU.EX2 R206, R16 ;  /* 0x0000001000ce7308 */ /* 0x0003220000000800 */
[----:B------:R-:W-:Y:S02]  /*4c10*/  @!P3 ISETP.GE.AND P0, PT, R12, R163, PT ;  /* 0x000000a30c00b20c */ /* 0x000fe40003f06270 */
[C---:B------:R-:W-:Y:S02]  /*4c20*/  @!P3 ISETP.GE.AND P4, PT, R13.reuse, R109, PT ;  /* 0x0000006d0d00b20c */ /* 0x040fe40003f86270 */
[-C--:B------:R-:W-:Y:S01]  /*4c30*/  @!P3 ISETP.GE.AND P1, PT, R13, R159.reuse, PT ;  /* 0x0000009f0d00b20c */ /* 0x080fe20003f26270 */
[--C-:B------:R-:W-:Y:S01]  /*4c40*/  FFMA.FTZ R20, R20, c[0x0][0x23c], -R164.reuse ;  /* 0x00008f0014147a23 */ /* 0x100fe200000108a4 */
[----:B------:R-:W-:Y:S02]  /*4c50*/  @!P3 FSEL R21, R21, -INF , !P0 ;  /* 0xff8000001515b808 */ /* 0x000fe40004000000 */
[----:B--2---:R-:W-:Y:S01]  /*4c60*/  LOP3.LUT R15, R182, 0xff, RZ, 0xc0, !PT ;  /* 0x000000ffb60f7812 */ /* 0x004fe200078ec0ff */
[----:B------:R2:W-:Y:S01]  /*4c70*/  MUFU.EX2 R203, R17 ;  /* 0x0000001100cb7308 */ /* 0x0005e20000000800 */
[-C--:B------:R-:W-:Y:S01]  /*4c80*/  @!P3 ISETP.GE.AND P0, PT, R13, R160.reuse, PT ;  /* 0x000000a00d00b20c */ /* 0x080fe20003f06270 */
[----:B------:R-:W-:Y:S01]  /*4c90*/  FFMA.FTZ R21, R21, c[0x0][0x23c], -R164 ;  /* 0x00008f0015157a23 */ /* 0x000fe200000108a4 */
[----:B------:R-:W-:Y:S02]  /*4ca0*/  SHF.R.U32.HI R13, RZ, 0x18, R168 ;  /* 0x00000018ff0d7819 */ /* 0x000fe400000116a8 */
[C---:B------:R-:W-:Y:S02]  /*4cb0*/  @!P3 IADD3 R5, R0.reuse, 0x18, RZ ;  /* 0x000000180005b810 */ /* 0x040fe40007ffe0ff */
[----:B------:R-:W-:Y:S02]  /*4cc0*/  @!P3 IADD3 R4, R0, 0x19, RZ ;  /* 0x000000190004b810 */ /* 0x000fe40007ffe0ff */
[CC--:B------:R-:W-:Y:S01]  /*4cd0*/  @!P3 ISETP.GE.AND P2, PT, R12.reuse, R160.reuse, PT ;  /* 0x000000a00c00b20c */ /* 0x0c0fe20003f46270 */
[----:B------:R-:W-:Y:S01]  /*4ce0*/  MUFU.EX2 R200, R21 ;  /* 0x0000001500c87308 */ /* 0x000fe20000000800 */
[----:B------:R-:W-:Y:S02]  /*4cf0*/  @!P3 ISETP.GE.AND P5, PT, R12, R159, PT ;  /* 0x0000009f0c00b20c */ /* 0x000fe40003fa6270 */
[----:B------:R-:W-:Y:S02]  /*4d00*/  @!P3 FSEL R22, R22, -INF , !P0 ;  /* 0xff8000001616b808 */ /* 0x000fe40004000000 */
[----:B-1----:R-:W-:Y:S02]  /*4d10*/  SHF.R.U32.HI R16, RZ, 0x18, R182 ;  /* 0x00000018ff107819 */ /* 0x002fe400000116b6 */
[----:B------:R-:W-:Y:S01]  /*4d20*/  @!P3 ISETP.GE.AND P0, PT, R12, R109, PT ;  /* 0x0000006d0c00b20c */ /* 0x000fe20003f06270 */
[----:B------:R-:W-:Y:S01]  /*4d30*/  FFMA.FTZ R22, R22, c[0x0][0x23c], -R162 ;  /* 0x00008f0016167a23 */ /* 0x000fe200000108a2 */
[----:B------:R-:W-:Y:S01]  /*4d40*/  LOP3.LUT R12, R174, 0xffff, RZ, 0xc0, !PT ;  /* 0x0000ffffae0c7812 */ /* 0x000fe200078ec0ff */
[----:B------:R1:W-:Y:S01]  /*4d50*/  MUFU.EX2 R212, R18 ;  /* 0x0000001200d47308 */ /* 0x0003e20000000800 */
[-C--:B------:R-:W-:Y:S01]  /*4d60*/  @!P3 ISETP.GE.AND P6, PT, R5, R159.reuse, PT ;  /* 0x0000009f0500b20c */ /* 0x080fe20003fc6270 */
[-C--:B---3--:R-:W-:Y:S01]  /*4d70*/  HMMA.16816.F32.BF16 R36, R104, R8.reuse, R36 ;  /* 0x000000086824723c */ /* 0x088fe20000041824 */
[----:B------:R-:W-:Y:S02]  /*4d80*/  @!P3 FSEL R26, R26, -INF , !P4 ;  /* 0xff8000001a1ab808 */ /* 0x000fe40006000000 */
[----:B--2---:R-:W-:Y:S02]  /*4d90*/  LOP3.LUT R17, R176, 0xffff, RZ, 0xc0, !PT ;  /* 0x0000ffffb0117812 */ /* 0x004fe400078ec0ff */
[----:B------:R-:W-:Y:S01]  /*4da0*/  @!P3 ISETP.GE.AND P4, PT, R4, R159, PT ;  /* 0x0000009f0400b20c */ /* 0x000fe20003f86270 */
[----:B------:R-:W-:Y:S01]  /*4db0*/  FFMA.FTZ R26, R26, c[0x0][0x23c], -R108 ;  /* 0x00008f001a1a7a23 */ /* 0x000fe2000001086c */
[----:B------:R-:W-:Y:S01]  /*4dc0*/  @!P3 FSEL R23, R23, -INF , !P2 ;  /* 0xff8000001717b808 */ /* 0x000fe20005000000 */
[C---:B------:R-:W-:Y:S01]  /*4dd0*/  HMMA.16816.F32.BF16 R40, R100.reuse, R8, R40 ;  /* 0x000000086428723c */ /* 0x040fe20000041828 */
[----:B------:R-:W-:Y:S01]  /*4de0*/  @!P3 ISETP.GE.AND P2, PT, R5, R109, PT ;  /* 0x0000006d0500b20c */ /* 0x000fe20003f46270 */
[----:B------:R-:W-:Y:S02]  /*4df0*/  MUFU.EX2 R205, R22 ;  /* 0x0000001600cd7308 */ /* 0x000fe40000000800 */
[----:B------:R-:W-:Y:S01]  /*4e00*/  @!P3 FSEL R24, R24, -INF , !P1 ;  /* 0xff8000001818b808 */ /* 0x000fe20004800000 */
[----:B------:R-:W-:Y:S01]  /*4e10*/  FFMA.FTZ R23, R23, c[0x0][0x23c], -R162 ;  /* 0x00008f0017177a23 */ /* 0x000fe200000108a2 */
[----:B------:R-:W-:Y:S02]  /*4e20*/  @!P3 ISETP.GE.AND P1, PT, R5, R163, PT ;  /* 0x000000a30500b20c */ /* 0x000fe40003f26270 */
[----:B------:R-:W-:Y:S01]  /*4e30*/  @!P3 FSEL R25, R25, -INF , !P5 ;  /* 0xff8000001919b808 */ /* 0x000fe20006800000 */
[-C--:B------:R-:W-:Y:S01]  /*4e40*/  HMMA.16816.F32.BF16 R44, R100, R10.reuse, R44 ;  /* 0x0000000a642c723c */ /* 0x080fe2000004182c */
[-C--:B------:R-:W-:Y:S02]  /*4e50*/  @!P3 ISETP.GE.AND P5, PT, R5, R160.reuse, PT ;  /* 0x000000a00500b20c */ /* 0x080fe40003fa6270 */
[----:B------:R-:W-:Y:S01]  /*4e60*/  @!P3 FSEL R27, R27, -INF , !P0 ;  /* 0xff8000001b1bb808 */ /* 0x000fe20004000000 */
[--C-:B------:R-:W-:Y:S01]  /*4e70*/  FFMA.FTZ R24, R24, c[0x0][0x23c], -R161.reuse ;  /* 0x00008f0018187a23 */ /* 0x100fe200000108a1 */
[----:B-1----:R-:W-:Y:S01]  /*4e80*/  LOP3.LUT R18, R168, 0xffff, RZ, 0xc0, !PT ;  /* 0x0000ffffa8127812 */ /* 0x002fe200078ec0ff */
[--C-:B------:R-:W-:Y:S01]  /*4e90*/  FFMA.FTZ R25, R25, c[0x0][0x23c], -R161.reuse ;  /* 0x00008f0019197a23 */ /* 0x100fe200000108a1 */
[----:B------:R-:W-:Y:S01]  /*4ea0*/  @!P3 ISETP.GE.AND P0, PT, R4, R109, PT ;  /* 0x0000006d0400b20c */ /* 0x000fe20003f06270 */
[C---:B------:R-:W-:Y:S01]  /*4eb0*/  HMMA.16816.F32.BF16 R48, R104.reuse, R10, R48 ;  /* 0x0000000a6830723c */ /* 0x040fe20000041830 */
[----:B------:R-:W-:Y:S01]  /*4ec0*/  @!P3 FSEL R28, R28, -INF , !P6 ;  /* 0xff8000001c1cb808 */ /* 0x000fe20007000000 */
[----:B------:R1:W-:Y:S01]  /*4ed0*/  MUFU.EX2 R198, R20 ;  /* 0x0000001400c67308 */ /* 0x0003e20000000800 */
[-C--:B------:R-:W-:Y:S01]  /*4ee0*/  @!P3 ISETP.GE.AND P6, PT, R4, R163.reuse, PT ;  /* 0x000000a30400b20c */ /* 0x080fe20003fc6270 */
[----:B------:R-:W-:Y:S01]  /*4ef0*/  FFMA.FTZ R27, R27, c[0x0][0x23c], -R108 ;  /* 0x00008f001b1b7a23 */ /* 0x000fe2000001086c */
[----:B------:R-:W-:Y:S01]  /*4f00*/  @!P3 FSEL R29, R29, -INF , !P4 ;  /* 0xff8000001d1db808 */ /* 0x000fe20006000000 */
[--C-:B------:R-:W-:Y:S01]  /*4f10*/  FFMA.FTZ R28, R28, c[0x0][0x23c], -R161.reuse ;  /* 0x00008f001c1c7a23 */ /* 0x100fe200000108a1 */
[----:B------:R-:W-:Y:S02]  /*4f20*/  LOP3.LUT R11, R168, 0xff, RZ, 0xc0, !PT ;  /* 0x000000ffa80b7812 */ /* 0x000fe400078ec0ff */
[-C--:B------:R-:W-:Y:S02]  /*4f30*/  @!P3 ISETP.GE.AND P4, PT, R4, R160.reuse, PT ;  /* 0x000000a00400b20c */ /* 0x080fe40003f86270 */
[----:B------:R-:W2:Y:S01]  /*4f40*/  LDSM.16.M88.4 R4, [R146+0x6c00] ;  /* 0x006c00009204783b */ /* 0x000ea20000000200 */
[----:B------:R-:W-:Y:S01]  /*4f50*/  SHF.R.U32.HI R168, RZ, 0x10, R168 ;  /* 0x00000010ffa87819 */ /* 0x000fe200000116a8 */
[----:B------:R-:W-:Y:S01]  /*4f60*/  FFMA.FTZ R29, R29, c[0x0][0x23c], -R161 ;  /* 0x00008f001d1d7a23 */ /* 0x000fe200000108a1 */
[----:B------:R-:W-:Y:S01]  /*4f70*/  @!P3 IADD3 R8, R0, 0x20, RZ ;  /* 0x000000200008b810 */ /* 0x000fe20007ffe0ff */
[----:B------:R-:W-:Y:S01]  /*4f80*/  MUFU.EX2 R208, R24 ;  /* 0x0000001800d07308 */ /* 0x000fe20000000800 */
[----:B------:R-:W-:Y:S02]  /*4f90*/  LOP3.LUT R10, R176, 0xff, RZ, 0xc0, !PT ;  /* 0x000000ffb00a7812 */ /* 0x000fe400078ec0ff */
[----:B------:R-:W-:Y:S02]  /*4fa0*/  @!P3 IADD3 R9, R0, 0x21, RZ ;  /* 0x000000210009b810 */ /* 0x000fe40007ffe0ff */
[----:B------:R-:W-:Y:S02]  /*4fb0*/  SHF.R.U32.HI R176, RZ, 0x10, R176 ;  /* 0x00000010ffb07819 */ /* 0x000fe400000116b0 */
[----:B------:R-:W-:Y:S02]  /*4fc0*/  @!P3 FSEL R30, R30, -INF , !P2 ;  /* 0xff8000001e1eb808 */ /* 0x000fe40005000000 */
[-C--:B------:R-:W-:Y:S01]  /*4fd0*/  @!P3 ISETP.GE.AND P2, PT, R8, R163.reuse, PT ;  /* 0x000000a30800b20c */ /* 0x080fe20003f46270 */
[----:B------:R3:W2:Y:S01]  /*4fe0*/  MUFU.EX2 R211, R19 ;  /* 0x0000001300d37308 */ /* 0x0006a20000000800 */
[----:B-1----:R-:W-:Y:S01]  /*4ff0*/  SHF.R.U32.HI R20, RZ, 0x10, R182 ;  /* 0x00000010ff147819 */ /* 0x002fe200000116b6 */
[----:B------:R-:W-:Y:S01]  /*5000*/  FFMA.FTZ R30, R30, c[0x0][0x23c], -R108 ;  /* 0x00008f001e1e7a23 */ /* 0x000fe2000001086c */
[----:B------:R-:W-:Y:S02]  /*5010*/  @!P3 FSEL R34, R34, -INF , !P5 ;  /* 0xff8000002222b808 */ /* 0x000fe40006800000 */
[----:B------:R-:W-:Y:S02]  /*5020*/  @!P3 ISETP.GE.AND P5, PT, R9, R163, PT ;  /* 0x000000a30900b20c */ /* 0x000fe40003fa6270 */
[----:B------:R-:W-:Y:S01]  /*5030*/  @!P3 FSEL R31, R31, -INF , !P0 ;  /* 0xff8000001f1fb808 */ /* 0x000fe20004000000 */
[----:B------:R-:W-:Y:S01]  /*5040*/  FFMA.FTZ R34, R34, c[0x0][0x23c], -R162 ;  /* 0x00008f0022227a23 */ /* 0x000fe200000108a2 */
[-C--:B------:R-:W-:Y:S01]  /*5050*/  @!P3 ISETP.GE.AND P0, PT, R8, R160.reuse, PT ;  /* 0x000000a00800b20c */ /* 0x080fe20003f06270 */
[----:B------:R-:W-:Y:S01]  /*5060*/  MUFU.EX2 R202, R23 ;  /* 0x0000001700ca7308 */ /* 0x000fe20000000800 */
[----:B------:R-:W-:Y:S01]  /*5070*/  @!P3 FSEL R32, R32, -INF , !P1 ;  /* 0xff8000002020b808 */ /* 0x000fe20004800000 */
[----:B------:R-:W-:Y:S01]  /*5080*/  FFMA.FTZ R31, R31, c[0x0][0x23c], -R108 ;  /* 0x00008f001f1f7a23 */ /* 0x000fe2000001086c */
[----:B------:R-:W-:Y:S02]  /*5090*/  @!P3 ISETP.GE.AND P1, PT, R8, R159, PT ;  /* 0x0000009f0800b20c */ /* 0x000fe40003f26270 */
[----:B------:R-:W-:Y:S01]  /*50a0*/  @!P3 FSEL R33, R33, -INF , !P6 ;  /* 0xff8000002121b808 */ /* 0x000fe20007000000 */
[--C-:B------:R-:W-:Y:S01]  /*50b0*/  FFMA.FTZ R32, R32, c[0x0][0x23c], -R164.reuse ;  /* 0x00008f0020207a23 */ /* 0x100fe200000108a4 */
[----:B------:R-:W-:Y:S02]  /*50c0*/  @!P3 ISETP.GE.AND P6, PT, R8, R109, PT ;  /* 0x0000006d0800b20c */ /* 0x000fe40003fc6270 */
[----:B------:R-:W-:Y:S01]  /*50d0*/  @!P3 FSEL R35, R35, -INF , !P4 ;  /* 0xff8000002323b808 */ /* 0x000fe20006000000 */
[----:B------:R-:W-:Y:S01]  /*50e0*/  FFMA.FTZ R33, R33, c[0x0][0x23c], -R164 ;  /* 0x00008f0021217a23 */ /* 0x000fe200000108a4 */
[-C--:B------:R-:W-:Y:S01]  /*50f0*/  @!P3 ISETP.GE.AND P4, PT, R9, R160.reuse, PT ;  /* 0x000000a00900b20c */ /* 0x080fe20003f86270 */
[----:B------:R-:W-:Y:S01]  /*5100*/  MUFU.EX2 R191, R34 ;  /* 0x0000002200bf7308 */ /* 0x000fe20000000800 */
[----:B------:R-:W-:Y:S01]  /*5110*/  @!P3 FSEL R36, R36, -INF , !P2 ;  /* 0xff8000002424b808 */ /* 0x000fe20005000000 */
[----:B------:R-:W-:Y:S01]  /*5120*/  FFMA.FTZ R35, R35, c[0x0][0x23c], -R162 ;  /* 0x00008f0023237a23 */ /* 0x000fe200000108a2 */
[----:B---3--:R-:W-:Y:S01]  /*5130*/  LOP3.LUT R19, R182, 0xffff, RZ, 0xc0, !PT ;  /* 0x0000ffffb6137812 */ /* 0x008fe200078ec0ff */
[-C--:B--2---:R-:W-:Y:S01]  /*5140*/  HMMA.16816.F32.BF16 R52, R104, R4.reuse, R52 ;  /* 0x000000046834723c */ /* 0x084fe20000041834 */
[----:B------:R-:W-:Y:S01]  /*5150*/  @!P3 ISETP.GE.AND P2, PT, R9, R159, PT ;  /* 0x0000009f0900b20c */ /* 0x000fe20003f46270 */
[--C-:B------:R-:W-:Y:S01]  /*5160*/  FFMA.FTZ R36, R36, c[0x0][0x23c], -R164.reuse ;  /* 0x00008f0024247a23 */ /* 0x100fe200000108a4 */
[----:B------:R-:W-:Y:S02]  /*5170*/  @!P3 FSEL R37, R37, -INF , !P5 ;  /* 0xff8000002525b808 */ /* 0x000fe40006800000 */
[----:B------:R-:W-:Y:S01]  /*5180*/  @!P3 ISETP.GE.AND P5, PT, R9, R109, PT ;  /* 0x0000006d0900b20c */ /* 0x000fe20003fa6270 */
[----:B------:R-:W1:Y:S01]  /*5190*/  MUFU.EX2 R204, R28 ;  /* 0x0000001c00cc7308 */ /* 0x000e620000000800 */
[C---:B------:R-:W-:Y:S01]  /*51a0*/  @!P3 IADD3 R9, R0.reuse, 0x28, RZ ;  /* 0x000000280009b810 */ /* 0x040fe20007ffe0ff */
[C---:B------:R-:W-:Y:S01]  /*51b0*/  HMMA.16816.F32.BF16 R56, R100.reuse, R4, R56 ;  /* 0x000000046438723c */ /* 0x040fe20000041838 */
[----:B------:R-:W-:Y:S03]  /*51c0*/  @!P3 IADD3 R8, R0, 0x29, RZ ;  /* 0x000000290008b810 */ /* 0x000fe60007ffe0ff */
[----:B------:R-:W-:Y:S01]  /*51d0*/  @!P3 FSEL R38, R38, -INF , !P0 ;  /* 0xff8000002626b808 */ /* 0x000fe20004000000 */
[----:B------:R-:W-:Y:S01]  /*51e0*/  FFMA.FTZ R37, R37, c[0x0][0x23c], -R164 ;  /* 0x00008f0025257a23 */ /* 0x000fe200000108a4 */
[-C--:B------:R-:W-:Y:S02]  /*51f0*/  @!P3 ISETP.GE.AND P0, PT, R9, R159.reuse, PT ;  /* 0x0000009f0900b20c */ /* 0x080fe40003f06270 */
[----:B------:R-:W-:Y:S01]  /*5200*/  SHF.R.U32.HI R5, RZ, 0x10, R167 ;  /* 0x00000010ff057819 */ /* 0x000fe200000116a7 */
[-C--:B------:R-:W-:Y:S01]  /*5210*/  HMMA.16816.F32.BF16 R60, R100, R6.reuse, R60 ;  /* 0x00000006643c723c */ /* 0x080fe2000004183c */
[----:B------:R-:W-:Y:S02]  /*5220*/  MUFU.EX2 R188, R35 ;  /* 0x0000002300bc7308 */ /* 0x000fe40000000800 */
[----:B------:R-:W-:Y:S01]  /*5230*/  @!P3 FSEL R42, R42, -INF , !P6 ;  /* 0xff8000002a2ab808 */ /* 0x000fe20007000000 */
[--C-:B------:R-:W-:Y:S01]  /*5240*/  FFMA.FTZ R38, R38, c[0x0][0x23c], -R162.reuse ;  /* 0x00008f0026267a23 */ /* 0x100fe200000108a2 */
[----:B------:R-:W-:Y:S02]  /*5250*/  @!P3 ISETP.GE.AND P6, PT, R8, R159, PT ;  /* 0x0000009f0800b20c */ /* 0x000fe40003fc6270 */
[----:B------:R-:W-:Y:S01]  /*5260*/  @!P3 FSEL R39, R39, -INF , !P4 ;  /* 0xff8000002727b808 */ /* 0x000fe20006000000 */
[----:B------:R-:W-:Y:S01]  /*5270*/  HMMA.16816.F32.BF16 R64, R104, R6, R64 ;  /* 0x000000066840723c */ /* 0x000fe20000041840 */
[-C--:B------:R-:W-:Y:S02]  /*5280*/  @!P3 ISETP.GE.AND P4, PT, R9, R109.reuse, PT ;  /* 0x0000006d0900b20c */ /* 0x080fe40003f86270 */
[----:B------:R-:W-:Y:S01]  /*5290*/  MUFU.EX2 R214, R27 ;  /* 0x0000001b00d67308 */ /* 0x000fe20000000800 */
[----:B------:R-:W-:Y:S01]  /*52a0*/  @!P3 FSEL R41, R41, -INF , !P2 ;  /* 0xff8000002929b808 */ /* 0x000fe20005000000 */
[----:B------:R-:W-:Y:S01]  /*52b0*/  FFMA.FTZ R39, R39, c[0x0][0x23c], -R162 ;  /* 0x00008f0027277a23 */ /* 0x000fe200000108a2 */
[-C--:B------:R-:W-:Y:S01]  /*52c0*/  @!P3 ISETP.GE.AND P2, PT, R9, R160.reuse, PT ;  /* 0x000000a00900b20c */ /* 0x080fe20003f46270 */
[--C-:B------:R-:W-:Y:S01]  /*52d0*/  FFMA.FTZ R42, R42, c[0x0][0x23c], -R108.reuse ;  /* 0x00008f002a2a7a23 */ /* 0x100fe2000001086c */
[----:B------:R-:W-:Y:S01]  /*52e0*/  LOP3.LUT R6, R180, 0xffff, RZ, 0xc0, !PT ;  /* 0x0000ffffb4067812 */ /* 0x000fe200078ec0ff */
[--C-:B------:R-:W-:Y:S03]  /*52f0*/  FFMA.FTZ R41, R41, c[0x0][0x23c], -R161.reuse ;  /* 0x00008f0029297a23 */ /* 0x100fe600000108a1 */
[----:B------:R-:W-:Y:S01]  /*5300*/  @!P3 FSEL R43, R43, -INF , !P5 ;  /* 0xff8000002b2bb808 */ /* 0x000fe20006800000 */
[----:B------:R-:W-:Y:S01]  /*5310*/  MUFU.EX2 R192, R32 ;  /* 0x0000002000c07308 */ /* 0x000fe20000000800 */
[----:B------:R-:W-:Y:S02]  /*5320*/  @!P3 ISETP.GE.AND P5, PT, R8, R109, PT ;  /* 0x0000006d0800b20c */ /* 0x000fe40003fa6270 */
[----:B------:R-:W-:Y:S01]  /*5330*/  @!P3 FSEL R44, R44, -INF , !P0 ;  /* 0xff8000002c2cb808 */ /* 0x000fe20004000000 */
[--C-:B------:R-:W-:Y:S01]  /*5340*/  FFMA.FTZ R43, R43, c[0x0][0x23c], -R108.reuse ;  /* 0x00008f002b2b7a23 */ /* 0x100fe2000001086c */
[-C--:B------:R-:W-:Y:S02]  /*5350*/  @!P3 ISETP.GE.AND P0, PT, R8, R163.reuse, PT ;  /* 0x000000a30800b20c */ /* 0x080fe40003f06270 */
[----:B------:R-:W-:Y:S01]  /*5360*/  @!P3 FSEL R45, R45, -INF , !P6 ;  /* 0xff8000002d2db808 */ /* 0x000fe20007000000 */
[--C-:B------:R-:W-:Y:S01]  /*5370*/  FFMA.FTZ R44, R44, c[0x0][0x23c], -R161.reuse ;  /* 0x00008f002c2c7a23 */ /* 0x100fe200000108a1 */
[-C--:B------:R-:W-:Y:S01]  /*5380*/  @!P3 ISETP.GE.AND P6, PT, R8, R160.reuse, PT ;  /* 0x000000a00800b20c */ /* 0x080fe20003fc6270 */
[----:B------:R-:W-:Y:S01]  /*5390*/  MUFU.EX2 R201, R29 ;  /* 0x0000001d00c97308 */ /* 0x000fe20000000800 */
[C---:B------:R-:W-:Y:S01]  /*53a0*/  @!P3 IADD3 R8, R0.reuse, 0x30, RZ ;  /* 0x000000300008b810 */ /* 0x040fe20007ffe0ff */
[--C-:B------:R-:W-:Y:S01]  /*53b0*/  FFMA.FTZ R45, R45, c[0x0][0x23c], -R161.reuse ;  /* 0x00008f002d2d7a23 */ /* 0x100fe200000108a1 */
[----:B------:R-:W-:Y:S02]  /*53c0*/  @!P3 IADD3 R4, R0, 0x31, RZ ;  /* 0x000000310004b810 */ /* 0x000fe40007ffe0ff */
[----:B------:R-:W-:Y:S02]  /*53d0*/  @!P3 FSEL R46, R46, -INF , !P4 ;  /* 0xff8000002e2eb808 */ /* 0x000fe40006000000 */
[-C--:B------:R-:W-:Y:S02]  /*53e0*/  @!P3 ISETP.GE.AND P4, PT, R8, R163.reuse, PT ;  /* 0x000000a30800b20c */ /* 0x080fe40003f86270 */
[----:B------:R-:W-:Y:S01]  /*53f0*/  @!P3 FSEL R50, R50, -INF , !P2 ;  /* 0xff8000003232b808 */ /* 0x000fe20005000000 */
[----:B------:R-:W-:Y:S01]  /*5400*/  FFMA.FTZ R46, R46, c[0x0][0x23c], -R108 ;  /* 0x00008f002e2e7a23 */ /* 0x000fe2000001086c */
[-C--:B------:R-:W-:Y:S01]  /*5410*/  @!P3 ISETP.GE.AND P2, PT, R4, R163.reuse, PT ;  /* 0x000000a30400b20c */ /* 0x080fe20003f46270 */
[----:B------:R-:W-:Y:S01]  /*5420*/  MUFU.EX2 R190, R33 ;  /* 0x0000002100be7308 */ /* 0x000fe20000000800 */
[----:B------:R-:W-:Y:S01]  /*5430*/  @!P3 FSEL R40, R40, -INF , !P1 ;  /* 0xff8000002828b808 */ /* 0x000fe20004800000 */
[----:B------:R-:W-:Y:S01]  /*5440*/  FFMA.FTZ R50, R50, c[0x0][0x23c], -R162 ;  /* 0x00008f0032327a23 */ /* 0x000fe200000108a2 */
[----:B------:R-:W-:Y:S02]  /*5450*/  @!P3 ISETP.GE.AND P1, PT, R9, R163, PT ;  /* 0x000000a30900b20c */ /* 0x000fe40003f26270 */
[----:B------:R-:W-:Y:S01]  /*5460*/  SHF.R.U32.HI R9, RZ, 0x18, R180 ;  /* 0x00000018ff097819 */ /* 0x000fe200000116b4 */
[--C-:B------:R-:W-:Y:S01]  /*5470*/  FFMA.FTZ R40, R40, c[0x0][0x23c], -R161.reuse ;  /* 0x00008f0028287a23 */ /* 0x100fe200000108a1 */
[----:B------:R-:W-:Y:S02]  /*5480*/  @!P3 FSEL R47, R47, -INF , !P5 ;  /* 0xff8000002f2fb808 */ /* 0x000fe40006800000 */
[-C--:B------:R-:W-:Y:S01]  /*5490*/  @!P3 ISETP.GE.AND P5, PT, R8, R160.reuse, PT ;  /* 0x000000a00800b20c */ /* 0x080fe20003fa6270 */
[----:B------:R-:W-:Y:S01]  /*54a0*/  MUFU.EX2 R209, R30 ;  /* 0x0000001e00d17308 */ /* 0x000fe20000000800 */
[----:B------:R-:W-:Y:S01]  /*54b0*/  @!P3 FSEL R51, R51, -INF , !P6 ;  /* 0xff8000003333b808 */ /* 0x000fe20007000000 */
[----:B------:R-:W-:Y:S01]  /*54c0*/  FFMA.FTZ R47, R47, c[0x0][0x23c], -R108 ;  /* 0x00008f002f2f7a23 */ /* 0x000fe2000001086c */
[-C--:B------:R-:W-:Y:S02]  /*54d0*/  @!P3 ISETP.GE.AND P6, PT, R4, R160.reuse, PT ;  /* 0x000000a00400b20c */ /* 0x080fe40003fc6270 */
[----:B------:R-:W-:Y:S01]  /*54e0*/  @!P3 FSEL R52, R52, -INF , !P4 ;  /* 0xff8000003434b808 */ /* 0x000fe20006000000 */
[----:B------:R-:W-:Y:S01]  /*54f0*/  FFMA.FTZ R51, R51, c[0x0][0x23c], -R162 ;  /* 0x00008f0033337a23 */ /* 0x000fe200000108a2 */
[----:B------:R-:W-:Y:S02]  /*5500*/  @!P3 ISETP.GE.AND P4, PT, R4, R159, PT ;  /* 0x0000009f0400b20c */ /* 0x000fe40003f86270 */
[----:B------:R-:W-:Y:S01]  /*5510*/  @!P3 FSEL R53, R53, -INF , !P2 ;  /* 0xff8000003535b808 */ /* 0x000fe20005000000 */
[--C-:B------:R-:W-:Y:S01]  /*5520*/  FFMA.FTZ R52, R52, c[0x0][0x23c], -R164.reuse ;  /* 0x00008f0034347a23 */ /* 0x100fe200000108a4 */
[----:B------:R-:W-:Y:S01]  /*5530*/  @!P3 ISETP.GE.AND P2, PT, R4, R109, PT ;  /* 0x0000006d0400b20c */ /* 0x000fe20003f46270 */
[----:B------:R-:W2:Y:S01]  /*5540*/  MUFU.EX2 R210, R31 ;  /* 0x0000001f00d27308 */ /* 0x000ea20000000800 */
[C---:B------:R-:W-:Y:S01]  /*5550*/  @!P3 IADD3 R4, R0.reuse, 0x38, RZ ;  /* 0x000000380004b810 */ /* 0x040fe20007ffe0ff */
[--C-:B------:R-:W-:Y:S01]  /*5560*/  FFMA.FTZ R53, R53, c[0x0][0x23c], -R164.reuse ;  /* 0x00008f0035357a23 */ /* 0x100fe200000108a4 */
[----:B------:R-:W-:Y:S02]  /*5570*/  @!P3 IADD3 R0, R0, 0x39, RZ ;  /* 0x000000390000b810 */ /* 0x000fe40007ffe0ff */
[----:B------:R-:W-:Y:S02]  /*5580*/  @!P3 FSEL R48, R48, -INF , !P1 ;  /* 0xff8000003030b808 */ /* 0x000fe40004800000 */
[----:B------:R-:W-:Y:S02]  /*5590*/  @!P3 ISETP.GE.AND P1, PT, R8, R159, PT ;  /* 0x0000009f0800b20c */ /* 0x000fe40003f26270 */
[----:B------:R-:W-:Y:S01]  /*55a0*/  @!P3 FSEL R49, R49, -INF , !P0 ;  /* 0xff8000003131b808 */ /* 0x000fe20004000000 */
[--C-:B------:R-:W-:Y:S01]  /*55b0*/  FFMA.FTZ R48, R48, c[0x0][0x23c], -R164.reuse ;  /* 0x00008f0030307a23 */ /* 0x100fe200000108a4 */
[----:B------:R-:W-:Y:S01]  /*55c0*/  @!P3 ISETP.GE.AND P0, PT, R8, R109, PT ;  /* 0x0000006d0800b20c */ /* 0x000fe20003f06270 */
[----:B------:R-:W-:Y:S01]  /*55d0*/  MUFU.EX2 R181, R36 ;  /* 0x0000002400b57308 */ /* 0x000fe20000000800 */
[----:B------:R-:W-:Y:S01]  /*55e0*/  @!P3 FSEL R54, R54, -INF , !P5 ;  /* 0xff8000003636b808 */ /* 0x000fe20006800000 */
[----:B------:R-:W-:Y:S01]  /*55f0*/  FFMA.FTZ R49, R49, c[0x0][0x23c], -R164 ;  /* 0x00008f0031317a23 */ /* 0x000fe200000108a4 */
[----:B------:R-:W-:Y:S02]  /*5600*/  SHF.R.U32.HI R8, RZ, 0x10, R180 ;  /* 0x00000010ff087819 */ /* 0x000fe400000116b4 */
[-C--:B------:R-:W-:Y:S01]  /*5610*/  @!P3 ISETP.GE.AND P5, PT, R4, R159.reuse, PT ;  /* 0x0000009f0400b20c */ /* 0x080fe20003fa6270 */
[--C-:B------:R-:W-:Y:S01]  /*5620*/  FFMA.FTZ R54, R54, c[0x0][0x23c], -R162.reuse ;  /* 0x00008f0036367a23 */ /* 0x100fe200000108a2 */
[----:B------:R-:W-:Y:S02]  /*5630*/  @!P3 FSEL R55, R55, -INF , !P6 ;  /* 0xff8000003737b808 */ /* 0x000fe40007000000 */
[----:B------:R-:W-:Y:S01]  /*5640*/  @!P3 ISETP.GE.AND P6, PT, R0, R159, PT ;  /* 0x0000009f0000b20c */ /* 0x000fe20003fc6270 */
[----:B------:R-:W-:Y:S01]  /*5650*/  MUFU.EX2 R175, R48 ;  /* 0x0000003000af7308 */ /* 0x000fe20000000800 */
[----:B------:R-:W-:Y:S01]  /*5660*/  @!P3 FSEL R56, R56, -INF , !P1 ;  /* 0xff8000003838b808 */ /* 0x000fe20004800000 */
[----:B------:R-:W-:Y:S01]  /*5670*/  FFMA.FTZ R55, R55, c[0x0][0x23c], -R162 ;  /* 0x00008f0037377a23 */ /* 0x000fe200000108a2 */
[-C--:B------:R-:W-:Y:S02]  /*5680*/  @!P3 ISETP.GE.AND P1, PT, R4, R109.reuse, PT ;  /* 0x0000006d0400b20c */ /* 0x080fe40003f26270 */
[----:B------:R-:W-:Y:S01]  /*5690*/  @!P3 FSEL R57, R57, -INF , !P4 ;  /* 0xff8000003939b808 */ /* 0x000fe20006000000 */
[--C-:B------:R-:W-:Y:S01]  /*56a0*/  FFMA.FTZ R56, R56, c[0x0][0x23c], -R161.reuse ;  /* 0x00008f0038387a23 */ /* 0x100fe200000108a1 */
[----:B------:R-:W-:Y:S01]  /*56b0*/  @!P3 ISETP.GE.AND P4, PT, R0, R109, PT ;  /* 0x0000006d0000b20c */ /* 0x000fe20003f86270 */
[----:B------:R-:W-:Y:S01]  /*56c0*/  IMAD.U32 R109, RZ, RZ, UR13 ;  /* 0x0000000dff6d7e24 */ /* 0x000fe2000f8e00ff */
[----:B------:R-:W-:Y:S01]  /*56d0*/  @!P3 FSEL R58, R58, -INF , !P0 ;  /* 0xff8000003a3ab808 */ /* 0x000fe20004000000 */
[--C-:B------:R-:W-:Y:S01]  /*56e0*/  FFMA.FTZ R57, R57, c[0x0][0x23c], -R161.reuse ;  /* 0x00008f0039397a23 */ /* 0x100fe200000108a1 */
[-C--:B------:R-:W-:Y:S01]  /*56f0*/  @!P3 ISETP.GE.AND P0, PT, R4, R163.reuse, PT ;  /* 0x000000a30400b20c */ /* 0x080fe20003f06270 */
[----:B------:R-:W-:Y:S01]  /*5700*/  MUFU.EX2 R177, R37 ;  /* 0x0000002500b17308 */ /* 0x000fe20000000800 */
[----:B------:R-:W-:Y:S01]  /*5710*/  @!P3 FSEL R59, R59, -INF , !P2 ;  /* 0xff8000003b3bb808 */ /* 0x000fe20005000000 */
[--C-:B------:R-:W-:Y:S01]  /*5720*/  FFMA.FTZ R58, R58, c[0x0][0x23c], -R108.reuse ;  /* 0x00008f003a3a7a23 */ /* 0x100fe2000001086c */
[----:B------:R-:W-:Y:S02]  /*5730*/  @!P3 ISETP.GE.AND P2, PT, R0, R163, PT ;  /* 0x000000a30000b20c */ /* 0x000fe40003f46270 */
[----:B------:R-:W-:Y:S01]  /*5740*/  @!P3 FSEL R60, R60, -INF , !P5 ;  /* 0xff8000003c3cb808 */ /* 0x000fe20006800000 */
[----:B------:R-:W-:Y:S01]  /*5750*/  FFMA.FTZ R59, R59, c[0x0][0x23c], -R108 ;  /* 0x00008f003b3b7a23 */ /* 0x000fe2000001086c */
[-C--:B------:R-:W-:Y:S02]  /*5760*/  @!P3 ISETP.GE.AND P5, PT, R4, R160.reuse, PT ;  /* 0x000000a00400b20c */ /* 0x080fe40003fa6270 */
[----:B------:R-:W-:Y:S01]  /*5770*/  LOP3.LUT R4, R174, 0xff, RZ, 0xc0, !PT ;  /* 0x000000ffae047812 */ /* 0x000fe200078ec0ff */
[--C-:B------:R-:W-:Y:S01]  /*5780*/  FFMA.FTZ R60, R60, c[0x0][0x23c], -R161.reuse ;  /* 0x00008f003c3c7a23 */ /* 0x100fe200000108a1 */
[----:B------:R-:W-:Y:S01]  /*5790*/  @!P3 FSEL R61, R61, -INF , !P6 ;  /* 0xff8000003d3db808 */ /* 0x000fe20007000000 */
[----:B------:R-:W-:Y:S01]  /*57a0*/  MUFU.EX2 R187, R38 ;  /* 0x0000002600bb7308 */ /* 0x000fe20000000800 */
[----:B------:R-:W-:Y:S02]  /*57b0*/  @!P3 ISETP.GE.AND P6, PT, R0, R160, PT ;  /* 0x000000a00000b20c */ /* 0x000fe40003fc6270 */
[----:B------:R-:W-:Y:S01]  /*57c0*/  SHF.R.U32.HI R0, RZ, 0x18, R174 ;  /* 0x00000018ff007819 */ /* 0x000fe200000116ae */
[----:B------:R-:W-:Y:S01]  /*57d0*/  FFMA.FTZ R161, R61, c[0x0][0x23c], -R161 ;  /* 0x00008f003da17a23 */ /* 0x000fe200000108a1 */
[----:B------:R-:W-:Y:S02]  /*57e0*/  @!P3 FSEL R62, R62, -INF , !P1 ;  /* 0xff8000003e3eb808 */ /* 0x000fe40004800000 */
[----:B------:R-:W-:Y:S02]  /*57f0*/  ISETP.LE.U32.AND P1, PT, R4, UR4, PT ;  /* 0x0000000404007c0c */ /* 0x000fe4000bf23070 */
[----:B------:R-:W-:Y:S01]  /*5800*/  LOP3.LUT R4, R167, 0xffff, RZ, 0xc0, !PT ;  /* 0x0000ffffa7047812 */ /* 0x000fe200078ec0ff */
[----:B------:R-:W-:Y:S01]  /*5810*/  MUFU.EX2 R159, R60 ;  /* 0x0000003c009f7308 */ /* 0x000fe20000000800 */
[----:B------:R-:W-:Y:S01]  /*5820*/  @!P3 FSEL R63, R63, -INF , !P4 ;  /* 0xff8000003f3fb808 */ /* 0x000fe20006000000 */
[----:B------:R-:W-:Y:S01]  /*5830*/  FFMA.FTZ R62, R62, c[0x0][0x23c], -R108 ;  /* 0x00008f003e3e7a23 */ /* 0x000fe2000001086c */
[----:B------:R-:W-:Y:S02]  /*5840*/  SHF.R.U32.HI R4, RZ, 0x8, R4 ;  /* 0x00000008ff047819 */ /* 0x000fe40000011604 */
[----:B------:R-:W-:Y:S01]  /*5850*/  ISETP.LE.U32.AND P4, PT, R0, UR4, PT ;  /* 0x0000000400007c0c */ /* 0x000fe2000bf83070 */
[----:B------:R-:W-:Y:S01]  /*5860*/  FFMA.FTZ R108, R63, c[0x0][0x23c], -R108 ;  /* 0x00008f003f6c7a23 */ /* 0x000fe2000001086c */
[----:B------:R-:W-:Y:S02]  /*5870*/  LOP3.LUT R0, R167, 0xff, RZ, 0xc0, !PT ;  /* 0x000000ffa7007812 */ /* 0x000fe400078ec0ff */
[----:B------:R-:W-:Y:S01]  /*5880*/  @!P3 FSEL R64, R64, -INF , !P0 ;  /* 0xff8000004040b808 */ /* 0x000fe20004000000 */
[----:B------:R-:W-:Y:S01]  /*5890*/  MUFU.EX2 R160, R62 ;  /* 0x0000003e00a07308 */ /* 0x000fe20000000800 */
[----:B------:R-:W-:Y:S01]  /*58a0*/  ISETP.LE.U32.AND P0, PT, R0, UR4, PT ;  /* 0x0000000400007c0c */ /* 0x000fe2000bf03070 */
[----:B----4-:R-:W-:Y:S01]  /*58b0*/  @!P1 FADD.FTZ R206, -R206, -RZ ;  /* 0x800000ffcece9221 */ /* 0x010fe20000010100 */
[----:B------:R-:W-:Y:S01]  /*58c0*/  SHF.R.U32.HI R0, RZ, 0x18, R167 ;  /* 0x00000018ff007819 */ /* 0x000fe200000116a7 */
[--C-:B------:R-:W-:Y:S01]  /*58d0*/  FFMA.FTZ R64, R64, c[0x0][0x23c], -R164.reuse ;  /* 0x00008f0040407a23 */ /* 0x100fe200000108a4 */
[----:B------:R-:W-:Y:S02]  /*58e0*/  @!P3 FSEL R65, R65, -INF , !P2 ;  /* 0xff8000004141b808 */ /* 0x000fe40005000000 */
[----:B------:R-:W-:Y:S01]  /*58f0*/  ISETP.LE.U32.AND P2, PT, R0, UR4, PT ;  /* 0x0000000400007c0c */ /* 0x000fe2000bf43070 */
[----:B------:R-:W-:Y:S01]  /*5900*/  @!P4 FADD.FTZ R211, -R211, -RZ ;  /* 0x800000ffd3d3c221 */ /* 0x000fe20000010100 */
[----:B------:R-:W-:Y:S01]  /*5910*/  LOP3.LUT R0, R4, 0xffff, RZ, 0xc0, !PT ;  /* 0x0000ffff04007812 */ /* 0x000fe200078ec0ff */
[----:B------:R-:W-:Y:S01]  /*5920*/  FFMA.FTZ R164, R65, c[0x0][0x23c], -R164 ;  /* 0x00008f0041a47a23 */ /* 0x000fe200000108a4 */
[----:B------:R-:W-:Y:S01]  /*5930*/  @!P3 FSEL R66, R66, -INF , !P5 ;  /* 0xff8000004242b808 */ /* 0x000fe20006800000 */
[----:B------:R-:W-:Y:S01]  /*5940*/  MUFU.EX2 R163, R64 ;  /* 0x0000004000a37308 */ /* 0x000fe20000000800 */
[----:B------:R-:W-:Y:S01]  /*5950*/  LOP3.LUT R4, R184, 0xff, RZ, 0xc0, !PT ;  /* 0x000000ffb8047812 */ /* 0x000fe200078ec0ff */
[----:B------:R-:W-:Y:S01]  /*5960*/  @!P0 FADD.FTZ R215, -R215, -RZ ;  /* 0x800000ffd7d78221 */ /* 0x000fe20000010100 */
[----:B------:R-:W-:Y:S01]  /*5970*/  ISETP.LE.U32.AND P5, PT, R0, UR4, PT ;  /* 0x0000000400007c0c */ /* 0x000fe2000bfa3070 */
[----:B------:R-:W-:Y:S01]  /*5980*/  FFMA.FTZ R66, R66, c[0x0][0x23c], -R162 ;  /* 0x00008f0042427a23 */ /* 0x000fe200000108a2 */
[----:B------:R-:W-:Y:S02]  /*5990*/  LOP3.LUT R0, R184, 0xffff, RZ, 0xc0, !PT ;  /* 0x0000ffffb8007812 */ /* 0x000fe400078ec0ff */
[----:B------:R-:W-:Y:S01]  /*59a0*/  LOP3.LUT R5, R5, 0xff, RZ, 0xc0, !PT ;  /* 0x000000ff05057812 */ /* 0x000fe200078ec0ff */
[----:B------:R-:W-:Y:S01]  /*59b0*/  @!P2 FADD.FTZ R217, -R217, -RZ ;  /* 0x800000ffd9d9a221 */ /* 0x000fe20000010100 */
[----:B------:R-:W-:Y:S01]  /*59c0*/  @!P3 FSEL R67, R67, -INF , !P6 ;  /* 0xff8000004343b808 */ /* 0x000fe20007000000 */
[----:B------:R-:W-:Y:S01]  /*59d0*/  MUFU.EX2 R111, R66 ;  /* 0x00000042006f7308 */ /* 0x000fe20000000800 */
[----:B------:R-:W-:Y:S02]  /*59e0*/  ISETP.LE.U32.AND P6, PT, R5, UR4, PT ;  /* 0x0000000405007c0c */ /* 0x000fe4000bfc3070 */
[----:B------:R-:W-:Y:S01]  /*59f0*/  SHF.R.U32.HI R5, RZ, 0x8, R0 ;  /* 0x00000008ff057819 */ /* 0x000fe20000011600 */
[----:B------:R-:W-:Y:S01]  /*5a00*/  FFMA.FTZ R162, R67, c[0x0][0x23c], -R162 ;  /* 0x00008f0043a27a23 */ /* 0x000fe200000108a2 */
[----:B------:R-:W-:Y:S01]  /*5a10*/  ISETP.LE.U32.AND P3, PT, R4, UR4, PT ;  /* 0x0000000404007c0c */ /* 0x000fe2000bf63070 */
[----:B------:R-:W-:Y:S01]  /*5a20*/  @!P5 FADD.FTZ R213, -R213, -RZ ;  /* 0x800000ffd5d5d221 */ /* 0x000fe20000010100 */
[----:B------:R-:W-:Y:S02]  /*5a30*/  SHF.R.U32.HI R0, RZ, 0x18, R184 ;  /* 0x00000018ff007819 */ /* 0x000fe400000116b8 */
[----:B------:R-:W-:Y:S01]  /*5a40*/  SHF.R.U32.HI R174, RZ, 0x10, R174 ;  /* 0x00000010ffae7819 */ /* 0x000fe200000116ae */
[----:B------:R-:W-:Y:S01]  /*5a50*/  MUFU.EX2 R189, R40 ;  /* 0x0000002800bd7308 */ /* 0x000fe20000000800 */
[----:B------:R-:W-:Y:S02]  /*5a60*/  LOP3.LUT R5, R5, 0xffff, RZ, 0xc0, !PT ;  /* 0x0000ffff05057812 */ /* 0x000fe400078ec0ff */
[----:B------:R-:W-:Y:S01]  /*5a70*/  ISETP.LE.U32.AND P0, PT, R0, UR4, PT ;  /* 0x0000000400007c0c */ /* 0x000fe2000bf03070 */
[----:B------:R-:W-:Y:S01]  /*5a80*/  @!P6 FADD.FTZ R218, -R218, -RZ ;  /* 0x800000ffdadae221 */ /* 0x000fe20000010100 */
[----:B------:R-:W-:Y:S02]  /*5a90*/  SHF.R.U32.HI R4, RZ, 0x10, R184 ;  /* 0x00000010ff047819 */ /* 0x000fe400000116b8 */
[----:B------:R-:W-:Y:S01]  /*5aa0*/  ISETP.LE.U32.AND P5, PT, R5, UR4, PT ;  /* 0x0000000405007c0c */ /* 0x000fe2000bfa3070 */
[----:B------:R-:W-:Y:S01]  /*5ab0*/  @!P3 FADD.FTZ R221, -R221, -RZ ;  /* 0x800000ffddddb221 */ /* 0x000fe20000010100 */
[----:B------:R-:W-:Y:S01]  /*5ac0*/  LOP3.LUT R0, R4, 0xff, RZ, 0xc0, !PT ;  /* 0x000000ff04007812 */ /* 0x000fe200078ec0ff */
[----:B------:R-:W-:Y:S01]  /*5ad0*/  MUFU.EX2 R162, R162 ;  /* 0x000000a200a27308 */ /* 0x000fe20000000800 */
[----:B------:R-:W-:Y:S02]  /*5ae0*/  LOP3.LUT R7, R180, 0xff, RZ, 0xc0, !PT ;  /* 0x000000ffb4077812 */ /* 0x000fe400078ec0ff */
[----:B------:R-:W-:Y:S02]  /*5af0*/  LOP3.LUT R4, R8, 0xff, RZ, 0xc0, !PT ;  /* 0x000000ff08047812 */ /* 0x000fe400078ec0ff */
[----:B------:R-:W-:Y:S01]  /*5b00*/  ISETP.LE.U32.AND P6, PT, R0, UR4, PT ;  /* 0x0000000400007c0c */ /* 0x000fe2000bfc3070 */
[----:B------:R-:W-:Y:S01]  /*5b10*/  @!P0 FADD.FTZ R226, -R226, -RZ ;  /* 0x800000ffe2e28221 */ /* 0x000fe20000010100 */
[----:B------:R-:W-:Y:S02]  /*5b20*/  ISETP.LE.U32.AND P0, PT, R9, UR4, PT ;  /* 0x0000000409007c0c */ /* 0x000fe4000bf03070 */
[----:B------:R-:W-:Y:S01]  /*5b30*/  SHF.R.U32.HI R0, RZ, 0x8, R6 ;  /* 0x00000008ff007819 */ /* 0x000fe20000011606 */
[----:B------:R-:W-:Y:S01]  /*5b40*/  @!P5 FADD.FTZ R222, -R222, -RZ ;  /* 0x800000ffdeded221 */ /* 0x000fe20000010100 */
[--C-:B------:R-:W-:Y:S01]  /*5b50*/  SHF.R.U32.HI R5, RZ, 0x10, R185.reuse ;  /* 0x00000010ff057819 */ /* 0x100fe200000116b9 */
[----:B------:R-:W-:Y:S01]  /*5b60*/  MUFU.EX2 R180, R39 ;  /* 0x0000002700b47308 */ /* 0x000fe20000000800 */
[----:B------:R-:W-:Y:S02]  /*5b70*/  ISETP.LE.U32.AND P5, PT, R4, UR4, PT ;  /* 0x0000000404007c0c */ /* 0x000fe4000bfa3070 */
[----:B------:R-:W-:Y:S02]  /*5b80*/  LOP3.LUT R0, R0, 0xffff, RZ, 0xc0, !PT ;  /* 0x0000ffff00007812 */ /* 0x000fe400078ec0ff */
[----:B------:R-:W-:Y:S01]  /*5b90*/  ISETP.LE.U32.AND P2, PT, R7, UR4, PT ;  /* 0x0000000407007c0c */ /* 0x000fe2000bf43070 */
[----:B------:R-:W-:Y:S01]  /*5ba0*/  @!P6 FADD.FTZ R225, -R225, -RZ ;  /* 0x800000ffe1e1e221 */ /* 0x000fe20000010100 */
[----:B------:R-:W-:Y:S01]  /*5bb0*/  LOP3.LUT R4, R174, 0xff, RZ, 0xc0, !PT ;  /* 0x000000ffae047812 */ /* 0x000fe200078ec0ff */
[----:B------:R-:W-:Y:S01]  /*5bc0*/  @!P0 FADD.FTZ R224, -R224, -RZ ;  /* 0x800000ffe0e08221 */ /* 0x000fe20000010100 */
[----:B------:R-:W-:Y:S01]  /*5bd0*/  ISETP.LE.U32.AND P3, PT, R0, UR4, PT ;  /* 0x0000000400007c0c */ /* 0x000fe2000bf63070 */
[----:B------:R-:W-:Y:S01]  /*5be0*/  MUFU.EX2 R174, R49 ;  /* 0x0000003100ae7308 */ /* 0x000fe20000000800 */
[----:B------:R-:W-:Y:S02]  /*5bf0*/  SHF.R.U32.HI R0, RZ, 0x8, R12 ;  /* 0x00000008ff007819 */ /* 0x000fe4000001160c */
[----:B------:R-:W-:Y:S01]  /*5c00*/  ISETP.LE.U32.AND P0, PT, R4, UR4, PT ;  /* 0x0000000404007c0c */ /* 0x000fe2000bf03070 */
[----:B------:R-:W-:Y:S01]  /*5c10*/  @!P5 FADD.FTZ R223, -R223, -RZ ;  /* 0x800000ffdfdfd221 */ /* 0x000fe20000010100 */
[----:B------:R-:W-:Y:S02]  /*5c20*/  LOP3.LUT R0, R0, 0xffff, RZ, 0xc0, !PT ;  /* 0x0000ffff00007812 */ /* 0x000fe400078ec0ff */
[----:B------:R-:W-:Y:S01]  /*5c30*/  LOP3.LUT R7, R178, 0xffff, RZ, 0xc0, !PT ;  /* 0x0000ffffb2077812 */ /* 0x000fe200078ec0ff */
[----:B------:R-:W-:Y:S01]  /*5c40*/  @!P2 FADD.FTZ R220, -R220, -RZ ;  /* 0x800000ffdcdca221 */ /* 0x000fe20000010100 */
[----:B------:R-:W-:Y:S01]  /*5c50*/  LOP3.LUT R4, R185, 0xffff, RZ, 0xc0, !PT ;  /* 0x0000ffffb9047812 */ /* 0x000fe200078ec0ff */
[----:B------:R-:W-:Y:S01]  /*5c60*/  MUFU.EX2 R184, R41 ;  /* 0x0000002900b87308 */ /* 0x000fe20000000800 */
[----:B------:R-:W-:Y:S01]  /*5c70*/  ISETP.LE.U32.AND P5, PT, R0, UR4, PT ;  /* 0x0000000400007c0c */ /* 0x000fe2000bfa3070 */
[----:B------:R-:W-:Y:S01]  /*5c80*/  @!P3 FADD.FTZ R219, -R219, -RZ ;  /* 0x800000ffdbdbb221 */ /* 0x000fe20000010100 */
[----:B------:R-:W-:Y:S02]  /*5c90*/  LOP3.LUT R0, R185, 0xff, RZ, 0xc0, !PT ;  /* 0x000000ffb9007812 */ /* 0x000fe400078ec0ff */
[----:B------:R-:W-:Y:S01]  /*5ca0*/  SHF.R.U32.HI R6, RZ, 0x8, R4 ;  /* 0x00000008ff067819 */ /* 0x000fe20000011604 */
[----:B------:R-:W-:Y:S01]  /*5cb0*/  @!P0 FADD.FTZ R212, -R212, -RZ ;  /* 0x800000ffd4d48221 */ /* 0x000fe20000010100 */
[----:B------:R-:W-:Y:S02]  /*5cc0*/  LOP3.LUT R4, R5, 0xff, RZ, 0xc0, !PT ;  /* 0x000000ff05047812 */ /* 0x000fe400078ec0ff */
[----:B------:R-:W-:Y:S01]  /*5cd0*/  ISETP.LE.U32.AND P1, PT, R0, UR4, PT ;  /* 0x0000000400007c0c */ /* 0x000fe2000bf23070 */
[----:B------:R-:W-:Y:S01]  /*5ce0*/  MUFU.EX2 R161, R161 ;  /* 0x000000a100a17308 */ /* 0x000fe20000000800 */
[----:B------:R-:W-:Y:S02]  /*5cf0*/  SHF.R.U32.HI R5, RZ, 0x18, R185 ;  /* 0x00000018ff057819 */ /* 0x000fe400000116b9 */
[----:B------:R-:W-:Y:S01]  /*5d00*/  LOP3.LUT R0, R6, 0xffff, RZ, 0xc0, !PT ;  /* 0x0000ffff06007812 */ /* 0x000fe200078ec0ff */
[----:B------:R-:W-:Y:S01]  /*5d10*/  @!P5 FADD.FTZ R203, -R203, -RZ ;  /* 0x800000ffcbcbd221 */ /* 0x000fe20000010100 */
[----:B------:R-:W-:Y:S02]  /*5d20*/  ISETP.LE.U32.AND P6, PT, R11, UR4, PT ;  /* 0x000000040b007c0c */ /* 0x000fe4000bfc3070 */
[----:B------:R-:W-:Y:S02]  /*5d30*/  ISETP.LE.U32.AND P5, PT, R4, UR4, PT ;  /* 0x0000000404007c0c */ /* 0x000fe4000bfa3070 */
[----:B------:R-:W-:Y:S01]  /*5d40*/  LOP3.LUT R4, R186, 0xff, RZ, 0xc0, !PT ;  /* 0x000000ffba047812 */ /* 0x000fe200078ec0ff */
[----:B------:R-:W-:Y:S01]  /*5d50*/  MUFU.EX2 R195, R42 ;  /* 0x0000002a00c37308 */ /* 0x000fe20000000800 */
[----:B------:R-:W-:Y:S01]  /*5d60*/  ISETP.LE.U32.AND P0, PT, R0, UR4, PT ;  /* 0x0000000400007c0c */ /* 0x000fe2000bf03070 */
[----:B------:R-:W-:Y:S01]  /*5d70*/  @!P1 FADD.FTZ R198, -R198, -RZ ;  /* 0x800000ffc6c69221 */ /* 0x000fe20000010100 */
[----:B------:R-:W-:Y:S02]  /*5d80*/  LOP3.LUT R0, R186, 0xffff, RZ, 0xc0, !PT ;  /* 0x0000ffffba007812 */ /* 0x000fe400078ec0ff */
[----:B------:R-:W-:Y:S02]  /*5d90*/  ISETP.LE.U32.AND P1, PT, R4, UR4, PT ;  /* 0x0000000404007c0c */ /* 0x000fe4000bf23070 */
[----:B------:R-:W-:Y:S01]  /*5da0*/  SHF.R.U32.HI R4, RZ, 0x10, R186 ;  /* 0x00000010ff047819 */ /* 0x000fe200000116ba */
[----:B-1----:R-:W-:Y:S01]  /*5db0*/  @!P6 FADD.FTZ R204, -R204, -RZ ;  /* 0x800000ffcccce221 */ /* 0x002fe20000010100 */
[----:B------:R-:W-:Y:S01]  /*5dc0*/  SHF.R.U32.HI R0, RZ, 0x8, R0 ;  /* 0x00000008ff007819 */ /* 0x000fe20000011600 */
[----:B------:R-:W-:Y:S01]  /*5dd0*/  @!P5 FADD.FTZ R205, -R205, -RZ ;  /* 0x800000ffcdcdd221 */ /* 0x000fe20000010100 */
[----:B------:R-:W-:Y:S01]  /*5de0*/  ISETP.LE.U32.AND P2, PT, R13, UR4, PT ;  /* 0x000000040d007c0c */ /* 0x000fe2000bf43070 */
[----:B------:R-:W-:Y:S01]  /*5df0*/  MUFU.EX2 R194, R43 ;  /* 0x0000002b00c27308 */ /* 0x000fe20000000800 */
[----:B------:R-:W-:Y:S01]  /*5e00*/  ISETP.LE.U32.AND P4, PT, R5, UR4, PT ;  /* 0x0000000405007c0c */ /* 0x000fe2000bf83070 */
[----:B------:R-:W-:Y:S01]  /*5e10*/  @!P0 FADD.FTZ R200, -R200, -RZ ;  /* 0x800000ffc8c88221 */ /* 0x000fe20000010100 */
[----:B------:R-:W-:Y:S02]  /*5e20*/  ISETP.LE.U32.AND P5, PT, R14, UR4, PT ;  /* 0x000000040e007c0c */ /* 0x000fe4000bfa3070 */
[----:B------:R-:W-:Y:S01]  /*5e30*/  LOP3.LUT R0, R0, 0xffff, RZ, 0xc0, !PT ;  /* 0x0000ffff00007812 */ /* 0x000fe200078ec0ff */
[----:B------:R-:W-:Y:S01]  /*5e40*/  @!P1 FADD.FTZ R208, -R208, -RZ ;  /* 0x800000ffd0d09221 */ /* 0x000fe20000010100 */
[----:B------:R-:W-:Y:S02]  /*5e50*/  ISETP.LE.U32.AND P3, PT, R10, UR4, PT ;  /* 0x000000040a007c0c */ /* 0x000fe4000bf63070 */
[----:B------:R-:W-:Y:S01]  /*5e60*/  ISETP.LE.U32.AND P0, PT, R0, UR4, PT ;  /* 0x0000000400007c0c */ /* 0x000fe2000bf03070 */
[----:B------:R-:W1:Y:S01]  /*5e70*/  MUFU.EX2 R207, R25 ;  /* 0x0000001900cf7308 */ /* 0x000e620000000800 */
[----:B------:R-:W-:Y:S01]  /*5e80*/  LOP3.LUT R0, R4, 0xff, RZ, 0xc0, !PT ;  /* 0x000000ff04007812 */ /* 0x000fe200078ec0ff */
[----:B--2---:R-:W-:Y:S01]  /*5e90*/  @!P2 FADD.FTZ R210, -R210, -RZ ;  /* 0x800000ffd2d2a221 */ /* 0x004fe20000010100 */
[----:B------:R-:W-:Y:S01]  /*5ea0*/  SHF.R.U32.HI R5, RZ, 0x18, R193 ;  /* 0x00000018ff057819 */ /* 0x000fe200000116c1 */
[----:B------:R-:W-:Y:S01]  /*5eb0*/  @!P4 FADD.FTZ R202, -R202, -RZ ;  /* 0x800000ffcacac221 */ /* 0x000fe20000010100 */
[----:B------:R-:W-:Y:S01]  /*5ec0*/  SHF.R.U32.HI R4, RZ, 0x18, R186 ;  /* 0x00000018ff047819 */ /* 0x000fe200000116ba */
[----:B------:R-:W-:Y:S01]  /*5ed0*/  @!P5 FADD.FTZ R188, -R188, -RZ ;  /* 0x800000ffbcbcd221 */ /* 0x000fe20000010100 */
[----:B------:R-:W-:Y:S02]  /*5ee0*/  ISETP.LE.U32.AND P4, PT, R0, UR4, PT ;  /* 0x0000000400007c0c */ /* 0x000fe4000bf83070 */
[----:B------:R-:W-:Y:S01]  /*5ef0*/  SHF.R.U32.HI R0, RZ, 0x8, R18 ;  /* 0x00000008ff007819 */ /* 0x000fe20000011612 */
[----:B------:R-:W-:Y:S01]  /*5f00*/  @!P3 FADD.FTZ R192, -R192, -RZ ;  /* 0x800000ffc0c0b221 */ /* 0x000fe20000010100 */
[----:B------:R-:W-:Y:S01]  /*5f10*/  ISETP.LE.U32.AND P1, PT, R4, UR4, PT ;  /* 0x0000000404007c0c */ /* 0x000fe2000bf23070 */
[----:B------:R-:W2:Y:S01]  /*5f20*/  MUFU.EX2 R216, R26 ;  /* 0x0000001a00d87308 */ /* 0x000ea20000000800 */
[----:B------:R-:W-:Y:S02]  /*5f30*/  LOP3.LUT R4, R168, 0xff, RZ, 0xc0, !PT ;  /* 0x000000ffa8047812 */ /* 0x000fe400078ec0ff */
[----:B------:R-:W-:Y:S02]  /*5f40*/  LOP3.LUT R0, R0, 0xffff, RZ, 0xc0, !PT ;  /* 0x0000ffff00007812 */ /* 0x000fe400078ec0ff */
[----:B------:R-:W-:Y:S02]  /*5f50*/  SHF.R.U32.HI R9, RZ, 0x18, R178 ;  /* 0x00000018ff097819 */ /* 0x000fe400000116b2 */
[----:B------:R-:W-:Y:S02]  /*5f60*/  ISETP.LE.U32.AND P6, PT, R0, UR4, PT ;  /* 0x0000000400007c0c */ /* 0x000fe4000bfc3070 */
[----:B------:R-:W-:Y:S01]  /*5f70*/  SHF.R.U32.HI R0, RZ, 0x8, R17 ;  /* 0x00000008ff007819 */ /* 0x000fe20000011611 */
[----:B------:R-:W-:Y:S01]  /*5f80*/  MUFU.EX2 R182, R45 ;  /* 0x0000002d00b67308 */ /* 0x000fe20000000800 */
[----:B------:R-:W-:Y:S01]  /*5f90*/  ISETP.LE.U32.AND P3, PT, R5, UR4, PT ;  /* 0x0000000405007c0c */ /* 0x000fe2000bf63070 */
[----:B------:R-:W-:Y:S01]  /*5fa0*/  @!P1 FADD.FTZ R214, -R214, -RZ ;  /* 0x800000ffd6d69221 */ /* 0x000fe20000010100 */
[----:B------:R-:W-:Y:S01]  /*5fb0*/  LOP3.LUT R8, R172, 0xff, RZ, 0xc0, !PT ;  /* 0x000000ffac087812 */ /* 0x000fe200078ec0ff */
[----:B-1----:R-:W-:Y:S01]  /*5fc0*/  @!P0 FADD.FTZ R207, -R207, -RZ ;  /* 0x800000ffcfcf8221 */ /* 0x002fe20000010100 */
[----:B------:R-:W-:Y:S02]  /*5fd0*/  ISETP.LE.U32.AND P1, PT, R4, UR4, PT ;  /* 0x0000000404007c0c */ /* 0x000fe4000bf23070 */
[----:B------:R-:W-:Y:S02]  /*5fe0*/  LOP3.LUT R4, R176, 0xff, RZ, 0xc0, !PT ;  /* 0x000000ffb0047812 */ /* 0x000fe400078ec0ff */
[----:B------:R-:W-:Y:S01]  /*5ff0*/  LOP3.LUT R0, R0, 0xffff, RZ, 0xc0, !PT ;  /* 0x0000ffff00007812 */ /* 0x000fe200078ec0ff */
[----:B------:R-:W-:Y:S01]  /*6000*/  @!P6 FADD.FTZ R201, -R201, -RZ ;  /* 0x800000ffc9c9e221 */ /* 0x000fe20000010100 */
[----:B------:R-:W-:Y:S01]  /*6010*/  ISETP.LE.U32.AND P0, PT, R15, UR4, PT ;  /* 0x000000040f007c0c */ /* 0x000fe2000bf03070 */
[----:B------:R-:W1:Y:S01]  /*6020*/  MUFU.EX2 R186, R47 ;  /* 0x0000002f00ba7308 */ /* 0x000e620000000800 */
[----:B------:R-:W-:Y:S01]  /*6030*/  ISETP.LE.U32.AND P6, PT, R4, UR4, PT ;  /* 0x0000000404007c0c */ /* 0x000fe2000bfc3070 */
[----:B------:R-:W-:Y:S01]  /*6040*/  @!P3 FADD.FTZ R180, -R180, -RZ ;  /* 0x800000ffb4b4b221 */ /* 0x000fe20000010100 */
[----:B------:R-:W-:Y:S01]  /*6050*/  LOP3.LUT R10, R172, 0xffff, RZ, 0xc0, !PT ;  /* 0x0000ffffac0a7812 */ /* 0x000fe200078ec0ff */
[----:B--2---:R-:W-:Y:S01]  /*6060*/  @!P4 FADD.FTZ R216, -R216, -RZ ;  /* 0x800000ffd8d8c221 */ /* 0x004fe20000010100 */
[----:B------:R-:W-:Y:S01]  /*6070*/  LOP3.LUT R4, R193, 0xff, RZ, 0xc0, !PT ;  /* 0x000000ffc1047812 */ /* 0x000fe200078ec0ff */
[----:B------:R-:W-:Y:S01]  /*6080*/  @!P1 FADD.FTZ R209, -R209, -RZ ;  /* 0x800000ffd1d19221 */ /* 0x000fe20000010100 */
[----:B------:R-:W-:Y:S02]  /*6090*/  SHF.R.U32.HI R15, RZ, 0x18, R172 ;  /* 0x00000018ff0f7819 */ /* 0x000fe400000116ac */
[----:B------:R-:W-:Y:S01]  /*60a0*/  ISETP.LE.U32.AND P1, PT, R0, UR4, PT ;  /* 0x0000000400007c0c */ /* 0x000fe2000bf23070 */
[----:B------:R-:W2:Y:S01]  /*60b0*/  MUFU.EX2 R173, R50 ;  /* 0x0000003200ad7308 */ /* 0x000ea20000000800 */
[C---:B------:R-:W-:Y:S01]  /*60c0*/  LOP3.LUT R12, R170.reuse, 0xff, RZ, 0xc0, !PT ;  /* 0x000000ffaa0c7812 */ /* 0x040fe200078ec0ff */
[----:B------:R-:W-:Y:S01]  /*60d0*/  @!P0 FADD.FTZ R175, -R175, -RZ ;  /* 0x800000ffafaf8221 */ /* 0x000fe20000010100 */
[----:B------:R-:W-:Y:S01]  /*60e0*/  LOP3.LUT R0, R193, 0xffff, RZ, 0xc0, !PT ;  /* 0x0000ffffc1007812 */ /* 0x000fe200078ec0ff */
[----:B------:R-:W-:Y:S01]  /*60f0*/  @!P6 FADD.FTZ R191, -R191, -RZ ;  /* 0x800000ffbfbfe221 */ /* 0x000fe20000010100 */
[----:B------:R-:W-:Y:S02]  /*6100*/  SHF.R.U32.HI R14, RZ, 0x18, R170 ;  /* 0x00000018ff0e7819 */ /* 0x000fe400000116aa */
[----:B------:R-:W-:Y:S02]  /*6110*/  SHF.R.U32.HI R0, RZ, 0x8, R0 ;  /* 0x00000008ff007819 */ /* 0x000fe40000011600 */
[----:B------:R-:W-:Y:S01]  /*6120*/  LOP3.LUT R13, R170, 0xffff, RZ, 0xc0, !PT ;  /* 0x0000ffffaa0d7812 */ /* 0x000fe200078ec0ff */
[----:B------:R-:W3:Y:S01]  /*6130*/  MUFU.EX2 R185, R46 ;  /* 0x0000002e00b97308 */ /* 0x000ee20000000800 */
[----:B------:R-:W-:Y:S01]  /*6140*/  ISETP.LE.U32.AND P2, PT, R4, UR4, PT ;  /* 0x0000000404007c0c */ /* 0x000fe2000bf43070 */
[----:B------:R-:W-:Y:S01]  /*6150*/  @!P1 FADD.FTZ R190, -R190, -RZ ;  /* 0x800000ffbebe9221 */ /* 0x000fe20000010100 */
[----:B------:R-:W-:Y:S02]  /*6160*/  SHF.R.U32.HI R11, RZ, 0x10, R170 ;  /* 0x00000010ff0b7819 */ /* 0x000fe400000116aa */
[----:B------:R-:W-:Y:S02]  /*6170*/  LOP3.LUT R0, R0, 0xffff, RZ, 0xc0, !PT ;  /* 0x0000ffff00007812 */ /* 0x000fe400078ec0ff */
[----:B------:R-:W-:Y:S02]  /*6180*/  SHF.R.U32.HI R4, RZ, 0x10, R193 ;  /* 0x00000010ff047819 */ /* 0x000fe400000116c1 */
[----:B------:R-:W-:Y:S01]  /*6190*/  ISETP.LE.U32.AND P6, PT, R0, UR4, PT ;  /* 0x0000000400007c0c */ /* 0x000fe2000bfc3070 */
[----:B------:R-:W-:Y:S01]  /*61a0*/  MUFU.EX2 R183, R44 ;  /* 0x0000002c00b77308 */ /* 0x000fe20000000800 */
[----:B------:R-:W-:Y:S02]  /*61b0*/  LOP3.LUT R4, R4, 0xff, RZ, 0xc0, !PT ;  /* 0x000000ff04047812 */ /* 0x000fe400078ec0ff */
[----:B------:R-:W-:Y:S01]  /*61c0*/  LOP3.LUT R0, R196, 0xffff, RZ, 0xc0, !PT ;  /* 0x0000ffffc4007812 */ /* 0x000fe200078ec0ff */
[----:B------:R-:W-:Y:S01]  /*61d0*/  @!P2 FADD.FTZ R181, -R181, -RZ ;  /* 0x800000ffb5b5a221 */ /* 0x000fe20000010100 */
[----:B------:R-:W-:Y:S02]  /*61e0*/  ISETP.LE.U32.AND P5, PT, R4, UR4, PT ;  /* 0x0000000404007c0c */ /* 0x000fe4000bfa3070 */
[----:B------:R-:W-:Y:S02]  /*61f0*/  LOP3.LUT R4, R196, 0xff, RZ, 0xc0, !PT ;  /* 0x000000ffc4047812 */ /* 0x000fe400078ec0ff */
[----:B------:R-:W-:Y:S01]  /*6200*/  SHF.R.U32.HI R0, RZ, 0x8, R0 ;  /* 0x00000008ff007819 */ /* 0x000fe20000011600 */
[----:B------:R-:W-:Y:S01]  /*6210*/  MUFU.EX2 R170, R53 ;  /* 0x0000003500aa7308 */ /* 0x000fe20000000800 */
[----:B------:R-:W-:Y:S01]  /*6220*/  ISETP.LE.U32.AND P2, PT, R4, UR4, PT ;  /* 0x0000000404007c0c */ /* 0x000fe2000bf43070 */
[----:B------:R-:W-:Y:S01]  /*6230*/  @!P6 FADD.FTZ R177, -R177, -RZ ;  /* 0x800000ffb1b1e221 */ /* 0x000fe20000010100 */
[----:B------:R-:W-:Y:S02]  /*6240*/  LOP3.LUT R4, R0, 0xffff, RZ, 0xc0, !PT ;  /* 0x0000ffff00047812 */ /* 0x000fe400078ec0ff */
[--C-:B------:R-:W-:Y:S02]  /*6250*/  SHF.R.U32.HI R5, RZ, 0x10, R196.reuse ;  /* 0x00000010ff057819 */ /* 0x100fe400000116c4 */
[----:B------:R-:W-:Y:S01]  /*6260*/  ISETP.LE.U32.AND P6, PT, R4, UR4, PT ;  /* 0x0000000404007c0c */ /* 0x000fe2000bfc3070 */
[----:B------:R-:W-:Y:S01]  /*6270*/  @!P5 FADD.FTZ R187, -R187, -RZ ;  /* 0x800000ffbbbbd221 */ /* 0x000fe20000010100 */
[----:B------:R-:W-:Y:S01]  /*6280*/  LOP3.LUT R0, R5, 0xff, RZ, 0xc0, !PT ;  /* 0x000000ff05007812 */ /* 0x000fe200078ec0ff */
[----:B------:R-:W4:Y:S01]  /*6290*/  MUFU.EX2 R168, R55 ;  /* 0x0000003700a87308 */ /* 0x000f220000000800 */
[----:B------:R-:W-:Y:S02]  /*62a0*/  SHF.R.U32.HI R5, RZ, 0x10, R197 ;  /* 0x00000010ff057819 */ /* 0x000fe400000116c5 */
[----:B------:R-:W-:Y:S01]  /*62b0*/  ISETP.LE.U32.AND P5, PT, R0, UR4, PT ;  /* 0x0000000400007c0c */ /* 0x000fe2000bfa3070 */
[----:B------:R-:W-:Y:S01]  /*62c0*/  @!P2 FADD.FTZ R189, -R189, -RZ ;  /* 0x800000ffbdbda221 */ /* 0x000fe20000010100 */
[----:B------:R-:W-:Y:S02]  /*62d0*/  ISETP.LE.U32.AND P2, PT, R9, UR4, PT ;  /* 0x0000000409007c0c */ /* 0x000fe4000bf43070 */
[----:B------:R-:W-:Y:S02]  /*62e0*/  SHF.R.U32.HI R4, RZ, 0x18, R196 ;  /* 0x00000018ff047819 */ /* 0x000fe400000116c4 */
[----:B------:R-:W-:Y:S01]  /*62f0*/  LOP3.LUT R5, R5, 0xff, RZ, 0xc0, !PT ;  /* 0x000000ff05057812 */ /* 0x000fe200078ec0ff */
[----:B------:R-:W-:Y:S01]  /*6300*/  @!P6 FADD.FTZ R184, -R184, -RZ ;  /* 0x800000ffb8b8e221 */ /* 0x000fe20000010100 */
[----:B------:R-:W-:Y:S01]  /*6310*/  SHF.R.U32.HI R0, RZ, 0x8, R7 ;  /* 0x00000008ff007819 */ /* 0x000fe20000011607 */
[----:B------:R-:W-:Y:S01]  /*6320*/  MUFU.EX2 R166, R57 ;  /* 0x0000003900a67308 */ /* 0x000fe20000000800 */
[----:B------:R-:W-:Y:S02]  /*6330*/  ISETP.LE.U32.AND P3, PT, R4, UR4, PT ;  /* 0x0000000404007c0c */ /* 0x000fe4000bf63070 */
[----:B------:R-:W-:Y:S01]  /*6340*/  LOP3.LUT R0, R0, 0xffff, RZ, 0xc0, !PT ;  /* 0x0000ffff00007812 */ /* 0x000fe200078ec0ff */
[----:B------:R-:W-:Y:S01]  /*6350*/  @!P5 FADD.FTZ R195, -R195, -RZ ;  /* 0x800000ffc3c3d221 */ /* 0x000fe20000010100 */
[----:B------:R-:W-:Y:S01]  /*6360*/  LOP3.LUT R6, R178, 0xff, RZ, 0xc0, !PT ;  /* 0x000000ffb2067812 */ /* 0x000fe200078ec0ff */
[----:B-1----:R-:W-:Y:S01]  /*6370*/  @!P2 FADD.FTZ R186, -R186, -RZ ;  /* 0x800000ffbabaa221 */ /* 0x002fe20000010100 */
[----:B------:R-:W-:Y:S02]  /*6380*/  SHF.R.U32.HI R178, RZ, 0x10, R178 ;  /* 0x00000010ffb27819 */ /* 0x000fe400000116b2 */
[----:B------:R-:W-:Y:S01]  /*6390*/  ISETP.LE.U32.AND P6, PT, R0, UR4, PT ;  /* 0x0000000400007c0c */ /* 0x000fe2000bfc3070 */
[----:B------:R-:W-:Y:S01]  /*63a0*/  MUFU.EX2 R176, R58 ;  /* 0x0000003a00b07308 */ /* 0x000fe20000000800 */
[----:B------:R-:W-:Y:S02]  /*63b0*/  LOP3.LUT R0, R20, 0xff, RZ, 0xc0, !PT ;  /* 0x000000ff14007812 */ /* 0x000fe400078ec0ff */
[----:B------:R-:W-:Y:S01]  /*63c0*/  LOP3.LUT R4, R178, 0xff, RZ, 0xc0, !PT ;  /* 0x000000ffb2047812 */ /* 0x000fe200078ec0ff */
[----:B------:R-:W-:Y:S01]  /*63d0*/  @!P3 FADD.FTZ R194, -R194, -RZ ;  /* 0x800000ffc2c2b221 */ /* 0x000fe20000010100 */
[----:B------:R-:W-:Y:S02]  /*63e0*/  ISETP.LE.U32.AND P3, PT, R0, UR4, PT ;  /* 0x0000000400007c0c */ /* 0x000fe4000bf63070 */
[----:B------:R-:W-:Y:S02]  /*63f0*/  ISETP.LE.U32.AND P5, PT, R4, UR4, PT ;  /* 0x0000000404007c0c */ /* 0x000fe4000bfa3070 */
[----:B------:R-:W-:Y:S01]  /*6400*/  SHF.R.U32.HI R4, RZ, 0x8, R19 ;  /* 0x00000008ff047819 */ /* 0x000fe20000011613 */
[----:B------:R-:W-:Y:S01]  /*6410*/  MUFU.EX2 R164, R164 ;  /* 0x000000a400a47308 */ /* 0x000fe20000000800 */
[----:B------:R-:W-:Y:S01]  /*6420*/  ISETP.LE.U32.AND P4, PT, R16, UR4, PT ;  /* 0x0000000410007c0c */ /* 0x000fe2000bf83070 */
[----:B------:R-:W-:Y:S01]  /*6430*/  @!P6 FADD.FTZ R182, -R182, -RZ ;  /* 0x800000ffb6b6e221 */ /* 0x000fe20000010100 */
[----:B------:R-:W-:Y:S02]  /*6440*/  LOP3.LUT R0, R4, 0xffff, RZ, 0xc0, !PT ;  /* 0x0000ffff04007812 */ /* 0x000fe400078ec0ff */
[----:B------:R-:W-:Y:S02]  /*6450*/  LOP3.LUT R4, R197, 0xff, RZ, 0xc0, !PT ;  /* 0x000000ffc5047812 */ /* 0x000fe400078ec0ff */
[----:B------:R-:W-:Y:S01]  /*6460*/  SHF.R.U32.HI R16, RZ, 0x10, R172 ;  /* 0x00000010ff107819 */ /* 0x000fe200000116ac */
[----:B--2---:R-:W-:Y:S01]  /*6470*/  @!P3 FADD.FTZ R173, -R173, -RZ ;  /* 0x800000ffadadb221 */ /* 0x004fe20000010100 */
[----:B------:R-:W-:Y:S01]  /*6480*/  ISETP.LE.U32.AND P3, PT, R5, UR4, PT ;  /* 0x0000000405007c0c */ /* 0x000fe2000bf63070 */
[----:B---3--:R-:W-:Y:S01]  /*6490*/  @!P5 FADD.FTZ R185, -R185, -RZ ;  /* 0x800000ffb9b9d221 */ /* 0x008fe20000010100 */
[----:B------:R-:W-:Y:S01]  /*64a0*/  ISETP.LE.U32.AND P6, PT, R0, UR4, PT ;  /* 0x0000000400007c0c */ /* 0x000fe2000bfc3070 */
[----:B------:R-:W1:Y:S01]  /*64b0*/  MUFU.EX2 R172, R51 ;  /* 0x0000003300ac7308 */ /* 0x000e620000000800 */
[----:B------:R-:W-:Y:S02]  /*64c0*/  ISETP.LE.U32.AND P5, PT, R4, UR4, PT ;  /* 0x0000000404007c0c */ /* 0x000fe4000bfa3070 */
[----:B------:R-:W-:Y:S02]  /*64d0*/  SHF.R.U32.HI R0, RZ, 0x18, R197 ;  /* 0x00000018ff007819 */ /* 0x000fe400000116c5 */
[----:B------:R-:W-:Y:S02]  /*64e0*/  LOP3.LUT R4, R199, 0xff, RZ, 0xc0, !PT ;  /* 0x000000ffc7047812 */ /* 0x000fe400078ec0ff */
[----:B------:R-:W-:Y:S02]  /*64f0*/  ISETP.LE.U32.AND P2, PT, R0, UR4, PT ;  /* 0x0000000400007c0c */ /* 0x000fe4000bf43070 */
[----:B------:R-:W-:Y:S01]  /*6500*/  ISETP.LE.U32.AND P0, PT, R4, UR4, PT ;  /* 0x0000000404007c0c */ /* 0x000fe2000bf03070 */
[----:B------:R-:W2:Y:S01]  /*6510*/  MUFU.EX2 R171, R52 ;  /* 0x0000003400ab7308 */ /* 0x000ea20000000800 */
[----:B------:R-:W-:Y:S01]  /*6520*/  LOP3.LUT R0, R197, 0xffff, RZ, 0xc0, !PT ;  /* 0x0000ffffc5007812 */ /* 0x000fe200078ec0ff */
[----:B------:R-:W-:Y:S01]  /*6530*/  @!P6 FADD.FTZ R174, -R174, -RZ ;  /* 0x800000ffaeaee221 */ /* 0x000fe20000010100 */
[----:B------:R-:W-:Y:S02]  /*6540*/  LOP3.LUT R4, R199, 0xffff, RZ, 0xc0, !PT ;  /* 0x0000ffffc7047812 */ /* 0x000fe400078ec0ff */
[----:B------:R-:W-:Y:S02]  /*6550*/  SHF.R.U32.HI R0, RZ, 0x8, R0 ;  /* 0x00000008ff007819 */ /* 0x000fe40000011600 */
[----:B------:R-:W-:Y:S02]  /*6560*/  SHF.R.U32.HI R4, RZ, 0x8, R4 ;  /* 0x00000008ff047819 */ /* 0x000fe40000011604 */
[----:B------:R-:W-:Y:S01]  /*6570*/  LOP3.LUT R0, R0, 0xffff, RZ, 0xc0, !PT ;  /* 0x0000ffff00007812 */ /* 0x000fe200078ec0ff */
[----:B----4-:R-:W-:Y:S01]  /*6580*/  @!P2 FADD.FTZ R168, -R168, -RZ ;  /* 0x800000ffa8a8a221 */ /* 0x010fe20000010100 */
[----:B------:R-:W-:Y:S01]  /*6590*/  LOP3.LUT R4, R4, 0xffff, RZ, 0xc0, !PT ;  /* 0x0000ffff04047812 */ /* 0x000fe200078ec0ff */
[----:B------:R-:W3:Y:S01]  /*65a0*/  MUFU.EX2 R169, R54 ;  /* 0x0000003600a97308 */ /* 0x000ee20000000800 */
[----:B------:R-:W-:Y:S01]  /*65b0*/  ISETP.LE.U32.AND P1, PT, R6, UR4, PT ;  /* 0x0000000406007c0c */ /* 0x000fe2000bf23070 */
[----:B-1----:R-:W-:Y:S01]  /*65c0*/  @!P4 FADD.FTZ R172, -R172, -RZ ;  /* 0x800000ffacacc221 */ /* 0x002fe20000010100 */
[----:B------:R-:W-:Y:S02]  /*65d0*/  ISETP.LE.U32.AND P4, PT, R4, UR4, PT ;  /* 0x0000000404007c0c */ /* 0x000fe4000bf83070 */
[----:B------:R-:W-:Y:S02]  /*65e0*/  ISETP.LE.U32.AND P6, PT, R0, UR4, PT ;  /* 0x0000000400007c0c */ /* 0x000fe4000bfc3070 */
[----:B------:R-:W-:Y:S02]  /*65f0*/  SHF.R.U32.HI R4, RZ, 0x8, R10 ;  /* 0x00000008ff047819 */ /* 0x000fe4000001160a */
[--C-:B------:R-:W-:Y:S01]  /*6600*/  SHF.R.U32.HI R0, RZ, 0x10, R199.reuse ;  /* 0x00000010ff007819 */ /* 0x100fe200000116c7 */
[----:B------:R-:W1:Y:S01]  /*6610*/  MUFU.EX2 R167, R56 ;  /* 0x0000003800a77308 */ /* 0x000e620000000800 */
[----:B------:R-:W-:Y:S01]  /*6620*/  LOP3.LUT R5, R11, 0xff, RZ, 0xc0, !PT ;  /* 0x000000ff0b057812 */ /* 0x000fe200078ec0ff */
[----:B--2---:R-:W-:Y:S01]  /*6630*/  @!P5 FADD.FTZ R171, -R171, -RZ ;  /* 0x800000ffababd221 */ /* 0x004fe20000010100 */
[----:B------:R-:W-:Y:S01]  /*6640*/  LOP3.LUT R0, R0, 0xff, RZ, 0xc0, !PT ;  /* 0x000000ff00007812 */ /* 0x000fe200078ec0ff */
[----:B------:R-:W-:Y:S01]  /*6650*/  @!P1 FADD.FTZ R183, -R183, -RZ ;  /* 0x800000ffb7b79221 */ /* 0x000fe20000010100 */
[----:B------:R-:W-:Y:S01]  /*6660*/  ISETP.LE.U32.AND P1, PT, R8, UR4, PT ;  /* 0x0000000408007c0c */ /* 0x000fe2000bf23070 */
[----:B------:R-:W-:Y:S01]  /*6670*/  @!P4 FADD.FTZ R166, -R166, -RZ ;  /* 0x800000ffa6a6c221 */ /* 0x000fe20000010100 */
[----:B------:R-:W-:Y:S01]  /*6680*/  F2FP.RELU.BF16.PACK_AB R6, R213, R215 ;  /* 0x000000d7d506723e */ /* 0x000fe200000018ff */
[----:B------:R-:W-:Y:S01]  /*6690*/  @!P6 FADD.FTZ R170, -R170, -RZ ;  /* 0x800000ffaaaae221 */ /* 0x000fe20000010100 */
[----:B------:R-:W-:Y:S01]  /*66a0*/  ISETP.LE.U32.AND P5, PT, R15, UR4, PT ;  /* 0x000000040f007c0c */ /* 0x000fe2000bfa3070 */
[----:B------:R-:W2:Y:S01]  /*66b0*/  MUFU.EX2 R165, R59 ;  /* 0x0000003b00a57308 */ /* 0x000ea20000000800 */
[----:B------:R-:W-:Y:S01]  /*66c0*/  ISETP.LE.U32.AND P6, PT, R0, UR4, PT ;  /* 0x0000000400007c0c */ /* 0x000fe2000bfc3070 */
[----:B------:R4:W-:Y:S01]  /*66d0*/  STS [R233+0x10000], R6 ;  /* 0x01000006e9007388 */ /* 0x0009e20000000800 */
[----:B------:R-:W-:Y:S01]  /*66e0*/  LOP3.LUT R0, R4, 0xffff, RZ, 0xc0, !PT ;  /* 0x0000ffff04007812 */ /* 0x000fe200078ec0ff */
[----:B---3--:R-:W-:Y:S01]  /*66f0*/  @!P3 FADD.FTZ R169, -R169, -RZ ;  /* 0x800000ffa9a9b221 */ /* 0x008fe20000010100 */
[----:B------:R-:W-:Y:S02]  /*6700*/  ISETP.LE.U32.AND P3, PT, R12, UR4, PT ;  /* 0x000000040c007c0c */ /* 0x000fe4000bf63070 */
[----:B------:R-:W-:Y:S01]  /*6710*/  LOP3.LUT R4, R16, 0xff, RZ, 0xc0, !PT ;  /* 0x000000ff10047812 */ /* 0x000fe200078ec0ff */
[----:B------:R-:W-:Y:S01]  /*6720*/  @!P1 FADD.FTZ R163, -R163, -RZ ;  /* 0x800000ffa3a39221 */ /* 0x000fe20000010100 */
[----:B------:R-:W-:Y:S01]  /*6730*/  ISETP.LE.U32.AND P2, PT, R0, UR4, PT ;  /* 0x0000000400007c0c */ /* 0x000fe2000bf43070 */
[----:B------:R3:W3:Y:S01]  /*6740*/  MUFU.EX2 R110, R108 ;  /* 0x0000006c006e7308 */ /* 0x0006e20000000800 */
[----:B------:R-:W-:Y:S01]  /*6750*/  F2FP.RELU.BF16.PACK_AB R7, R200, R198 ;  /* 0x000000c6c807723e */ /* 0x000fe200000018ff */
[----:B------:R-:W-:Y:S01]  /*6760*/  @!P5 FADD.FTZ R162, -R162, -RZ ;  /* 0x800000ffa2a2d221 */ /* 0x000fe20000010100 */
[----:B------:R-:W-:Y:S01]  /*6770*/  SHF.R.U32.HI R0, RZ, 0x18, R199 ;  /* 0x00000018ff007819 */ /* 0x000fe200000116c7 */
[----:B-1----:R-:W-:Y:S01]  /*6780*/  @!P0 FADD.FTZ R167, -R167, -RZ ;  /* 0x800000ffa7a78221 */ /* 0x002fe20000010100 */
[----:B------:R-:W-:Y:S01]  /*6790*/  ISETP.LE.U32.AND P1, PT, R5, UR4, PT ;  /* 0x0000000405007c0c */ /* 0x000fe2000bf23070 */
[----:B------:R-:W-:Y:S01]  /*67a0*/  @!P6 FADD.FTZ R176, -R176, -RZ ;  /* 0x800000ffb0b0e221 */ /* 0x000fe20000010100 */
[----:B------:R-:W-:Y:S01]  /*67b0*/  F2FP.RELU.BF16.PACK_AB R5, R217, R218 ;  /* 0x000000dad905723e */ /* 0x000fe200000018ff */
[----:B------:R-:W-:Y:S01]  /*67c0*/  @!P3 FADD.FTZ R159, -R159, -RZ ;  /* 0x800000ff9f9fb221 */ /* 0x000fe20000010100 */
[----:B------:R-:W-:Y:S02]  /*67d0*/  ISETP.LE.U32.AND P4, PT, R0, UR4, PT ;  /* 0x0000000400007c0c */ /* 0x000fe4000bf83070 */
[----:B------:R-:W-:Y:S01]  /*67e0*/  ISETP.LE.U32.AND P6, PT, R4, UR4, PT ;  /* 0x0000000404007c0c */ /* 0x000fe2000bfc3070 */
[----:B------:R1:W-:Y:S01]  /*67f0*/  STS [R233+0x10400], R5 ;  /* 0x01040005e9007388 */ /* 0x0003e20000000800 */
[----:B------:R-:W-:Y:S01]  /*6800*/  SHF.R.U32.HI R0, RZ, 0x8, R13 ;  /* 0x00000008ff007819 */ /* 0x000fe2000001160d */
[----:B------:R-:W-:Y:S01]  /*6810*/  @!P2 FADD.FTZ R164, -R164, -RZ ;  /* 0x800000ffa4a4a221 */ /* 0x000fe20000010100 */
[----:B------:R-:W-:Y:S02]  /*6820*/  F2FP.RELU.BF16.PACK_AB R4, R203, R206 ;  /* 0x000000cecb04723e */ /* 0x000fe400000018ff */
[----:B------:R-:W-:Y:S01]  /*6830*/  ISETP.LE.U32.AND P0, PT, R14, UR4, PT ;  /* 0x000000040e007c0c */ /* 0x000fe2000bf03070 */
[----:B------:R-:W-:Y:S01]  /*6840*/  @!P1 FADD.FTZ R160, -R160, -RZ ;  /* 0x800000ffa0a09221 */ /* 0x000fe20000010100 */
[----:B------:R-:W-:Y:S01]  /*6850*/  LOP3.LUT R0, R0, 0xffff, RZ, 0xc0, !PT ;  /* 0x0000ffff00007812 */ /* 0x000fe200078ec0ff */
[----:B------:R1:W-:Y:S01]  /*6860*/  STS [R234+0x10000], R4 ;  /* 0x01000004ea007388 */ /* 0x0003e20000000800 */
[----:B----4-:R-:W-:Y:S01]  /*6870*/  F2FP.RELU.BF16.PACK_AB R6, R222, R221 ;  /* 0x000000ddde06723e */ /* 0x010fe200000018ff */
[----:B--2---:R-:W-:Y:S01]  /*6880*/  @!P4 FADD.FTZ R165, -R165, -RZ ;  /* 0x800000ffa5a5c221 */ /* 0x004fe20000010100 */
[----:B------:R-:W-:Y:S01]  /*6890*/  ISETP.LE.U32.AND P2, PT, R0, UR4, PT ;  /* 0x0000000400007c0c */ /* 0x000fe2000bf43070 */
[----:B---3--:R-:W-:Y:S01]  /*68a0*/  IMAD.U32 R108, RZ, RZ, UR16 ;  /* 0x00000010ff6c7e24 */ /* 0x008fe2000f8e00ff */
[----:B------:R-:W-:Y:S01]  /*68b0*/  F2FP.RELU.BF16.PACK_AB R0, R211, R212 ;  /* 0x000000d4d300723e */ /* 0x000fe200000018ff */
[----:B------:R-:W-:Y:S01]  /*68c0*/  @!P6 FADD.FTZ R111, -R111, -RZ ;  /* 0x800000ff6f6fe221 */ /* 0x000fe20000010100 */
[----:B------:R-:W-:Y:S02]  /*68d0*/  FSETP.GE.FTZ.AND P1, PT, R203, RZ, PT ;  /* 0x000000ffcb00720b */ /* 0x000fe40003f36000 */
[----:B------:R-:W-:Y:S01]  /*68e0*/  FSETP.GE.FTZ.AND P3, PT, R213, RZ, PT ;  /* 0x000000ffd500720b */ /* 0x000fe20003f76000 */
[----:B------:R2:W-:Y:S01]  /*68f0*/  STS [R234+0x10400], R0 ;  /* 0x01040000ea007388 */ /* 0x0005e20000000800 */
[----:B------:R-:W-:Y:S01]  /*6900*/  FSETP.GE.FTZ.AND P4, PT, R215, RZ, PT ;  /* 0x000000ffd700720b */ /* 0x000fe20003f96000 */
[----:B------:R-:W-:Y:S01]  /*6910*/  @!P0 FADD.FTZ R110, -R110, -RZ ;  /* 0x800000ff6e6e8221 */ /* 0x000fe20000010100 */
[----:B------:R-:W-:Y:S01]  /*6920*/  LEA R108, P0, R243, R108, 0x2 ;  /* 0x0000006cf36c7211 */ /* 0x000fe200078010ff */
[----:B------:R3:W-:Y:S02]  /*6930*/  STS [R233+0x12000], R6 ;  /* 0x01200006e9007388 */ /* 0x0007e40000000800 */
[----:B------:R-:W-:Y:S01]  /*6940*/  @!P2 FADD.FTZ R161, -R161, -RZ ;  /* 0x800000ffa1a1a221 */ /* 0x000fe20000010100 */
[----:B-1----:R-:W-:Y:S02]  /*6950*/  F2FP.RELU.BF16.PACK_AB R5, R226, R225 ;  /* 0x000000e1e205723e */ /* 0x002fe400000018ff */
[----:B------:R-:W-:Y:S02]  /*6960*/  LEA.HI.X.SX32 R109, R243, R109, 0x2, P0 ;  /* 0x0000006df36d7211 */ /* 0x000fe400000f16ff */
[----:B------:R-:W-:Y:S01]  /*6970*/  FSETP.GE.FTZ.AND P0, PT, R198, RZ, PT ;  /* 0x000000ffc600720b */ /* 0x000fe20003f16000 */
[----:B------:R1:W-:Y:S01]  /*6980*/  STS [R233+0x12400], R5 ;  /* 0x01240005e9007388 */ /* 0x0003e20000000800 */
[----:B------:R-:W-:Y:S02]  /*6990*/  FSETP.GE.FTZ.AND P2, PT, R206, RZ, PT ;  /* 0x000000ffce00720b */ /* 0x000fe40003f56000 */
[----:B------:R-:W-:Y:S05]  /*69a0*/  F2FP.RELU.BF16.PACK_AB R4, R219, R220 ;  /* 0x000000dcdb04723e */ /* 0x000fea00000018ff */
[----:B------:R4:W-:Y:S01]  /*69b0*/  STS [R234+0x12000], R4 ;  /* 0x01200004ea007388 */ /* 0x0009e20000000800 */
[----:B--2---:R-:W-:Y:S02]  /*69c0*/  F2FP.RELU.BF16.PACK_AB R0, R224, R223 ;  /* 0x000000dfe000723e */ /* 0x004fe400000018ff */
[----:B---3--:R-:W-:Y:S03]  /*69d0*/  F2FP.RELU.BF16.PACK_AB R6, R202, R205 ;  /* 0x000000cdca06723e */ /* 0x008fe600000018ff */
[----:B------:R2:W-:Y:S04]  /*69e0*/  STS [R234+0x12400], R0 ;  /* 0x01240000ea007388 */ /* 0x0005e80000000800 */
[----:B------:R3:W-:Y:S01]  /*69f0*/  STS [R235+0x10000], R7 ;  /* 0x01000007eb007388 */ /* 0x0007e20000000800 */
[----:B-1----:R-:W-:Y:S03]  /*6a00*/  F2FP.RELU.BF16.PACK_AB R5, R207, R208 ;  /* 0x000000d0cf05723e */ /* 0x002fe600000018ff */
[----:B------:R1:W-:Y:S01]  /*6a10*/  STS [R235+0x10400], R6 ;  /* 0x01040006eb007388 */ /* 0x0003e20000000800 */
[----:B----4-:R-:W-:Y:S05]  /*6a20*/  F2FP.RELU.BF16.PACK_AB R4, R190, R192 ;  /* 0x000000c0be04723e */ /* 0x010fea00000018ff */
[----:B------:R4:W-:Y:S01]  /*6a30*/  STS [R232+0x10000], R4 ;  /* 0x01000004e8007388 */ /* 0x0009e20000000800 */
[----:B--2---:R-:W-:Y:S02]  /*6a40*/  F2FP.RELU.BF16.PACK_AB R0, R188, R191 ;  /* 0x000000bfbc00723e */ /* 0x004fe400000018ff */
[----:B---3--:R-:W-:Y:S03]  /*6a50*/  F2FP.RELU.BF16.PACK_AB R7, R180, R187 ;  /* 0x000000bbb407723e */ /* 0x008fe600000018ff */
[----:B------:R2:W-:Y:S01]  /*6a60*/  STS [R232+0x10400], R0 ;  /* 0x01040000e8007388 */ /* 0x0005e20000000800 */
[----:B-1----:R-:W-:Y:S03]  /*6a70*/  F2FP.RELU.BF16.PACK_AB R6, R214, R216 ;  /* 0x000000d8d606723e */ /* 0x002fe600000018ff */
[----:B------:R1:W-:Y:S04]  /*6a80*/  STS [R235+0x12000], R5 ;  /* 0x01200005eb007388 */ /* 0x0003e80000000800 */
[----:B------:R3:W-:Y:S01]  /*6a90*/  STS [R235+0x12400], R6 ;  /* 0x01240006eb007388 */ /* 0x0007e20000000800 */
[----:B----4-:R-:W-:Y:S05]  /*6aa0*/  F2FP.RELU.BF16.PACK_AB R4, R210, R209 ;  /* 0x000000d1d204723e */ /* 0x010fea00000018ff */
[----:B------:R4:W-:Y:S01]  /*6ab0*/  STS [R232+0x12400], R4 ;  /* 0x01240004e8007388 */ /* 0x0009e20000000800 */
[----:B--2---:R-:W-:Y:S02]  /*6ac0*/  F2FP.RELU.BF16.PACK_AB R0, R177, R181 ;  /* 0x000000b5b100723e */ /* 0x004fe400000018ff */
[----:B-1----:R-:W-:Y:S02]  /*6ad0*/  F2FP.RELU.BF16.PACK_AB R5, R201, R204 ;  /* 0x000000ccc905723e */ /* 0x002fe400000018ff */
[----:B---3--:R-:W-:Y:S03]  /*6ae0*/  F2FP.RELU.BF16.PACK_AB R6, R184, R189 ;  /* 0x000000bdb806723e */ /* 0x008fe600000018ff */
[----:B------:R1:W-:Y:S04]  /*6af0*/  STS [R232+0x12000], R5 ;  /* 0x01200005e8007388 */ /* 0x0003e80000000800 */
[----:B------:R2:W-:Y:S04]  /*6b00*/  STS [R228+0x10000], R0 ;  /* 0x01000000e4007388 */ /* 0x0005e80000000800 */
[----:B------:R3:W-:Y:S01]  /*6b10*/  STS [R228+0x10400], R7 ;  /* 0x01040007e4007388 */ /* 0x0007e20000000800 */
[----:B----4-:R-:W-:Y:S05]  /*6b20*/  F2FP.RELU.BF16.PACK_AB R4, R174, R175 ;  /* 0x000000afae04723e */ /* 0x010fea00000018ff */
[----:B------:R4:W-:Y:S01]  /*6b30*/  STS [R229+0x10000], R4 ;  /* 0x01000004e5007388 */ /* 0x0009e20000000800 */
[----:B-1----:R-:W-:Y:S02]  /*6b40*/  F2FP.RELU.BF16.PACK_AB R5, R194, R195 ;  /* 0x000000c3c205723e */ /* 0x002fe400000018ff */
[----:B--2---:R-:W-:Y:S02]  /*6b50*/  F2FP.RELU.BF16.PACK_AB R0, R172, R173 ;  /* 0x000000adac00723e */ /* 0x004fe400000018ff */
[----:B---3--:R-:W-:Y:S03]  /*6b60*/  F2FP.RELU.BF16.PACK_AB R7, R182, R183 ;  /* 0x000000b7b607723e */ /* 0x008fe600000018ff */
[----:B------:R1:W-:Y:S04]  /*6b70*/  STS [R229+0x10400], R0 ;  /* 0x01040000e5007388 */ /* 0x0003e80000000800 */
[----:B------:R2:W-:Y:S01]  /*6b80*/  STS [R228+0x12000], R6 ;  /* 0x01200006e4007388 */ /* 0x0005e20000000800 */
[----:B----4-:R-:W-:Y:S03]  /*6b90*/  F2FP.RELU.BF16.PACK_AB R4, R168, R169 ;  /* 0x000000a9a804723e */ /* 0x010fe600000018ff */
[----:B------:R3:W-:Y:S04]  /*6ba0*/  STS [R228+0x12400], R5 ;  /* 0x01240005e4007388 */ /* 0x0007e80000000800 */
[----:B------:R4:W-:Y:S01]  /*6bb0*/  STS [R229+0x12000], R7 ;  /* 0x01200007e5007388 */ /* 0x0009e20000000800 */
[----:B-1----:R-:W-:Y:S02]  /*6bc0*/  F2FP.RELU.BF16.PACK_AB R0, R164, R163 ;  /* 0x000000a3a400723e */ /* 0x002fe400000018ff */
[----:B--2---:R-:W-:Y:S02]  /*6bd0*/  F2FP.RELU.BF16.PACK_AB R6, R186, R185 ;  /* 0x000000b9ba06723e */ /* 0x004fe400000018ff */
[----:B---3--:R-:W-:Y:S03]  /*6be0*/  F2FP.RELU.BF16.PACK_AB R5, R170, R171 ;  /* 0x000000abaa05723e */ /* 0x008fe600000018ff */
[----:B------:R1:W-:Y:S01]  /*6bf0*/  STS [R229+0x12400], R6 ;  /* 0x01240006e5007388 */ /* 0x0003e20000000800 */
[----:B----4-:R-:W-:Y:S03]  /*6c00*/  F2FP.RELU.BF16.PACK_AB R7, R166, R167 ;  /* 0x000000a7a607723e */ /* 0x010fe600000018ff */
[----:B------:R2:W-:Y:S04]  /*6c10*/  STS [R231+0x10000], R5 ;  /* 0x01000005e7007388 */ /* 0x0005e80000000800 */
[----:B------:R3:W-:Y:S04]  /*6c20*/  STS [R231+0x10400], R4 ;  /* 0x01040004e7007388 */ /* 0x0007e80000000800 */
[----:B------:R4:W-:Y:S01]  /*6c30*/  STS [R230+0x10000], R0 ;  /* 0x01000000e6007388 */ /* 0x0009e20000000800 */
[----:B-1----:R-:W-:Y:S02]  /*6c40*/  F2FP.RELU.BF16.PACK_AB R6, R165, R176 ;  /* 0x000000b0a506723e */ /* 0x002fe400000018ff */
[----:B--2---:R-:W-:Y:S02]  /*6c50*/  F2FP.RELU.BF16.PACK_AB R5, R162, R111 ;  /* 0x0000006fa205723e */ /* 0x004fe400000018ff */
[----:B---3--:R-:W-:Y:S03]  /*6c60*/  F2FP.RELU.BF16.PACK_AB R4, R161, R159 ;  /* 0x0000009fa104723e */ /* 0x008fe600000018ff */
[----:B------:R-:W-:Y:S01]  /*6c70*/  STS [R230+0x10400], R5 ;  /* 0x01040005e6007388 */ /* 0x000fe20000000800 */
[----:B----4-:R-:W-:Y:S03]  /*6c80*/  F2FP.RELU.BF16.PACK_AB R0, R110, R160 ;  /* 0x000000a06e00723e */ /* 0x010fe600000018ff */
[----:B------:R-:W-:Y:S04]  /*6c90*/  STS [R231+0x12000], R7 ;  /* 0x01200007e7007388 */ /* 0x000fe80000000800 */
[----:B------:R-:W-:Y:S04]  /*6ca0*/  STS [R231+0x12400], R6 ;  /* 0x01240006e7007388 */ /* 0x000fe80000000800 */
[----:B------:R1:W-:Y:S04]  /*6cb0*/  STS [R230+0x12400], R0 ;  /* 0x01240000e6007388 */ /* 0x0003e80000000800 */
[----:B------:R-:W-:Y:S04]  /*6cc0*/  STS [R230+0x12000], R4 ;  /* 0x01200004e6007388 */ /* 0x000fe80000000800 */
[----:B------:R-:W2:Y:S08]  /*6cd0*/  LDSM.16.M88.4 R64, [R150+0x4000] ;  /* 0x004000009640783b */ /* 0x000eb00000000200 */
[----:B------:R-:W3:Y:S08]  /*6ce0*/  LDSM.16.M88.4 R60, [R150+0x5000] ;  /* 0x00500000963c783b */ /* 0x000ef00000000200 */
[----:B------:R-:W3:Y:S08]  /*6cf0*/  LDSM.16.M88.4 R100, [R151+0x4000] ;  /* 0x004000009764783b */ /* 0x000ef00000000200 */
[----:B------:R-:W3:Y:S08]  /*6d00*/  LDSM.16.M88.4 R104, [R151+0x5000] ;  /* 0x005000009768783b */ /* 0x000ef00000000200 */
[----:B-1----:R-:W4:Y:S01]  /*6d10*/  LDG.E R0, [R108.64+0x120] ;  /* 0x000120246c007981 */ /* 0x002f22000c1e1900 */
[-C--:B--2---:R-:W-:Y:S08]  /*6d20*/  HMMA.16816.F32.BF16 R4, R64, R112.reuse, RZ ;  /* 0x000000704004723c */ /* 0x084ff000000418ff */
        /* <DEDUP_REMOVED lines=15> */
[-C--:B------:R-:W-:Y:S08]  /*6e20*/  HMMA.16816.F32.BF16 R4, R100, R128.reuse, R4 ;  /* 0x000000806404723c */ /* 0x080ff00000041804 */
[C---:B------:R-:W-:Y:S08]  /*6e30*/  HMMA.16816.F32.BF16 R8, R104.reuse, R128, R8 ;  /* 0x000000806808723c */ /* 0x040ff00000041808 */
        /* <DEDUP_REMOVED lines=12> */
[-C--:B------:R-:W-:Y:S01]  /*6f00*/  HMMA.16816.F32.BF16 R60, R104, R142.reuse, R60 ;  /* 0x0000008e683c723c */ /* 0x080fe2000004183c */
[----:B------:R-:W2:Y:S04]  /*6f10*/  LDG.E R106, [R108.64] ;  /* 0x000000246c6a7981 */ /* 0x000ea8000c1e1900 */
[----:B------:R-:W3:Y:S03]  /*6f20*/  LDG.E R105, [R108.64+0x20] ;  /* 0x000020246c697981 */ /* 0x000ee6000c1e1900 */
[----:B------:R-:W-:Y:S01]  /*6f30*/  HMMA.16816.F32.BF16 R64, R100, R142, R64 ;  /* 0x0000008e6440723c */ /* 0x000fe20000041840 */
[----:B------:R-:W3:Y:S03]  /*6f40*/  LDG.E R104, [R108.64+0x100] ;  /* 0x000100246c687981 */ /* 0x000ee6000c1e1900 */
[C---:B----4-:R-:W-:Y:S02]  /*6f50*/  FADD.FTZ R26, -R0.reuse, R26 ;  /* 0x0000001a001a7221 */ /* 0x050fe40000010100 */
[----:B------:R-:W-:Y:S02]  /*6f60*/  FADD.FTZ R42, -R0, R42 ;  /* 0x0000002a002a7221 */ /* 0x000fe40000010100 */
[C---:B--2---:R-:W-:Y:S04]  /*6f70*/  FADD.FTZ R101, -R106.reuse, R4 ;  /* 0x000000046a657221 */ /* 0x044fe80000010100 */
[C---:B------:R-:W-:Y:S02]  /*6f80*/  FADD.FTZ R100, -R106.reuse, R5 ;  /* 0x000000056a647221 */ /* 0x040fe40000010100 */
[C---:B------:R-:W-:Y:S02]  /*6f90*/  FADD.FTZ R5, -R106.reuse, R17 ;  /* 0x000000116a057221 */ /* 0x040fe40000010100 */
[----:B------:R-:W-:Y:S01]  /*6fa0*/  FADD.FTZ R4, -R106, R20 ;  /* 0x000000146a047221 */ /* 0x000fe20000010100 */
[-C--:B------:R-:W-:Y:S01]  /*6fb0*/  FSEL R17, R100, R106.reuse, P3 ;  /* 0x0000006a64117208 */ /* 0x080fe20001800000 */
[C---:B------:R-:W-:Y:S01]  /*6fc0*/  FADD.FTZ R16, -R106.reuse, R16 ;  /* 0x000000106a107221 */ /* 0x040fe20000010100 */
[-C--:B------:R-:W-:Y:S01]  /*6fd0*/  FSEL R5, R5, R106.reuse, P1 ;  /* 0x0000006a05057208 */ /* 0x080fe20000800000 */
[----:B------:R-:W-:Y:S01]  /*6fe0*/  FADD.FTZ R48, -R106, R48 ;  /* 0x000000306a307221 */ /* 0x000fe20000010100 */
[-C--:B------:R-:W-:Y:S01]  /*6ff0*/  FSEL R4, R4, R106.reuse, P0 ;  /* 0x0000006a04047208 */ /* 0x080fe20000000000 */
[----:B------:R-:W-:Y:S01]  /*7000*/  FMUL.FTZ R213, R213, R17 ;  /* 0x00000011d5d57220 */ /* 0x000fe20000410000 */
[----:B------:R-:W-:Y:S01]  /*7010*/  FSEL R16, R16, R106, P2 ;  /* 0x0000006a10107208 */ /* 0x000fe20001000000 */
[----:B------:R-:W-:Y:S01]  /*7020*/  FMUL.FTZ R203, R203, R5 ;  /* 0x00000005cbcb7220 */ /* 0x000fe20000410000 */
[----:B------:R-:W-:Y:S01]  /*7030*/  FSETP.GE.FTZ.AND P1, PT, R181, RZ, PT ;  /* 0x000000ffb500720b */ /* 0x000fe20003f36000 */
[----:B------:R-:W-:Y:S01]  /*7040*/  FMUL.FTZ R198, R198, R4 ;  /* 0x00000004c6c67220 */ /* 0x000fe20000410000 */
[----:B------:R-:W-:Y:S01]  /*7050*/  FSETP.GE.FTZ.AND P0, PT, R177, RZ, PT ;  /* 0x000000ffb100720b */ /* 0x000fe20003f16000 */
[----:B------:R-:W-:Y:S01]  /*7060*/  FADD.FTZ R5, -R106, R36 ;  /* 0x000000246a057221 */ /* 0x000fe20000010100 */
[----:B------:R-:W-:Y:S01]  /*7070*/  FSETP.GE.FTZ.AND P3, PT, R192, RZ, PT ;  /* 0x000000ffc000720b */ /* 0x000fe20003f76000 */
[----:B------:R-:W-:Y:S01]  /*7080*/  FADD.FTZ R4, -R106, R37 ;  /* 0x000000256a047221 */ /* 0x000fe20000010100 */
[----:B------:R-:W-:Y:S01]  /*7090*/  FSETP.GE.FTZ.AND P2, PT, R190, RZ, PT ;  /* 0x000000ffbe00720b */ /* 0x000fe20003f56000 */
[----:B------:R-:W-:Y:S01]  /*70a0*/  FMUL.FTZ R206, R206, R16 ;  /* 0x00000010cece7220 */ /* 0x000fe20000410000 */
[-C--:B------:R-:W-:Y:S01]  /*70b0*/  FSEL R5, R5, R106.reuse, P1 ;  /* 0x0000006a05057208 */ /* 0x080fe20000800000 */
[----:B------:R-:W-:Y:S01]  /*70c0*/  FADD.FTZ R17, -R106, R32 ;  /* 0x000000206a117221 */ /* 0x000fe20000010100 */
[----:B------:R-:W-:Y:S01]  /*70d0*/  FSEL R4, R4, R106, P0 ;  /* 0x0000006a04047208 */ /* 0x000fe20000000000 */
[----:B------:R-:W-:Y:S01]  /*70e0*/  FADD.FTZ R16, -R106, R33 ;  /* 0x000000216a107221 */ /* 0x000fe20000010100 */
[----:B------:R-:W-:Y:S01]  /*70f0*/  FSETP.GE.FTZ.AND P1, PT, R175, RZ, PT ;  /* 0x000000ffaf00720b */ /* 0x000fe20003f36000 */
[----:B------:R-:W-:Y:S01]  /*7100*/  FMUL.FTZ R181, R181, R5 ;  /* 0x00000005b5b57220 */ /* 0x000fe20000410000 */
[----:B------:R-:W-:Y:S01]  /*7110*/  FSETP.GE.FTZ.AND P0, PT, R164, RZ, PT ;  /* 0x000000ffa400720b */ /* 0x000fe20003f16000 */
[----:B------:R-:W-:Y:S01]  /*7120*/  FMUL.FTZ R177, R177, R4 ;  /* 0x00000004b1b17220 */ /* 0x000fe20000410000 */
[-C--:B------:R-:W-:Y:S01]  /*7130*/  FSEL R20, R101, R106.reuse, P4 ;  /* 0x0000006a65147208 */ /* 0x080fe20002000000 */
[C---:B------:R-:W-:Y:S01]  /*7140*/  FADD.FTZ R5, -R106.reuse, R52 ;  /* 0x000000346a057221 */ /* 0x040fe20000010100 */
[-C--:B------:R-:W-:Y:S01]  /*7150*/  FSEL R17, R17, R106.reuse, P3 ;  /* 0x0000006a11117208 */ /* 0x080fe20001800000 */
[----:B------:R-:W-:Y:S01]  /*7160*/  FADD.FTZ R4, -R106, R53 ;  /* 0x000000356a047221 */ /* 0x000fe20000010100 */
[----:B------:R-:W-:Y:S01]  /*7170*/  FSEL R16, R16, R106, P2 ;  /* 0x0000006a10107208 */ /* 0x000fe20001000000 */
[----:B------:R-:W-:Y:S01]  /*7180*/  FMUL.FTZ R215, R215, R20 ;  /* 0x00000014d7d77220 */ /* 0x000fe20000410000 */
[----:B------:R-:W-:Y:S01]  /*7190*/  FSETP.GE.FTZ.AND P2, PT, R171, RZ, PT ;  /* 0x000000ffab00720b */ /* 0x000fe20003f56000 */
[----:B------:R-:W-:Y:S01]  /*71a0*/  FADD.FTZ R20, -R106, R21 ;  /* 0x000000156a147221 */ /* 0x000fe20000010100 */
[----:B------:R-:W-:Y:S01]  /*71b0*/  FSEL R48, R48, R106, P1 ;  /* 0x0000006a30307208 */ /* 0x000fe20000800000 */
[----:B------:R-:W-:Y:S01]  /*71c0*/  FMUL.FTZ R192, R192, R17 ;  /* 0x00000011c0c07220 */ /* 0x000fe20000410000 */
        /* <DEDUP_REMOVED lines=10> */
[----:B------:R-:W-:Y:S01]  /*7270*/  FSETP.GE.FTZ.AND P1, PT, R163, RZ, PT ;  /* 0x000000ffa300720b */ /* 0x000fe20003f36000 */
[C---:B---3--:R-:W-:Y:S01]  /*7280*/  FADD.FTZ R5, -R105.reuse, R6 ;  /* 0x0000000669057221 */ /* 0x048fe20000010100 */
[-C--:B------:R-:W-:Y:S01]  /*7290*/  FSEL R20, R20, R106.reuse, P4 ;  /* 0x0000006a14147208 */ /* 0x080fe20002000000 */
[----:B------:R-:W-:Y:S01]  /*72a0*/  FADD.FTZ R4, -R105, R7 ;  /* 0x0000000769047221 */ /* 0x000fe20000010100 */
[-C--:B------:R-:W-:Y:S01]  /*72b0*/  FSEL R17, R17, R106.reuse, P3 ;  /* 0x0000006a11117208 */ /* 0x080fe20001800000 */
[C---:B------:R-:W-:Y:S01]  /*72c0*/  FADD.FTZ R18, -R105.reuse, R18 ;  /* 0x0000001269127221 */ /* 0x040fe20000010100 */
[----:B------:R-:W-:Y:S01]  /*72d0*/  FSEL R16, R16, R106, P1 ;  /* 0x0000006a10107208 */ /* 0x000fe20000800000 */
[----:B------:R-:W-:Y:S01]  /*72e0*/  @P0 FADD.FTZ R106, -R106, R65 ;  /* 0x000000416a6a0221 */ /* 0x000fe20000010100 */
[----:B------:R-:W-:Y:S01]  /*72f0*/  FSETP.GE.FTZ.AND P1, PT, R218, RZ, PT ;  /* 0x000000ffda00720b */ /* 0x000fe20003f36000 */
[----:B------:R-:W-:Y:S01]  /*7300*/  FADD.FTZ R19, -R105, R19 ;  /* 0x0000001369137221 */ /* 0x000fe20000010100 */
[----:B------:R-:W-:Y:S01]  /*7310*/  FSETP.GE.FTZ.AND P0, PT, R217, RZ, PT ;  /* 0x000000ffd900720b */ /* 0x000fe20003f16000 */
[----:B------:R-:W-:Y:S01]  /*7320*/  FADD.FTZ R22, -R105, R22 ;  /* 0x0000001669167221 */ /* 0x000fe20000010100 */
[-C--:B------:R-:W-:Y:S01]  /*7330*/  FSEL R5, R5, R105.reuse, P1 ;  /* 0x0000006905057208 */ /* 0x080fe20000800000 */
[C---:B------:R-:W-:Y:S01]  /*7340*/  FADD.FTZ R23, -R105.reuse, R23 ;  /* 0x0000001769177221 */ /* 0x040fe20000010100 */
[-C--:B------:R-:W-:Y:S01]  /*7350*/  FSEL R4, R4, R105.reuse, P0 ;  /* 0x0000006904047208 */ /* 0x080fe20000000000 */
[C---:B------:R-:W-:Y:S01]  /*7360*/  FADD.FTZ R34, -R105.reuse, R34 ;  /* 0x0000002269227221 */ /* 0x040fe20000010100 */
[----:B------:R-:W-:Y:S01]  /*7370*/  FSETP.GE.FTZ.AND P1, PT, R212, RZ, PT ;  /* 0x000000ffd400720b */ /* 0x000fe20003f36000 */
[----:B------:R-:W-:Y:S01]  /*7380*/  FADD.FTZ R35, -R105, R35 ;  /* 0x0000002369237221 */ /* 0x000fe20000010100 */
[----:B------:R-:W-:Y:S01]  /*7390*/  FSETP.GE.FTZ.AND P0, PT, R211, RZ, PT ;  /* 0x000000ffd300720b */ /* 0x000fe20003f16000 */
[C---:B------:R-:W-:Y:S01]  /*73a0*/  FADD.FTZ R38, -R105.reuse, R38 ;  /* 0x0000002669267221 */ /* 0x040fe20000010100 */
[-C--:B------:R-:W-:Y:S01]  /*73b0*/  FSEL R18, R18, R105.reuse, P1 ;  /* 0x0000006912127208 */ /* 0x080fe20000800000 */
[----:B------:R-:W-:Y:S01]  /*73c0*/  FADD.FTZ R39, -R105, R39 ;  /* 0x0000002769277221 */ /* 0x000fe20000010100 */
[-C--:B------:R-:W-:Y:S01]  /*73d0*/  FSEL R19, R19, R105.reuse, P0 ;  /* 0x0000006913137208 */ /* 0x080fe20000000000 */
[----:B------:R-:W-:Y:S01]  /*73e0*/  FMUL.FTZ R217, R217, R4 ;  /* 0x00000004d9d97220 */ /* 0x000fe20000410000 */
[----:B------:R-:W-:Y:S01]  /*73f0*/  FSETP.GE.FTZ.AND P1, PT, R205, RZ, PT ;  /* 0x000000ffcd00720b */ /* 0x000fe20003f36000 */
[C---:B------:R-:W-:Y:S01]  /*7400*/  FADD.FTZ R50, -R105.reuse, R50 ;  /* 0x0000003269327221 */ /* 0x040fe20000010100 */
[----:B------:R-:W-:Y:S01]  /*7410*/  FSETP.GE.FTZ.AND P0, PT, R202, RZ, PT ;  /* 0x000000ffca00720b */ /* 0x000fe20003f16000 */
[----:B------:R-:W-:Y:S01]  /*7420*/  FADD.FTZ R4, -R105, R51 ;  /* 0x0000003369047221 */ /* 0x000fe20000010100 */
[----:B------:R-:W-:Y:S01]  /*7430*/  FSEL R22, R22, R105, P1 ;  /* 0x0000006916167208 */ /* 0x000fe20000800000 */
[----:B------:R-:W-:Y:S01]  /*7440*/  FMUL.FTZ R218, R218, R5 ;  /* 0x00000005dada7220 */ /* 0x000fe20000410000 */
[-C--:B------:R-:W-:Y:S01]  /*7450*/  FSEL R23, R23, R105.reuse, P0 ;  /* 0x0000006917177208 */ /* 0x080fe20000000000 */
[----:B------:R-:W-:Y:S01]  /*7460*/  FADD.FTZ R6, -R105, R55 ;  /* 0x0000003769067221 */ /* 0x000fe20000010100 */
[----:B------:R-:W-:Y:S01]  /*7470*/  FSETP.GE.FTZ.AND P1, PT, R191, RZ, PT ;  /* 0x000000ffbf00720b */ /* 0x000fe20003f36000 */
[C---:B------:R-:W-:Y:S01]  /*7480*/  FADD.FTZ R5, -R105.reuse, R66 ;  /* 0x0000004269057221 */ /* 0x040fe20000010100 */
[----:B------:R-:W-:Y:S01]  /*7490*/  FSETP.GE.FTZ.AND P0, PT, R188, RZ, PT ;  /* 0x000000ffbc00720b */ /* 0x000fe20003f16000 */
[----:B------:R-:W-:Y:S01]  /*74a0*/  FADD.FTZ R7, -R105, R54 ;  /* 0x0000003669077221 */ /* 0x000fe20000010100 */
[----:B------:R-:W-:Y:S01]  /*74b0*/  FSEL R34, R34, R105, P1 ;  /* 0x0000006922227208 */ /* 0x000fe20000800000 */
[----:B------:R-:W-:Y:S01]  /*74c0*/  FMUL.FTZ R202, R202, R23 ;  /* 0x00000017caca7220 */ /* 0x000fe20000410000 */
[----:B------:R-:W-:Y:S01]  /*74d0*/  FSEL R35, R35, R105, P0 ;  /* 0x0000006923237208 */ /* 0x000fe20000000000 */
[----:B------:R-:W-:Y:S01]  /*74e0*/  FMUL.FTZ R211, R211, R19 ;  /* 0x00000013d3d37220 */ /* 0x000fe20000410000 */
[----:B------:R-:W-:Y:S01]  /*74f0*/  FSETP.GE.FTZ.AND P1, PT, R187, RZ, PT ;  /* 0x000000ffbb00720b */ /* 0x000fe20003f36000 */
[----:B------:R-:W-:Y:S01]  /*7500*/  FADD.FTZ R56, -R104, R56 ;  /* 0x0000003868387221 */ /* 0x000fe20000010100 */
[----:B------:R-:W-:Y:S01]  /*7510*/  FSETP.GE.FTZ.AND P0, PT, R180, RZ, PT ;  /* 0x000000ffb400720b */ /* 0x000fe20003f16000 */
[----:B------:R-:W-:Y:S01]  /*7520*/  FMUL.FTZ R205, R205, R22 ;  /* 0x00000016cdcd7220 */ /* 0x000fe20000410000 */
[-C--:B------:R-:W-:Y:S01]  /*7530*/  FSEL R38, R38, R105.reuse, P1 ;  /* 0x0000006926267208 */ /* 0x080fe20000800000 */
[----:B------:R-:W-:Y:S01]  /*7540*/  FMUL.FTZ R200, R200, R20 ;  /* 0x00000014c8c87220 */ /* 0x000fe20000410000 */
[----:B------:R-:W-:Y:S01]  /*7550*/  FSEL R39, R39, R105, P0 ;  /* 0x0000006927277208 */ /* 0x000fe20000000000 */
[----:B------:R-:W-:Y:S01]  /*7560*/  FADD.FTZ R45, -R104, R45 ;  /* 0x0000002d682d7221 */ /* 0x000fe20000010100 */
[----:B------:R-:W-:Y:S01]  /*7570*/  FSETP.GE.FTZ.AND P1, PT, R173, RZ, PT ;  /* 0x000000ffad00720b */ /* 0x000fe20003f36000 */
[----:B------:R-:W-:Y:S01]  /*7580*/  FMUL.FTZ R212, R212, R18 ;  /* 0x00000012d4d47220 */ /* 0x000fe20000410000 */
[----:B------:R-:W-:Y:S01]  /*7590*/  FSETP.GE.FTZ.AND P0, PT, R172, RZ, PT ;  /* 0x000000ffac00720b */ /* 0x000fe20003f16000 */
[----:B------:R-:W-:Y:S01]  /*75a0*/  FMUL.FTZ R174, R174, R17 ;  /* 0x00000011aeae7220 */ /* 0x000fe20000410000 */
[-C--:B------:R-:W-:Y:S01]  /*75b0*/  FSEL R50, R50, R105.reuse, P1 ;  /* 0x0000006932327208 */ /* 0x080fe20000800000 */
[----:B------:R-:W-:Y:S01]  /*75c0*/  FMUL.FTZ R163, R163, R16 ;  /* 0x00000010a3a37220 */ /* 0x000fe20000410000 */
[-C--:B------:R-:W-:Y:S01]  /*75d0*/  FSEL R4, R4, R105.reuse, P0 ;  /* 0x0000006904047208 */ /* 0x080fe20000000000 */
[----:B------:R-:W-:Y:S01]  /*75e0*/  FMUL.FTZ R48, R175, R48 ;  /* 0x00000030af307220 */ /* 0x000fe20000410000 */
[----:B------:R-:W-:Y:S01]  /*75f0*/  FSETP.GE.FTZ.AND P1, PT, R162, RZ, PT ;  /* 0x000000ffa200720b */ /* 0x000fe20003f36000 */
[----:B------:R-:W-:Y:S01]  /*7600*/  FMUL.FTZ R106, R164, R106 ;  /* 0x0000006aa46a7220 */ /* 0x000fe20000410000 */
[----:B------:R-:W-:Y:S01]  /*7610*/  FSETP.GE.FTZ.AND P3, PT, R168, RZ, PT ;  /* 0x000000ffa800720b */ /* 0x000fe20003f76000 */
[----:B------:R-:W-:Y:S01]  /*7620*/  FMUL.FTZ R172, R172, R4 ;  /* 0x00000004acac7220 */ /* 0x000fe20000410000 */
[----:B------:R-:W-:Y:S01]  /*7630*/  FSETP.GE.FTZ.AND P2, PT, R111, RZ, PT ;  /* 0x000000ff6f00720b */ /* 0x000fe20003f56000 */
[C---:B------:R-:W-:Y:S01]  /*7640*/  FADD.FTZ R4, -R104.reuse, R8 ;  /* 0x0000000868047221 */ /* 0x040fe20000010100 */
[----:B------:R-:W-:Y:S01]  /*7650*/  FSETP.GE.FTZ.AND P0, PT, R221, RZ, PT ;  /* 0x000000ffdd00720b */ /* 0x000fe20003f16000 */
[----:B------:R-:W-:Y:S01]  /*7660*/  FADD.FTZ R8, -R104, R9 ;  /* 0x0000000968087221 */ /* 0x000fe20000010100 */
[-C--:B------:R-:W-:Y:S01]  /*7670*/  FSEL R6, R6, R105.reuse, P3 ;  /* 0x0000006906067208 */ /* 0x080fe20001800000 */
[----:B------:R-:W-:Y:S01]  /*7680*/  FMUL.FTZ R191, R191, R34 ;  /* 0x00000022bfbf7220 */ /* 0x000fe20000410000 */
[----:B------:R-:W-:Y:S01]  /*7690*/  FSEL R5, R5, R105, P2 ;  /* 0x0000006905057208 */ /* 0x000fe20001000000 */
[----:B------:R-:W-:Y:S01]  /*76a0*/  FMUL.FTZ R35, R188, R35 ;  /* 0x00000023bc237220 */ /* 0x000fe20000410000 */
[----:B------:R-:W-:Y:S01]  /*76b0*/  FSETP.GE.FTZ.AND P4, PT, R169, RZ, PT ;  /* 0x000000ffa900720b */ /* 0x000fe20003f96000 */
[----:B------:R-:W-:Y:S01]  /*76c0*/  FMUL.FTZ R168, R168, R6 ;  /* 0x00000006a8a87220 */ /* 0x000fe20000410000 */
[----:B------:R-:W-:Y:S01]  /*76d0*/  FSEL R4, R4, R104, P0 ;  /* 0x0000006804047208 */ /* 0x000fe20000000000 */
[----:B------:R-:W-:Y:S01]  /*76e0*/  FMUL.FTZ R111, R111, R5 ;  /* 0x000000056f6f7220 */ /* 0x000fe20000410000 */
[----:B------:R-:W-:Y:S01]  /*76f0*/  FSEL R7, R7, R105, P4 ;  /* 0x0000006907077208 */ /* 0x000fe20002000000 */
[C---:B------:R-:W-:Y:S01]  /*7700*/  FADD.FTZ R6, -R104.reuse, R13 ;  /* 0x0000000d68067221 */ /* 0x040fe20000010100 */
[----:B------:R-:W-:Y:S01]  /*7710*/  FSETP.GE.FTZ.AND P2, PT, R219, RZ, PT ;  /* 0x000000ffdb00720b */ /* 0x000fe20003f56000 */
[----:B------:R-:W-:Y:S01]  /*7720*/  FADD.FTZ R5, -R104, R24 ;  /* 0x0000001868057221 */ /* 0x000fe20000010100 */
[----:B------:R-:W-:Y:S01]  /*7730*/  FSETP.GE.FTZ.AND P0, PT, R207, RZ, PT ;  /* 0x000000ffcf00720b */ /* 0x000fe20003f16000 */
[----:B------:R-:W-:Y:S01]  /*7740*/  @P1 FADD.FTZ R105, -R105, R67 ;  /* 0x0000004369691221 */ /* 0x000fe20000010100 */
[----:B------:R-:W-:Y:S01]  /*7750*/  FSETP.GE.FTZ.AND P1, PT, R208, RZ, PT ;  /* 0x000000ffd000720b */ /* 0x000fe20003f36000 */
[----:B------:R-:W-:Y:S01]  /*7760*/  FMUL.FTZ R23, R221, R4 ;  /* 0x00000004dd177220 */ /* 0x000fe20000410000 */
[-C--:B------:R-:W-:Y:S01]  /*7770*/  FSEL R6, R6, R104.reuse, P2 ;  /* 0x0000006806067208 */ /* 0x080fe20001000000 */
[----:B------:R-:W-:Y:S01]  /*7780*/  FADD.FTZ R4, -R104, R25 ;  /* 0x0000001968047221 */ /* 0x000fe20000010100 */
[-C--:B------:R-:W-:Y:S01]  /*7790*/  FSEL R5, R5, R104.reuse, P1 ;  /* 0x0000006805057208 */ /* 0x080fe20000800000 */
[----:B------:R-:W-:Y:S01]  /*77a0*/  FMUL.FTZ R169, R169, R7 ;  /* 0x00000007a9a97220 */ /* 0x000fe20000410000 */
[----:B------:R-:W-:Y:S01]  /*77b0*/  FSETP.GE.FTZ.AND P3, PT, R220, RZ, PT ;  /* 0x000000ffdc00720b */ /* 0x000fe20003f76000 */
[----:B------:R-:W-:Y:S01]  /*77c0*/  FADD.FTZ R7, -R104, R12 ;  /* 0x0000000c68077221 */ /* 0x000fe20000010100 */
[----:B------:R-:W-:Y:S01]  /*77d0*/  FSEL R4, R4, R104, P0 ;  /* 0x0000006804047208 */ /* 0x000fe20000000000 */
[----:B------:R-:W-:Y:S01]  /*77e0*/  FMUL.FTZ R19, R219, R6 ;  /* 0x00000006db137220 */ /* 0x000fe20000410000 */
[----:B------:R-:W-:Y:S01]  /*77f0*/  FSETP.GE.FTZ.AND P2, PT, R189, RZ, PT ;  /* 0x000000ffbd00720b */ /* 0x000fe20003f56000 */
[----:B------:R-:W-:Y:S01]  /*7800*/  FMUL.FTZ R208, R208, R5 ;  /* 0x00000005d0d07220 */ /* 0x000fe20000410000 */
[----:B------:R-:W-:Y:S01]  /*7810*/  FSETP.GE.FTZ.AND P1, PT, R184, RZ, PT ;  /* 0x000000ffb800720b */ /* 0x000fe20003f36000 */
[C---:B------:R-:W-:Y:S01]  /*7820*/  FADD.FTZ R6, -R104.reuse, R40 ;  /* 0x0000002868067221 */ /* 0x040fe20000010100 */
[----:B------:R-:W-:Y:S01]  /*7830*/  FSEL R7, R7, R104, P3 ;  /* 0x0000006807077208 */ /* 0x000fe20001800000 */
[----:B------:R-:W-:Y:S01]  /*7840*/  FADD.FTZ R5, -R104, R41 ;  /* 0x0000002968057221 */ /* 0x000fe20000010100 */
[----:B------:R-:W-:Y:S01]  /*7850*/  FSETP.GE.FTZ.AND P0, PT, R183, RZ, PT ;  /* 0x000000ffb700720b */ /* 0x000fe20003f16000 */
[----:B------:R-:W-:Y:S01]  /*7860*/  FMUL.FTZ R207, R207, R4 ;  /* 0x00000004cfcf7220 */ /* 0x000fe20000410000 */
[-C--:B------:R-:W-:Y:S01]  /*7870*/  FSEL R6, R6, R104.reuse, P2 ;  /* 0x0000006806067208 */ /* 0x080fe20001000000 */
[----:B------:R-:W-:Y:S01]  /*7880*/  FADD.FTZ R4, -R104, R44 ;  /* 0x0000002c68047221 */ /* 0x000fe20000010100 */
        /* <DEDUP_REMOVED lines=22> */
[-C--:B------:R-:W-:Y:S01]  /*79f0*/  FSEL R6, R6, R104.reuse, P1 ;  /* 0x0000006806067208 */ /* 0x080fe20000800000 */
[----:B------:R-:W-:Y:S01]  /*7a00*/  FMUL.FTZ R39, R180, R39 ;  /* 0x00000027b4277220 */ /* 0x000fe20000410000 */
[----:B------:R-:W-:Y:S01]  /*7a10*/  FSEL R5, R5, R104, P2 ;  /* 0x0000006805057208 */ /* 0x000fe20001000000 */
[----:B------:R-:W-:Y:S01]  /*7a20*/  FMUL.FTZ R18, R201, R7 ;  /* 0x00000007c9127220 */ /* 0x000fe20000410000 */
[----:B------:R-:W-:Y:S01]  /*7a30*/  FSETP.GE.FTZ.AND P1, PT, R225, RZ, PT ;  /* 0x000000ffe100720b */ /* 0x000fe20003f36000 */
[----:B------:R-:W-:Y:S01]  /*7a40*/  FADD.FTZ R7, -R0, R15 ;  /* 0x0000000f00077221 */ /* 0x000fe20000010100 */
[----:B------:R-:W-:Y:S01]  /*7a50*/  FSETP.GE.FTZ.AND P4, PT, R204, RZ, PT ;  /* 0x000000ffcc00720b */ /* 0x000fe20003f96000 */
[----:B------:R-:W-:Y:S01]  /*7a60*/  FMUL.FTZ R166, R166, R6 ;  /* 0x00000006a6a67220 */ /* 0x000fe20000410000 */
[----:B------:R-:W-:Y:S01]  /*7a70*/  FSETP.GE.FTZ.AND P3, PT, R182, RZ, PT ;  /* 0x000000ffb600720b */ /* 0x000fe20003f76000 */
[----:B------:R-:W-:Y:S01]  /*7a80*/  FMUL.FTZ R159, R159, R5 ;  /* 0x000000059f9f7220 */ /* 0x000fe20000410000 */
[----:B------:R-:W-:Y:S01]  /*7a90*/  FSEL R4, R4, R0, P1 ;  /* 0x0000000004047208 */ /* 0x000fe20000800000 */
[----:B------:R-:W-:Y:S01]  /*7aa0*/  FADD.FTZ R6, -R0, R11 ;  /* 0x0000000b00067221 */ /* 0x000fe20000010100 */
[----:B------:R-:W-:Y:S01]  /*7ab0*/  FSETP.GE.FTZ.AND P2, PT, R224, RZ, PT ;  /* 0x000000ffe000720b */ /* 0x000fe20003f56000 */
[----:B------:R-:W-:Y:S01]  /*7ac0*/  FADD.FTZ R5, -R0, R14 ;  /* 0x0000000e00057221 */ /* 0x000fe20000010100 */
[----:B------:R-:W-:Y:S01]  /*7ad0*/  FSEL R8, R8, R104, P4 ;  /* 0x0000006808087208 */ /* 0x000fe20002000000 */
[----:B------:R-:W-:Y:S01]  /*7ae0*/  FMUL.FTZ R14, R225, R4 ;  /* 0x00000004e10e7220 */ /* 0x000fe20000410000 */
[----:B------:R-:W-:Y:S01]  /*7af0*/  FSEL R45, R45, R104, P3 ;  /* 0x000000682d2d7208 */ /* 0x000fe20001800000 */
[----:B------:R-:W-:Y:S01]  /*7b00*/  @P0 FADD.FTZ R104, -R104, R61 ;  /* 0x0000003d68680221 */ /* 0x000fe20000010100 */
[----:B------:R-:W-:Y:S01]  /*7b10*/  FSETP.GE.FTZ.AND P1, PT, R226, RZ, PT ;  /* 0x000000ffe200720b */ /* 0x000fe20003f36000 */
[----:B------:R-:W-:Y:S01]  /*7b20*/  FADD.FTZ R4, -R0, R27 ;  /* 0x0000001b00047221 */ /* 0x000fe20000010100 */
[----:B------:R-:W-:Y:S01]  /*7b30*/  FSETP.GE.FTZ.AND P0, PT, R223, RZ, PT ;  /* 0x000000ffdf00720b */ /* 0x000fe20003f16000 */
[----:B------:R-:W-:Y:S01]  /*7b40*/  FMUL.FTZ R16, R204, R8 ;  /* 0x00000008cc107220 */ /* 0x000fe20000410000 */
        /* <DEDUP_REMOVED lines=11> */
[----:B------:R-:W-:Y:S01]  /*7c00*/  FADD.FTZ R6, -R0, R30 ;  /* 0x0000001e00067221 */ /* 0x000fe20000010100 */
[----:B------:R-:W-:Y:S01]  /*7c10*/  FSETP.GE.FTZ.AND P3, PT, R210, RZ, PT ;  /* 0x000000ffd200720b */ /* 0x000fe20003f76000 */
[----:B------:R-:W-:Y:S01]  /*7c20*/  FMUL.FTZ R12, R223, R5 ;  /* 0x00000005df0c7220 */ /* 0x000fe20000410000 */
[----:B------:R-:W-:Y:S01]  /*7c30*/  FSEL R5, R26, R0, P1 ;  /* 0x000000001a057208 */ /* 0x000fe20000800000 */
[----:B------:R-:W-:Y:S01]  /*7c40*/  FMUL.FTZ R21, R214, R4 ;  /* 0x00000004d6157220 */ /* 0x000fe20000410000 */
[----:B------:R-:W-:Y:S01]  /*7c50*/  FSETP.GE.FTZ.AND P0, PT, R209, RZ, PT ;  /* 0x000000ffd100720b */ /* 0x000fe20003f16000 */
[----:B------:R-:W-:Y:S01]  /*7c60*/  FADD.FTZ R4, -R0, R46 ;  /* 0x0000002e00047221 */ /* 0x000fe20000010100 */
[-C--:B------:R-:W-:Y:S01]  /*7c70*/  FSEL R7, R7, R0.reuse, P3 ;  /* 0x0000000007077208 */ /* 0x080fe20001800000 */
[----:B------:R-:W-:Y:S01]  /*7c80*/  FMUL.FTZ R11, R216, R5 ;  /* 0x00000005d80b7220 */ /* 0x000fe20000410000 */
[----:B------:R-:W-:Y:S01]  /*7c90*/  FSEL R6, R6, R0, P0 ;  /* 0x0000000006067208 */ /* 0x000fe20000000000 */
[----:B------:R-:W-:Y:S01]  /*7ca0*/  FADD.FTZ R5, -R0, R43 ;  /* 0x0000002b00057221 */ /* 0x000fe20000010100 */
[----:B------:R-:W-:Y:S01]  /*7cb0*/  FSETP.GE.FTZ.AND P0, PT, R185, RZ, PT ;  /* 0x000000ffb900720b */ /* 0x000fe20003f16000 */
[----:B------:R-:W-:Y:S01]  /*7cc0*/  FMUL.FTZ R17, R210, R7 ;  /* 0x00000007d2117220 */ /* 0x000fe20000410000 */
[----:B------:R-:W-:Y:S01]  /*7cd0*/  FSETP.GE.FTZ.AND P1, PT, R194, RZ, PT ;  /* 0x000000ffc200720b */ /* 0x000fe20003f36000 */
[----:B------:R-:W-:Y:S01]  /*7ce0*/  FADD.FTZ R7, -R0, R47 ;  /* 0x0000002f00077221 */ /* 0x000fe20000010100 */
[----:B------:R-:W-:Y:S01]  /*7cf0*/  FSETP.GE.FTZ.AND P2, PT, R195, RZ, PT ;  /* 0x000000ffc300720b */ /* 0x000fe20003f56000 */
[----:B------:R-:W-:Y:S01]  /*7d00*/  FMUL.FTZ R10, R209, R6 ;  /* 0x00000006d10a7220 */ /* 0x000fe20000410000 */
[----:B------:R-:W-:Y:S01]  /*7d10*/  FSEL R4, R4, R0, P0 ;  /* 0x0000000004047208 */ /* 0x000fe20000000000 */
[----:B------:R-:W-:Y:S01]  /*7d20*/  FMUL.FTZ R45, R182, R45 ;  /* 0x0000002db62d7220 */ /* 0x000fe20000410000 */
        /* <DEDUP_REMOVED lines=10> */
[----:B------:R-:W-:Y:S01]  /*7dd0*/  PLOP3.LUT P0, PT, PT, PT, UP2, 0x80, 0x0 ;  /* 0x000000000000781c */ /* 0x000fe20003f0f028 */
[----:B------:R-:W-:Y:S01]  /*7de0*/  FMUL.FTZ R8, R195, R6 ;  /* 0x00000006c3087220 */ /* 0x000fe20000410000 */
[----:B------:R-:W-:Y:S01]  /*7df0*/  FSETP.GE.FTZ.AND P4, PT, R176, RZ, PT ;  /* 0x000000ffb000720b */ /* 0x000fe20003f96000 */
[----:B------:R-:W-:Y:S01]  /*7e00*/  FADD.FTZ R6, -R0, R58 ;  /* 0x0000003a00067221 */ /* 0x000fe20000010100 */
[----:B------:R-:W-:Y:S01]  /*7e10*/  FSETP.GE.FTZ.AND P3, PT, R165, RZ, PT ;  /* 0x000000ffa500720b */ /* 0x000fe20003f76000 */
[----:B------:R-:W-:Y:S01]  /*7e20*/  FMUL.FTZ R104, R161, R104 ;  /* 0x00000068a1687220 */ /* 0x000fe20000410000 */
[----:B------:R-:W-:Y:S01]  /*7e30*/  FSETP.GE.FTZ.AND P2, PT, R160, RZ, PT ;  /* 0x000000ffa000720b */ /* 0x000fe20003f56000 */
[----:B------:R-:W-:Y:S01]  /*7e40*/  FMUL.FTZ R7, R186, R7 ;  /* 0x00000007ba077220 */ /* 0x000fe20000410000 */
[-C--:B------:R-:W-:Y:S01]  /*7e50*/  FSEL R6, R6, R0.reuse, P4 ;  /* 0x0000000006067208 */ /* 0x080fe20002000000 */
[----:B------:R-:W-:Y:S01]  /*7e60*/  IMAD.MOV.U32 R58, RZ, RZ, R241 ;  /* 0x000000ffff3a7224 */ /* 0x000fe200078e00f1 */
[-C--:B------:R-:W-:Y:S01]  /*7e70*/  FSEL R5, R5, R0.reuse, P3 ;  /* 0x0000000005057208 */ /* 0x080fe20001800000 */
[----:B------:R-:W-:Y:S01]  /*7e80*/  IMAD.MOV.U32 R59, RZ, RZ, R240 ;  /* 0x000000ffff3b7224 */ /* 0x000fe200078e00f0 */
[----:B------:R-:W-:Y:S01]  /*7e90*/  FSEL R4, R4, R0, P2 ;  /* 0x0000000004047208 */ /* 0x000fe20001000000 */
[----:B------:R-:W-:Y:S02]  /*7ea0*/  @P1 FADD.FTZ R0, -R0, R63 ;  /* 0x0000003f00001221 */ /* 0x000fe40000010100 */
[----:B------:R-:W-:Y:S02]  /*7eb0*/  FMUL.FTZ R34, R176, R6 ;  /* 0x00000006b0227220 */ /* 0x000fe40000410000 */
[----:B------:R-:W-:Y:S02]  /*7ec0*/  FMUL.FTZ R165, R165, R5 ;  /* 0x00000005a5a57220 */ /* 0x000fe40000410000 */
[----:B------:R-:W-:Y:S02]  /*7ed0*/  FMUL.FTZ R160, R160, R4 ;  /* 0x00000004a0a07220 */ /* 0x000fe40000410000 */
[----:B------:R-:W-:Y:S01]  /*7ee0*/  FMUL.FTZ R33, R110, R0 ;  /* 0x000000006e217220 */ /* 0x000fe20000410000 */
        /* <DEDUP_REMOVED lines=14> */
[----:B------:R-:W-:Y:S01]  /*7fd0*/  @!P2 LEA R4, P1, R6, R238, 0x7 ;  /* 0x000000ee0604a211 */ /* 0x000fe200078238ff */
        /* <DEDUP_REMOVED lines=19> */
.L_x_170:
        /* <DEDUP_REMOVED lines=149> */
.L_x_171:
[----:B------:R-:W-:Y:S01]  /*8a60*/  LDSM.16.M88.4 R16, [R147] ;  /* 0x000000009310783b */ /* 0x000fe20000000200 */
[----:B-1----:R-:W-:Y:S01]  /*8a70*/  @P0 IADD3 R4, R243, -0x80, RZ ;  /* 0xffffff80f3040810 */ /* 0x002fe20007ffe0ff */
[----:B------:R-:W-:Y:S01]  /*8a80*/  IMAD.MOV.U32 R5, RZ, RZ, 0x4 ;  /* 0x00000004ff057424 */ /* 0x000fe200078e00ff */
[----:B------:R-:W-:Y:S01]  /*8a90*/  @UP2 UIADD3 UR5, UP0, UR14, -0x200, URZ ;  /* 0xfffffe000e052890 */ /* 0x000fe2000ff1e03f */
[----:B------:R-:W1:Y:S01]  /*8aa0*/  LDSM.16.MT88.4 R20, [R0+0x6000] ;  /* 0x006000000014783b */ /* 0x000e620000004200 */
[----:B------:R-:W-:Y:S01]  /*8ab0*/  IMAD.U32 R57, RZ, RZ, UR24 ;  /* 0x00000018ff397e24 */ /* 0x000fe2000f8e00ff */
[----:B------:R-:W-:Y:S01]  /*8ac0*/  UISETP.GT.AND UP1, UPT, UR8, UR18, UPT ;  /* 0x000000120800728c */ /* 0x000fe2000bf24270 */
[----:B------:R-:W-:Y:S01]  /*8ad0*/  @P0 IMAD.WIDE R52, R4, R5, UR14 ;  /* 0x0000000e04340e25 */ /* 0x000fe2000f8e0205 */
[----:B------:R-:W2:Y:S01]  /*8ae0*/  LDSM.16.M88.4 R12, [R147+0x2000] ;  /* 0x00200000930c783b */ /* 0x000ea20000000200 */
[----:B------:R-:W-:Y:S02]  /*8af0*/  @UP2 UIADD3.X UR4, UR15, -0x1, URZ, UP0, !UPT ;  /* 0xffffffff0f042890 */ /* 0x000fe400087fe43f */
[----:B------:R-:W-:Y:S01]  /*8b00*/  IMAD.U32 R56, RZ, RZ, UR23 ;  /* 0x00000017ff387e24 */ /* 0x000fe2000f8e00ff */
[----:B------:R-:W-:Y:S01]  /*8b10*/  LDSM.16.M88.4 R24, [R154] ;  /* 0x000000009a18783b */ /* 0x000fe20000000200 */
[----:B------:R-:W-:Y:S01]  /*8b20*/  IMAD.U32 R55, RZ, RZ, UR22 ;  /* 0x00000016ff377e24 */ /* 0x000fe2000f8e00ff */
[----:B------:R-:W-:Y:S02]  /*8b30*/  @UP2 UMOV UR14, UR5 ;  /* 0x00000005000e2c82 */ /* 0x000fe40008000000 */
[----:B------:R-:W3:Y:S01]  /*8b40*/  LDSM.16.MT88.4 R28, [R0+0x6400] ;  /* 0x00640000001c783b */ /* 0x000ee20000004200 */
[----:B------:R-:W-:Y:S02]  /*8b50*/  @UP2 UMOV UR15, UR4 ;  /* 0x00000004000f2c82 */ /* 0x000fe40008000000 */
[----:B------:R-:W-:Y:S01]  /*8b60*/  ULOP3.LUT UR4, UR8, 0x1, URZ, 0xc0, !UPT ;  /* 0x0000000108047892 */ /* 0x000fe2000f8ec03f */
[----:B------:R-:W4:Y:S03]  /*8b70*/  LDSM.16.M88.4 R32, [R157] ;  /* 0x000000009d20783b */ /* 0x000f260000000200 */
[----:B------:R-:W-:Y:S01]  /*8b80*/  UISETP.NE.U32.AND UP0, UPT, UR4, 0x1, UPT ;  /* 0x000000010400788c */ /* 0x000fe2000bf05070 */
[----:B------:R-:W-:Y:S01]  /*8b90*/  LDSM.16.M88.4 R36, [R149] ;  /* 0x000000009524783b */ /* 0x000fe20000000200 */
[----:B------:R-:W-:Y:S03]  /*8ba0*/  UIADD3 UR4, UR8, -0x1, URZ ;  /* 0xffffffff08047890 */ /* 0x000fe6000fffe03f */
[----:B------:R-:W3:Y:S04]  /*8bb0*/  LDSM.16.MT88.4 R40, [R0+0x6800] ;  /* 0x006800000028783b */ /* 0x000ee80000004200 */
[----:B------:R-:W3:Y:S01]  /*8bc0*/  LDSM.16.M88.4 R44, [R149+0x2000] ;  /* 0x00200000952c783b */ /* 0x000ee20000000200 */
[----:B------:R-:W-:Y:S03]  /*8bd0*/  UMOV UR8, UR4 ;  /* 0x0000000400087c82 */ /* 0x000fe60008000000 */
[----:B------:R-:W-:Y:S04]  /*8be0*/  LDSM.16.M88.4 R48, [R148+0x2000] ;  /* 0x002000009430783b */ /* 0x000fe80000000200 */
[----:B------:R3:W5:Y:S01]  /*8bf0*/  @P0 LDG.E R248, [R52.64] ;  /* 0x0000000634f80981 */ /* 0x000762000c1e1900 */
[-C--:B-1----:R-:W-:Y:S03]  /*8c00*/  HMMA.16816.F32.BF16 R4, R16, R20.reuse, RZ ;  /* 0x000000141004723c */ /* 0x082fe600000418ff */
[----:B------:R1:W5:Y:S04]  /*8c10*/  @P0 LDG.E R249, [R52.64+0x20] ;  /* 0x0000200634f90981 */ /* 0x000368000c1e1900 */
[----:B------:R1:W5:Y:S01]  /*8c20*/  @P0 LDG.E R246, [R52.64+0x100] ;  /* 0x0001000634f60981 */ /* 0x000362000c1e1900 */
[C---:B--2---:R-:W-:Y:S03]  /*8c30*/  HMMA.16816.F32.BF16 R8, R12.reuse, R20, RZ ;  /* 0x000000140c08723c */ /* 0x044fe600000418ff */
[----:B------:R1:W5:Y:S05]  /*8c40*/  @P0 LDG.E R247, [R52.64+0x120] ;  /* 0x0001200634f70981 */ /* 0x00036a000c1e1900 */
[-C--:B------:R-:W-:Y:S08]  /*8c50*/  HMMA.16816.F32.BF16 R12, R12, R22.reuse, RZ ;  /* 0x000000160c0c723c */ /* 0x080ff000000418ff */
[----:B------:R-:W-:Y:S01]  /*8c60*/  HMMA.16816.F32.BF16 R16, R16, R22, RZ ;  /* 0x000000161010723c */ /* 0x000fe200000418ff */
[----:B------:R-:W-:Y:S07]  /*8c70*/  LDSM.16.M88.4 R20, [R148] ;  /* 0x000000009414783b */ /* 0x000fee0000000200 */
[-C--:B---3--:R-:W-:Y:S01]  /*8c80*/  HMMA.16816.F32.BF16 R4, R24, R28.reuse, R4 ;  /* 0x0000001c1804723c */ /* 0x088fe20000041804 */
[----:B-1----:R-:W-:Y:S03]  /*8c90*/  IMAD.U32 R53, RZ, RZ, UR21 ;  /* 0x00000015ff357e24 */ /* 0x002fe6000f8e00ff */
[----:B------:R-:W-:Y:S04]  /*8ca0*/  IMAD.U32 R52, RZ, RZ, UR20 ;  /* 0x00000014ff347e24 */ /* 0x000fe8000f8e00ff */
[C---:B----4-:R-:W-:Y:S08]  /*8cb0*/  HMMA.16816.F32.BF16 R8, R32.reuse, R28, R8 ;  /* 0x0000001c2008723c */ /* 0x050ff00000041808 */
[-C--:B------:R-:W-:Y:S01]  /*8cc0*/  HMMA.16816.F32.BF16 R12, R32, R30.reuse, R12 ;  /* 0x0000001e200c723c */ /* 0x080fe2000004180c */
[----:B------:R-:W1:Y:S07]  /*8cd0*/  LDSM.16.MT88.4 R32, [R0+0x6c00] ;  /* 0x006c00000020783b */ /* 0x000e6e0000004200 */
[----:B------:R-:W-:Y:S01]  /*8ce0*/  HMMA.16816.F32.BF16 R16, R24, R30, R16 ;  /* 0x0000001e1810723c */ /* 0x000fe20000041810 */
[----:B------:R-:W-:Y:S04]  /*8cf0*/  LDSM.16.M88.4 R24, [R147+0x4000] ;  /* 0x004000009318783b */ /* 0x000fe80000000200 */
[----:B------:R-:W2:Y:S03]  /*8d00*/  LDSM.16.MT88.4 R28, [R0+0x7000] ;  /* 0x00700000001c783b */ /* 0x000ea60000004200 */
[-C--:B------:R-:W-:Y:S08]  /*8d10*/  HMMA.16816.F32.BF16 R4, R36, R40.reuse, R4 ;  /* 0x000000282404723c */ /* 0x080ff00000041804 */
[C---:B------:R-:W-:Y:S08]  /*8d20*/  HMMA.16816.F32.BF16 R8, R44.reuse, R40, R8 ;  /* 0x000000282c08723c */ /* 0x040ff00000041808 */
[-C--:B------:R-:W-:Y:S01]  /*8d30*/  HMMA.16816.F32.BF16 R12, R44, R42.reuse, R12 ;  /* 0x0000002a2c0c723c */ /* 0x080fe2000004180c */
[----:B------:R-:W3:Y:S07]  /*8d40*/  LDSM.16.M88.4 R44, [R147+0x6000] ;  /* 0x00600000932c783b */ /* 0x000eee0000000200 */
[----:B------:R-:W-:Y:S01]  /*8d50*/  HMMA.16816.F32.BF16 R16, R36, R42, R16 ;  /* 0x0000002a2410723c */ /* 0x000fe20000041810 */
[----:B------:R-:W-:Y:S04]  /*8d60*/  LDSM.16.M88.4 R36, [R156] ;  /* 0x000000009c24783b */ /* 0x000fe80000000200 */
[----:B------:R-:W4:Y:S03]  /*8d70*/  LDSM.16.MT88.4 R40, [R0+0x7400] ;  /* 0x007400000028783b */ /* 0x000f260000004200 */
[-C--:B-1----:R-:W-:Y:S08]  /*8d80*/  HMMA.16816.F32.BF16 R4, R20, R32.reuse, R4 ;  /* 0x000000201404723c */ /* 0x082ff00000041804 */
[C---:B------:R-:W-:Y:S08]  /*8d90*/  HMMA.16816.F32.BF16 R8, R48.reuse, R32, R8 ;  /* 0x000000203008723c */ /* 0x040ff00000041808 */
[-C--:B------:R-:W-:Y:S01]  /*8da0*/  HMMA.16816.F32.BF16 R12, R48, R34.reuse, R12 ;  /* 0x00000022300c723c */ /* 0x080fe2000004180c */
[----:B------:R-:W1:Y:S07]  /*8db0*/  LDSM.16.M88.4 R48, [R155] ;  /* 0x000000009b30783b */ /* 0x000e6e0000000200 */
[----:B------:R-:W-:Y:S01]  /*8dc0*/  HMMA.16816.F32.BF16 R16, R20, R34, R16 ;  /* 0x000000221410723c */ /* 0x000fe20000041810 */
[----:B------:R-:W-:Y:S04]  /*8dd0*/  LDSM.16.M88.4 R20, [R149+0x4000] ;  /* 0x004000009514783b */ /* 0x000fe80000000200 */
[----:B------:R-:W1:Y:S03]  /*8de0*/  LDSM.16.MT88.4 R32, [R0+0x7800] ;  /* 0x007800000020783b */ /* 0x000e660000004200 */
[-C--:B--2---:R-:W-:Y:S08]  /*8df0*/  HMMA.16816.F32.BF16 R4, R24, R28.reuse, R4 ;  /* 0x0000001c1804723c */ /* 0x084ff00000041804 */
[C---:B---3--:R-:W-:Y:S08]  /*8e00*/  HMMA.16816.F32.BF16 R8, R44.reuse, R28, R8 ;  /* 0x0000001c2c08723c */ /* 0x048ff00000041808 */
[-C--:B------:R-:W-:Y:S01]  /*8e10*/  HMMA.16816.F32.BF16 R12, R44, R30.reuse, R12 ;  /* 0x0000001e2c0c723c */ /* 0x080fe2000004180c */
[----:B------:R-:W2:Y:S07]  /*8e20*/  LDSM.16.M88.4 R44, [R149+0x6000] ;  /* 0x00600000952c783b */ /* 0x000eae0000000200 */
[----:B------:R-:W-:Y:S01]  /*8e30*/  HMMA.16816.F32.BF16 R16, R24, R30, R16 ;  /* 0x0000001e1810723c */ /* 0x000fe20000041810 */
[----:B------:R3:W-:Y:S04]  /*8e40*/  LDSM.16.MT88.4 R28, [R0+0x7c00] ;  /* 0x007c0000001c783b */ /* 0x0007e80000004200 */
[----:B------:R-:W2:Y:S03]  /*8e50*/  LDSM.16.M88.4 R24, [R148+0x4000] ;  /* 0x004000009418783b */ /* 0x000ea60000000200 */
[-C--:B----4-:R-:W-:Y:S08]  /*8e60*/  HMMA.16816.F32.BF16 R4, R36, R40.reuse, R4 ;  /* 0x000000282404723c */ /* 0x090ff00000041804 */
[C---:B-1----:R-:W-:Y:S07]  /*8e70*/  HMMA.16816.F32.BF16 R8, R48.reuse, R40, R8 ;  /* 0x000000283008723c */ /* 0x042fee0000041808 */
[----:B------:R-:W-:Y:S01]  /*8e80*/  IMAD.U32 R40, RZ, RZ, UR29 ;  /* 0x0000001dff287e24 */ /* 0x000fe2000f8e00ff */
[-C--:B------:R-:W-:Y:S01]  /*8e90*/  HMMA.16816.F32.BF16 R12, R48, R42.reuse, R12 ;  /* 0x0000002a300c723c */ /* 0x080fe2000004180c */
[----:B------:R-:W1:Y:S03]  /*8ea0*/  LDSM.16.M88.4 R48, [R148+0x6000] ;  /* 0x006000009430783b */ /* 0x000e660000000200 */
[----:B---3--:R-:W-:Y:S04]  /*8eb0*/  IMAD.U32 R0, RZ, RZ, UR19 ;  /* 0x00000013ff007e24 */ /* 0x008fe8000f8e00ff */
[----:B------:R-:W-:Y:S04]  /*8ec0*/  HMMA.16816.F32.BF16 R16, R36, R42, R16 ;  /* 0x0000002a2410723c */ /* 0x000fe80000041810 */
[----:B------:R-:W-:Y:S01]  /*8ed0*/  LEA R241, P1, R0, R58, 0x2 ;  /* 0x0000003a00f17211 */ /* 0x000fe200078210ff */
[----:B------:R-:W-:Y:S02]  /*8ee0*/  IMAD.U32 R0, RZ, RZ, UR34 ;  /* 0x00000022ff007e24 */ /* 0x000fe4000f8e00ff */
[----:B------:R-:W-:Y:S01]  /*8ef0*/  IMAD.U32 R42, RZ, RZ, UR30 ;  /* 0x0000001eff2a7e24 */ /* 0x000fe2000f8e00ff */
[-C--:B------:R-:W-:Y:S01]  /*8f00*/  HMMA.16816.F32.BF16 R4, R20, R32.reuse, R4 ;  /* 0x000000201404723c */ /* 0x080fe20000041804 */
[----:B------:R-:W-:Y:S03]  /*8f10*/  IMAD.U32 R38, RZ, RZ, UR28 ;  /* 0x0000001cff267e24 */ /* 0x000fe6000f8e00ff */
[----:B------:R-:W-:Y:S02]  /*8f20*/  IMAD.U32 R36, RZ, RZ, UR27 ;  /* 0x0000001bff247e24 */ /* 0x000fe4000f8e00ff */
[----:B------:R-:W-:Y:S02]  /*8f30*/  IMAD.U32 R58, RZ, RZ, UR25 ;  /* 0x00000019ff3a7e24 */ /* 0x000fe4000f8e00ff */
[C---:B--2---:R-:W-:Y:S07]  /*8f40*/  HMMA.16816.F32.BF16 R8, R44.reuse, R32, R8 ;  /* 0x000000202c08723c */ /* 0x044fee0000041808 */
[----:B------:R-:W-:Y:S01]  /*8f50*/  IMAD.U32 R32, RZ, RZ, UR25 ;  /* 0x00000019ff207e24 */ /* 0x000fe2000f8e00ff */
[-C--:B------:R-:W-:Y:S01]  /*8f60*/  HMMA.16816.F32.BF16 R12, R44, R34.reuse, R12 ;  /* 0x000000222c0c723c */ /* 0x080fe2000004180c */
[----:B------:R-:W-:Y:S06]  /*8f70*/  IMAD.U32 R33, RZ, RZ, UR20 ;  /* 0x00000014ff217e24 */ /* 0x000fec000f8e00ff */
[----:B------:R-:W-:Y:S01]  /*8f80*/  IMAD.U32 R46, RZ, RZ, UR32 ;  /* 0x00000020ff2e7e24 */ /* 0x000fe2000f8e00ff */
[----:B------:R-:W-:Y:S01]  /*8f90*/  HMMA.16816.F32.BF16 R16, R20, R34, R16 ;  /* 0x000000221410723c */ /* 0x000fe20000041810 */
[----:B------:R-:W-:Y:S06]  /*8fa0*/  IMAD.U32 R44, RZ, RZ, UR31 ;  /* 0x0000001fff2c7e24 */ /* 0x000fec000f8e00ff */
[----:B------:R-:W-:Y:S01]  /*8fb0*/  IMAD.U32 R20, RZ, RZ, UR19 ;  /* 0x00000013ff147e24 */ /* 0x000fe2000f8e00ff */
[-C--:B------:R-:W-:Y:S01]  /*8fc0*/  HMMA.16816.F32.BF16 R4, R24, R28.reuse, R4 ;  /* 0x0000001c1804723c */ /* 0x080fe20000041804 */
[----:B------:R-:W-:Y:S03]  /*8fd0*/  IMAD.U32 R22, RZ, RZ, UR33 ;  /* 0x00000021ff167e24 */ /* 0x000fe6000f8e00ff */
[----:B------:R-:W-:Y:S01]  /*8fe0*/  IMAD.U32 R23, RZ, RZ, UR32 ;  /* 0x00000020ff177e24 */ /* 0x000fe2000f8e00ff */
[----:B------:R-:W-:Y:S01]  /*8ff0*/  LEA.HI.X.SX32 R240, R20, R59, 0x2, P1 ;  /* 0x0000003b14f07211 */ /* 0x000fe200008f16ff */
[----:B------:R-:W-:Y:S02]  /*9000*/  IMAD.MOV.U32 R20, RZ, RZ, R241 ;  /* 0x000000ffff147224 */ /* 0x000fe400078e00f1 */
[C---:B-1----:R-:W-:Y:S01]  /*9010*/  HMMA.16816.F32.BF16 R8, R48.reuse, R28, R8 ;  /* 0x0000001c3008723c */ /* 0x042fe20000041808 */
[----:B------:R-:W-:Y:S03]  /*9020*/  IMAD.U32 R34, RZ, RZ, UR26 ;  /* 0x0000001aff227e24 */ /* 0x000fe6000f8e00ff */
[----:B------:R-:W-:Y:S01]  /*9030*/  IMAD.MOV.U32 R21, RZ, RZ, R240 ;  /* 0x000000ffff157224 */ /* 0x000fe200078e00f0 */
[-C--:B------:R-:W-:Y:S01]  /*9040*/  LEA R46, P5, R46, R20.reuse, 0x2 ;  /* 0x000000142e2e7211 */ /* 0x080fe200078a10ff */
[----:B------:R-:W-:Y:S01]  /*9050*/  IMAD.U32 R35, RZ, RZ, UR27 ;  /* 0x0000001bff237e24 */ /* 0x000fe2000f8e00ff */
[-C--:B------:R-:W-:Y:S01]  /*9060*/  LEA R44, P4, R44, R20.reuse, 0x2 ;  /* 0x000000142c2c7211 */ /* 0x080fe200078810ff */
[-C--:B------:R-:W-:Y:S01]  /*9070*/  HMMA.16816.F32.BF16 R12, R48, R30.reuse, R12 ;  /* 0x0000001e300c723c */ /* 0x080fe2000004180c */
[----:B------:R-:W-:Y:S03]  /*9080*/  IMAD.U32 R59, RZ, RZ, UR26 ;  /* 0x0000001aff3b7e24 */ /* 0x000fe6000f8e00ff */
[-C--:B------:R-:W-:Y:S01]  /*9090*/  LEA.HI.X.SX32 R47, R23, R21.reuse, 0x2, P5 ;  /* 0x00000015172f7211 */ /* 0x080fe200028f16ff */
[----:B------:R-:W-:Y:S01]  /*90a0*/  IMAD.U32 R28, RZ, RZ, UR23 ;  /* 0x00000017ff1c7e24 */ /* 0x000fe2000f8e00ff */
[-C--:B------:R-:W-:Y:S01]  /*90b0*/  LEA R42, P3, R42, R20.reuse, 0x2 ;  /* 0x000000142a2a7211 */ /* 0x080fe200078610ff */
        /* <DEDUP_REMOVED lines=11> */
[----:B------:R-:W-:Y:S01]  /*9170*/  RED.E.ADD.F32.FTZ.RN.STRONG.GPU [R50.64], R5 ;  /* 0x000000053200798e */ /* 0x000fe2000c10e786 */
[-C--:B------:R-:W-:Y:S01]  /*9180*/  LEA.HI.X.SX32 R45, R24, R21.reuse, 0x2, P4 ;  /* 0x00000015182d7211 */ /* 0x080fe200020f16ff */
[----:B------:R-:W-:Y:S01]  /*9190*/  IMAD.U32 R27, RZ, RZ, UR29 ;  /* 0x0000001dff1b7e24 */ /* 0x000fe2000f8e00ff */
[-C--:B------:R-:W-:Y:S01]  /*91a0*/  LEA R40, P2, R40, R20.reuse, 0x2 ;  /* 0x0000001428287211 */ /* 0x080fe200078410ff */
        /* <DEDUP_REMOVED lines=13> */
[-C--:B------:R-:W-:Y:S02]  /*9280*/  LEA.HI.X.SX32 R37, R35, R21.reuse, 0x2, P0 ;  /* 0x0000001523257211 */ /* 0x080fe400000f16ff */
[-C--:B------:R-:W-:Y:S01]  /*9290*/  LEA R32, P5, R32, R20.reuse, 0x2 ;  /* 0x0000001420207211 */ /* 0x080fe200078a10ff */
[----:B------:R-:W-:Y:S01]  /*92a0*/  RED.E.ADD.F32.FTZ.RN.STRONG.GPU [R40.64], R10 ;  /* 0x0000000a2800798e */ /* 0x000fe2000c10e786 */
[-C--:B------:R-:W-:Y:S02]  /*92b0*/  LEA.HI.X.SX32 R35, R59, R21.reuse, 0x2, P6 ;  /* 0x000000153b237211 */ /* 0x080fe400030f16ff */
[-C--:B------:R-:W-:Y:S01]  /*92c0*/  LEA R30, P4, R30, R20.reuse, 0x2 ;  /* 0x000000141e1e7211 */ /* 0x080fe200078810ff */
        /* <DEDUP_REMOVED lines=8> */
[----:B------:R-:W-:Y:S01]  /*9350*/  LEA R24, P1, R29, R20, 0x2 ;  /* 0x000000141d187211 */ /* 0x000fe200078210ff */
[----:B------:R-:W-:Y:S01]  /*9360*/  RED.E.ADD.F32.FTZ.RN.STRONG.GPU [R32.64], R18 ;  /* 0x000000122000798e */ /* 0x000fe2000c10e786 */
[-C--:B------:R-:W-:Y:S02]  /*9370*/  LEA.HI.X.SX32 R29, R56, R21.reuse, 0x2, P3 ;  /* 0x00000015381d7211 */ /* 0x080fe400018f16ff */
[-C--:B------:R-:W-:Y:S01]  /*9380*/  LEA.HI.X.SX32 R27, R55, R21.reuse, 0x2, P2 ;  /* 0x00000015371b7211 */ /* 0x080fe200010f16ff */
[----:B------:R-:W-:Y:S01]  /*9390*/  RED.E.ADD.F32.FTZ.RN.STRONG.GPU [R30.64], R19 ;  /* 0x000000131e00798e */ /* 0x000fe2000c10e786 */
[-C--:B------:R-:W-:Y:S02]  /*93a0*/  LEA.HI.X.SX32 R25, R53, R21.reuse, 0x2, P1 ;  /* 0x0000001535197211 */ /* 0x080fe400008f16ff */
[----:B------:R-:W-:Y:S01]  /*93b0*/  LEA.HI.X.SX32 R23, R52, R21, 0x2, P0 ;  /* 0x0000001534177211 */ /* 0x000fe200000f16ff */
[----:B------:R-:W-:Y:S01]  /*93c0*/  RED.E.ADD.F32.FTZ.RN.STRONG.GPU [R28.64], R12 ;  /* 0x0000000c1c00798e */ /* 0x000fe2000c10e786 */
[----:B------:R-:W-:Y:S01]  /*93d0*/  PLOP3.LUT P1, PT, PT, PT, UP0, 0x80, 0x0 ;  /* 0x000000000000781c */ /* 0x000fe20003f2f008 */
[----:B------:R-:W-:Y:S01]  /*93e0*/  @UP2 UIADD3 UR16, UP0, UR16, -0x200, URZ ;  /* 0xfffffe0010102890 */ /* 0x000fe2000ff1e03f */
[----:B------:R-:W-:Y:S01]  /*93f0*/  PLOP3.LUT P0, PT, PT, PT, UP1, 0x80, 0x0 ;  /* 0x000000000000781c */ /* 0x000fe20003f0f018 */
[----:B------:R-:W-:Y:S01]  /*9400*/  LDSM.16.MT88.4 R4, [R2+0x8000] ;  /* 0x008000000204783b */ /* 0x000fe20000004200 */
[C---:B------:R-:W-:Y:S01]  /*9410*/  IADD3 R0, R3.reuse, -0x2000, RZ ;  /* 0xffffe00003007810 */ /* 0x040fe20007ffe0ff */
[----:B------:R-:W-:Y:S02]  /*9420*/  @UP2 UIADD3.X UR13, UR13, -0x1, URZ, UP0, !UPT ;  /* 0xffffffff0d0d2890 */ /* 0x000fe400087fe43f */
[----:B------:R-:W1:Y:S04]  /*9430*/  LDSM.16.MT88.4 R8, [R3] ;  /* 0x000000000308783b */ /* 0x000e680000004200 */
[----:B------:R-:W-:Y:S02]  /*9440*/  RED.E.ADD.F32.FTZ.RN.STRONG.GPU [R26.64], R13 ;  /* 0x0000000d1a00798e */ /* 0x000fe4000c10e786 */
[----:B------:R-:W-:Y:S02]  /*9450*/  @P1 IADD3 R0, R3, 0x2000, RZ ;  /* 0x0000200003001810 */ /* 0x000fe40007ffe0ff */
[----:B------:R-:W-:Y:S04]  /*9460*/  RED.E.ADD.F32.FTZ.RN.STRONG.GPU [R24.64], R14 ;  /* 0x0000000e1800798e */ /* 0x000fe8000c10e786 */
[----:B------:R-:W-:Y:S04]  /*9470*/  RED.E.ADD.F32.FTZ.RN.STRONG.GPU [R22.64], R15 ;  /* 0x0000000f1600798e */ /* 0x000fe8000c10e786 */
        /* <DEDUP_REMOVED lines=60> */
[----:B------:R-:W-:Y:S01]  /*9840*/  UISETP.NE.AND UP0, UPT, UR40, -0x1, UPT ;  /* 0xffffffff2800788c */ /* 0x000fe2000bf05270 */
[----:B------:R-:W-:Y:S01]  /*9850*/  FMUL.FTZ R17, R85, c[0x0][0x2e0] ;  /* 0x0000b80055117a20 */ /* 0x000fe20000410000 */
[----:B------:R-:W-:Y:S01]  /*9860*/  ULDC.64 UR14, c[0x0][0x3a0] ;  /* 0x0000e800000e7ab9 */ /* 0x000fe20000000a00 */
[----:B------:R-:W-:-:S02]  /*9870*/  FMUL.FTZ R86, R86, c[0x0][0x2e0] ;  /* 0x0000b80056567a20 */ /* 0x000fc40000410000 */
[----:B------:R-:W-:Y:S01]  /*9880*/  FMUL.FTZ R16, R87, c[0x0][0x2e0] ;  /* 0x0000b80057107a20 */ /* 0x000fe20000410000 */
[----:B------:R-:W-:Y:S01]  /*9890*/  F2FP.BF16.PACK_AB R17, R17, R84 ;  /* 0x000000541111723e */ /* 0x000fe200000010ff */
[----:B------:R-:W-:Y:S01]  /*98a0*/  BAR.SYNC.DEFER_BLOCKING 0x0 ;  /* 0x0000000000007b1d */ /* 0x000fe20000010000 */
[----:B------:R-:W-:Y:S01]  /*98b0*/  FMUL.FTZ R96, R96, c[0x0][0x2e0] ;  /* 0x0000b80060607a20 */ /* 0x000fe20000410000 */
[----:B------:R-:W-:Y:S01]  /*98c0*/  PLOP3.LUT P0, PT, PT, PT, UP0, 0x80, 0x0 ;  /* 0x000000000000781c */ /* 0x000fe20003f0f008 */
[----:B------:R-:W-:Y:S01]  /*98d0*/  FMUL.FTZ R13, R97, c[0x0][0x2e0] ;  /* 0x0000b800610d7a20 */ /* 0x000fe20000410000 */
[----:B------:R-:W-:Y:S01]  /*98e0*/  F2FP.BF16.PACK_AB R16, R16, R86 ;  /* 0x000000561010723e */ /* 0x000fe200000010ff */
[----:B------:R-:W-:Y:S01]  /*98f0*/  FMUL.FTZ R98, R98, c[0x0][0x2e0] ;  /* 0x0000b80062627a20 */ /* 0x000fe20000410000 */
[----:B------:R-:W-:Y:S01]  /*9900*/  @UP0 UIADD3 UR8, UR35, UR40, URZ ;  /* 0x0000002823080290 */ /* 0x000fe2000fffe03f */
[----:B------:R-:W-:Y:S01]  /*9910*/  FMUL.FTZ R12, R99, c[0x0][0x2e0] ;  /* 0x0000b800630c7a20 */ /* 0x000fe20000410000 */
[----:B------:R-:W-:Y:S01]  /*9920*/  F2FP.BF16.PACK_AB R13, R13, R96 ;  /* 0x000000600d0d723e */ /* 0x000fe200000010ff */
[----:B------:R-:W-:Y:S01]  /*9930*/  FMUL.FTZ R88, R88, c[0x0][0x2e0] ;  /* 0x0000b80058587a20 */ /* 0x000fe20000410000 */
[----:B------:R-:W-:Y:S01]  /*9940*/  @UP0 UIMAD.WIDE.U32 UR4, UR8, UR14, URZ ;  /* 0x0000000e080402a5 */ /* 0x000fe2000f8e003f */
[----:B------:R-:W-:Y:S01]  /*9950*/  FMUL.FTZ R15, R89, c[0x0][0x2e0] ;  /* 0x0000b800590f7a20 */ /* 0x000fe20000410000 */
[----:B------:R-:W-:Y:S01]  /*9960*/  F2FP.BF16.PACK_AB R12, R12, R98 ;  /* 0x000000620c0c723e */ /* 0x000fe200000010ff */
[----:B------:R-:W-:Y:S01]  /*9970*/  FMUL.FTZ R90, R90, c[0x0][0x2e0] ;  /* 0x0000b8005a5a7a20 */ /* 0x000fe20000410000 */
[----:B------:R-:W-:Y:S01]  /*9980*/  @UP0 UIMAD UR16, UR8, UR15, UR5 ;  /* 0x0000000f081002a4 */ /* 0x000fe2000f8e0205 */
[----:B------:R-:W-:Y:S01]  /*9990*/  FMUL.FTZ R14, R91, c[0x0][0x2e0] ;  /* 0x0000b8005b0e7a20 */ /* 0x000fe20000410000 */
[----:B------:R-:W-:Y:S01]  /*99a0*/  F2FP.BF16.PACK_AB R15, R15, R88 ;  /* 0x000000580f0f723e */ /* 0x000fe200000010ff */
[----:B------:R-:W-:Y:S01]  /*99b0*/  FMUL.FTZ R92, R92, c[0x0][0x2e0] ;  /* 0x0000b8005c5c7a20 */ /* 0x000fe20000410000 */
[----:B------:R-:W-:Y:S01]  /*99c0*/  @UP0 UMOV UR13, UR4 ;  /* 0x00000004000d0c82 */ /* 0x000fe20008000000 */
[----:B------:R-:W-:Y:S01]  /*99d0*/  FMUL.FTZ R11, R93, c[0x0][0x2e0] ;  /* 0x0000b8005d0b7a20 */ /* 0x000fe20000410000 */
[----:B------:R-:W-:Y:S01]  /*99e0*/  F2FP.BF16.PACK_AB R14, R14, R90 ;  /* 0x0000005a0e0e723e */ /* 0x000fe200000010ff */
[----:B------:R-:W-:-:S02]  /*99f0*/  FMUL.FTZ R94, R94, c[0x0][0x2e0] ;  /* 0x0000b8005e5e7a20 */ /* 0x000fc40000410000 */
[----:B------:R-:W-:Y:S01]  /*9a00*/  FMUL.FTZ R10, R95, c[0x0][0x2e0] ;  /* 0x0000b8005f0a7a20 */ /* 0x000fe20000410000 */
[----:B------:R-:W-:Y:S01]  /*9a10*/  F2FP.BF16.PACK_AB R11, R11, R92 ;  /* 0x0000005c0b0b723e */ /* 0x000fe200000010ff */
[----:B------:R-:W-:Y:S02]  /*9a20*/  FMUL.FTZ R68, R68, c[0x0][0x2dc] ;  /* 0x0000b70044447a20 */ /* 0x000fe40000410000 */
[----:B------:R-:W-:Y:S01]  /*9a30*/  FMUL.FTZ R9, R69, c[0x0][0x2dc] ;  /* 0x0000b70045097a20 */ /* 0x000fe20000410000 */
[----:B------:R-:W-:Y:S01]  /*9a40*/  F2FP.BF16.PACK_AB R10, R10, R94 ;  /* 0x0000005e0a0a723e */ /* 0x000fe200000010ff */
[----:B------:R-:W-:Y:S02]  /*9a50*/  FMUL.FTZ R70, R70, c[0x0][0x2dc] ;  /* 0x0000b70046467a20 */ /* 0x000fe40000410000 */
        /* <DEDUP_REMOVED lines=19> */
[----:B------:R-:W-:-:S04]  /*9b90*/  F2FP.BF16.PACK_AB R3, R3, R76 ;  /* 0x0000004c0303723e */ /* 0x000fc800000010ff */
[----:B------:R-:W-:Y:S01]  /*9ba0*/  F2FP.BF16.PACK_AB R0, R0, R78 ;  /* 0x0000004e0000723e */ /* 0x000fe200000010ff */
        /* <DEDUP_REMOVED lines=21> */
[----:B------:R-:W-:-:S03]  /*9d00*/  UIMAD UR11, UR35, UR5, UR8 ;  /* 0x00000005230b72a4 */ /* 0x000fc6000f8e0208 */
[----:B------:R-:W-:Y:S02]  /*9d10*/  ULDC.64 UR8, c[0x0][0x388] ;  /* 0x0000e20000087ab9 */ /* 0x000fe40000000a00 */
[----:B------:R-:W-:-:S04]  /*9d20*/  UIMAD UR5, UR13, UR8, URZ ;  /* 0x000000080d0572a4 */ /* 0x000fc8000f8e023f */
[----:B------:R-:W-:Y:S02]  /*9d30*/  UIMAD UR9, UR49, UR9, UR5 ;  /* 0x00000009310972a4 */ /* 0x000fe4000f8e0205 */
[----:B------:R-:W-:-:S04]  /*9d40*/  UIMAD.WIDE.U32 UR4, UR35, UR4, URZ ;  /* 0x00000004230472a5 */ /* 0x000fc8000f8e003f */
[----:B------:R-:W-:-:S04]  /*9d50*/  UIADD3 UR5, UR5, UR11, URZ ;  /* 0x0000000b05057290 */ /* 0x000fc8000fffe03f */
[----:B------:R-:W-:-:S04]  /*9d60*/  UIMAD.WIDE.U32 UR4, UR49, UR8, UR4 ;  /* 0x00000008310472a5 */ /* 0x000fc8000f8e0004 */
[----:B------:R-:W-:-:S03]  /*9d70*/  UIADD3 UR16, UR5, UR9, URZ ;  /* 0x0000000905107290 */ /* 0x000fc6000fffe03f */
[----:B------:R-:W-:Y:S02]  /*9d80*/  UMOV UR13, UR4 ;  /* 0x00000004000d7c82 */ /* 0x000fe40008000000 */
.L_x_173:
        /* <DEDUP_REMOVED lines=18> */
.L_x_174:
        /* <DEDUP_REMOVED lines=14> */
[----:B------:R-:W-:-:S03]  /*9f90*/  UIMAD UR11, UR4, UR15, UR11 ;  /* 0x0000000f040b72a4 */ /* 0x000fc6000f8e020b */
[----:B------:R-:W-:Y:S01]  /*9fa0*/  ULDC.64 UR14, c[0x0][0x3b8] ;  /* 0x0000ee00000e7ab9 */ /* 0x000fe20000000a00 */
[----:B------:R-:W-:Y:S02]  /*9fb0*/  IADD3 R6, P0, R6, UR13, RZ ;  /* 0x0000000d06067c10 */ /* 0x000fe4000ff1e0ff */
[----:B------:R-:W-:Y:S01]  /*9fc0*/  IMAD.U32 R0, RZ, RZ, UR11 ;  /* 0x0000000bff007e24 */ /* 0x000fe2000f8e00ff */
[----:B------:R-:W-:Y:S01]  /*9fd0*/  UIMAD UR11, UR17, UR14, URZ ;  /* 0x0000000e110b72a4 */ /* 0x000fe2000f8e023f */
[----:B------:R2:W3:Y:S03]  /*9fe0*/  LDS.128 R16, [R54+0x7000] ;  /* 0x0070000036107984 */ /* 0x0004e60000000c00 */
        /* <DEDUP_REMOVED lines=23> */
.L_x_176:
[----:B--2---:R-:W-:Y:S05]  /*a160*/  BSYNC B0 ;  /* 0x0000000000007941 */ /* 0x004fea0003800000 */
.L_x_175:
        /* <DEDUP_REMOVED lines=14> */
.L_x_178:
[----:B------:R-:W-:Y:S05]  /*a250*/  BSYNC B0 ;  /* 0x0000000000007941 */ /* 0x000fea0003800000 */
.L_x_177:
        /* <DEDUP_REMOVED lines=25> */
.L_x_180:
[----:B------:R-:W-:Y:S05]  /*a3f0*/  BSYNC B0 ;  /* 0x0000000000007941 */ /* 0x000fea0003800000 */
.L_x_179:
        /* <DEDUP_REMOVED lines=11> */
.L_x_153:
[----:B------:R-:W-:Y:S05]  /*a4b0*/  BSYNC B1 ;  /* 0x0000000000017941 */ /* 0x000fea0003800000 */
.L_x_139:
        /* <DEDUP_REMOVED lines=11> */
.L_x_181:
[----:B------:R-:W-:Y:S05]  /*a570*/  EXIT ;  /* 0x000000000000794d */ /* 0x000fea0003800000 */
.L_x_183:
        /* <DEDUP_REMOVED lines=16> */
.L_x_689:


//--------------------- .text._ZN5flash44flash_bwd_dq_dk_dv_loop_seqk_parallel_kernelI23Flash_bwd_kernel_traitsILi32ELi128ELi128ELi8ELi4ELi4ELi4ELb1ELb0EN7cutlass10bfloat16_tE19Flash_kernel_traitsILi32ELi128ELi128ELi8ES3_EELb0ELb1ELb0ELb0ELb0ELb0ELb1EEEvNS_16Flash_bwd_paramsE --------------------------
	.section	.text._ZN5flash44flash_bwd_dq_dk_dv_loop_seqk_parallel_kernelI23Flash_bwd_kernel_traitsILi32ELi128ELi128ELi8ELi4ELi4ELi4ELb1ELb0EN7cutlass10bfloat16_tE19Flash_kernel_traitsILi32ELi128ELi128ELi8ES3_EELb0ELb1ELb0ELb0ELb0ELb0ELb1EEEvNS_16Flash_bwd_paramsE,"ax",@progbits
	.sectioninfo	@"SHI_REGISTERS=255"
	.align	128
        .global         _ZN5flash44flash_bwd_dq_dk_dv_loop_seqk_parallel_kernelI23Flash_bwd_kernel_traitsILi32ELi128ELi128ELi8ELi4ELi4ELi4ELb1ELb0EN7cutlass10bfloat16_tE19Flash_kernel_traitsILi32ELi128ELi128ELi8ES3_EELb0ELb1ELb0ELb0ELb0ELb0ELb1EEEvNS_16Flash_bwd_paramsE
        .type           _ZN5flash44flash_bwd_dq_dk_dv_loop_seqk_parallel_kernelI23Flash_bwd_kernel_traitsILi32ELi128ELi128ELi8ELi4ELi4ELi4ELb1ELb0EN7cutlass10bfloat16_tE19Flash_kernel_traitsILi32ELi128ELi128ELi8ES3_EELb0ELb1ELb0ELb0ELb0ELb0ELb1EEEvNS_16Flash_bwd_paramsE,@function
        .size           _ZN5flash44flash_bwd_dq_dk_dv_loop_seqk_parallel_kernelI23Flash_bwd_kernel_traitsILi32ELi128ELi128ELi8ELi4ELi4ELi4ELb1ELb0EN7cutlass10bfloat16_tE19Flash_kernel_traitsILi32ELi128ELi128ELi8ES3_EELb0ELb1ELb0ELb0ELb0ELb0ELb1EEEvNS_16Flash_bwd_paramsE,(.L_x_690 - _ZN5flash44flash_bwd_dq_dk_dv_loop_seqk_parallel_kernelI23Flash_bwd_kernel_traitsILi32ELi128ELi128ELi8ELi4ELi4ELi4ELb1ELb0EN7cutlass10bfloat16_tE19Flash_kernel_traitsILi32ELi128ELi128ELi8ES3_EELb0ELb1ELb0ELb0ELb0ELb0ELb1EEEvNS_16Flash_bwd_paramsE)
        .other          _ZN5flash44flash_bwd_dq_dk_dv_loop_seqk_parallel_kernelI23Flash_bwd_kernel_traitsILi32ELi128ELi128ELi8ELi4ELi4ELi4ELb1ELb0EN7cutlass10bfloat16_tE19Flash_kernel_traitsILi32ELi128ELi128ELi8ES3_EELb0ELb1ELb0ELb0ELb0ELb0ELb1EEEvNS_16Flash_bwd_paramsE,@"STO_CUDA_ENTRY STV_DEFAULT"
_ZN5flash44flash_bwd_dq_dk_dv_loop_seqk_parallel_kernelI23Flash_bwd_kernel_traitsILi32ELi128ELi128ELi8ELi4ELi4ELi4ELb1ELb0EN7cutlass10bfloat16_tE19Flash_kernel_traitsILi32ELi128ELi128ELi8ES3_EELb0ELb1ELb0ELb0ELb0ELb0ELb1EEEvNS_16Flash_bwd_paramsE:
.text._ZN5flash44flash_bwd_dq_dk_dv_loop_seqk_parallel_kernelI23Flash_bwd_kernel_traitsILi32ELi128ELi128ELi8ELi4ELi4ELi4ELb1ELb0EN7cutlass10bfloat16_tE19Flash_kernel_traitsILi32ELi128ELi128ELi8ES3_EELb0ELb1ELb0ELb0ELb0ELb0ELb1EEEvNS_16Flash_bwd_paramsE:
        /* <DEDUP_REMOVED lines=88> */
[C---:B------:R-:W-:Y:S01]  /*0580*/  IMAD.SHL.U32 R244, R8.reuse, 0x8, RZ ;  /* 0x0000000808f47824 */ /* 0x040fe200078e00ff */
[----:B------:R-:W-:Y:S01]  /*0590*/  LOP3.LUT R2, R9, 0xfffffff0, RZ, 0xc0, !PT ;  /* 0xfffffff009027812 */ /* 0x000fe200078ec0ff */
[----:B------:R-:W-:Y:S01]  /*05a0*/  IMAD.SHL.U32 R8, R8, 0x2, RZ ;  /* 0x0000000208087824 */ /* 0x000fe200078e00ff */
[----:B------:R-:W-:Y:S01]  /*05b0*/  LOP3.LUT R3, R10, 0x3fffffe, RZ, 0xc0, !PT ;  /* 0x03fffffe0a037812 */ /* 0x000fe200078ec0ff */
[----:B------:R-:W-:Y:S01]  /*05c0*/  USHF.L.U32 UR24, UR14, 0x6, URZ ;  /* 0x000000060e187899 */ /* 0x000fe2000800063f */
[----:B------:R-:W-:Y:S01]  /*05d0*/  SHF.R.U32.HI R6, RZ, 0x3, R0 ;  /* 0x00000003ff067819 */ /* 0x000fe20000011600 */
[----:B------:R-:W-:Y:S01]  /*05e0*/  IMAD R17, R11, 0x2000, R8 ;  /* 0x000020000b117824 */ /* 0x000fe200078e0208 */
        /* <DEDUP_REMOVED lines=14> */
[----:B------:R-:W-:Y:S01]  /*06d0*/  LEA.HI R12, R4, R4, RZ, 0x1 ;  /* 0x00000004040c7211 */ /* 0x000fe200078f08ff */
[----:B------:R-:W-:Y:S01]  /*06e0*/  UIMAD UR4, UR4, UR18, URZ ;  /* 0x00000012040472a4 */ /* 0x000fe2000f8e023f */
[----:B------:R-:W-:Y:S01]  /*06f0*/  LOP3.LUT R5, R9, 0xfffffff8, RZ, 0xc0, !PT ;  /* 0xfffffff809057812 */ /* 0x000fe200078ec0ff */
[----:B------:R2:W-:Y:S01]  /*0700*/  STL [R1+0x20], R3 ;  /* 0x0000200301007387 */ /* 0x0005e20000100800 */
[----:B------:R-:W-:Y:S01]  /*0710*/  SEL R177, R157, 0xffffffe0, !P5 ;  /* 0xffffffe09db17807 */ /* 0x000fe20006800000 */
[----:B------:R-:W-:-:S02]  /*0720*/  UIMAD UR23, UR14, 0x48, URZ ;  /* 0x000000480e1778a4 */ /* 0x000fc4000f8e023f */
[----:B------:R-:W-:Y:S01]  /*0730*/  IMAD.IADD R16, R0, 0x1, -R5 ;  /* 0x0000000100107824 */ /* 0x000fe200078e0a05 */
[----:B------:R-:W-:Y:S02]  /*0740*/  UIMAD UR22, UR14, 0x50, URZ ;  /* 0x000000500e1678a4 */ /* 0x000fe4000f8e023f */
[----:B------:R-:W-:Y:S02]  /*0750*/  UIMAD UR21, UR14, 0x58, URZ ;  /* 0x000000580e1578a4 */ /* 0x000fe4000f8e023f */
[----:B------:R-:W-:Y:S02]  /*0760*/  UIMAD UR18, UR14, 0x70, URZ ;  /* 0x000000700e1278a4 */ /* 0x000fe4000f8e023f */
[----:B------:R-:W-:Y:S01]  /*0770*/  UMOV UR59, 0xffffe000 ;  /* 0xffffe000003b7882 */ /* 0x000fe20000000000 */
        /* <DEDUP_REMOVED lines=11> */
[----:B------:R-:W-:Y:S01]  /*0830*/  IMAD.U32 R0, RZ, RZ, UR19 ;  /* 0x00000013ff007e24 */ /* 0x000fe2000f8e00ff */
[----:B------:R-:W-:Y:S01]  /*0840*/  LOP3.LUT R7, R2, 0x1c0, RZ, 0xc0, !PT ;  /* 0x000001c002077812 */ /* 0x000fe200078ec0ff */
[----:B------:R-:W-:Y:S01]  /*0850*/  IMAD.U32 R3, RZ, RZ, UR14 ;  /* 0x0000000eff037e24 */ /* 0x000fe2000f8e00ff */
[----:B------:R-:W-:-:S02]  /*0860*/  LOP3.LUT R2, R12, 0x3fffffe, RZ, 0xc0, !PT ;  /* 0x03fffffe0c027812 */ /* 0x000fc400078ec0ff */
[----:B------:R1:W-:Y:S04]  /*0870*/  STL [R1+0x38], R0 ;  /* 0x0000380001007387 */ /* 0x0003e80000100800 */
        /* <DEDUP_REMOVED lines=9> */
[----:B-1----:R-:W-:Y:S01]  /*0910*/  SHF.R.S32.HI R0, RZ, 0x1, R10 ;  /* 0x00000001ff007819 */ /* 0x002fe2000001140a */
[----:B------:R-:W-:Y:S01]  /*0920*/  IMAD.IADD R10, R4, 0x1, -R2 ;  /* 0x00000001040a7824 */ /* 0x000fe200078e0a02 */
[----:B------:R-:W-:Y:S01]  /*0930*/  SHF.R.S32.HI R4, RZ, 0x3, R9 ;  /* 0x00000003ff047819 */ /* 0x000fe20000011409 */
[----:B------:R-:W-:Y:S01]  /*0940*/  IMAD.SHL.U32 R2, R162, 0x400, RZ ;  /* 0x00000400a2027824 */ /* 0x000fe200078e00ff */
[C---:B------:R-:W-:Y:S01]  /*0950*/  LOP3.LUT P0, RZ, R0.reuse, 0x2, RZ, 0xc0, !PT ;  /* 0x0000000200ff7812 */ /* 0x040fe2000780c0ff */
[----:B------:R-:W-:Y:S02]  /*0960*/  IMAD.SHL.U32 R6, R0, 0x40, RZ ;  /* 0x0000004000067824 */ /* 0x000fe400078e00ff */
[----:B------:R-:W-:Y:S01]  /*0970*/  IMAD.SHL.U32 R0, R162, 0x10, RZ ;  /* 0x00000010a2007824 */ /* 0x000fe200078e00ff */
[----:B------:R-:W-:Y:S01]  /*0980*/  IADD3 R17, R3, R17, R2 ;  /* 0x0000001103117210 */ /* 0x000fe20007ffe002 */
[C---:B------:R-:W-:Y:S01]  /*0990*/  IMAD R14, R4.reuse, 0x8, R14 ;  /* 0x00000008040e7824 */ /* 0x040fe200078e020e */
[----:B------:R-:W-:Y:S01]  /*09a0*/  SEL R149, R157, 0xffffffe0, !P0 ;  /* 0xffffffe09d957807 */ /* 0x000fe20004000000 */
[----:B------:R-:W-:Y:S01]  /*09b0*/  IMAD R151, R4, 0x200, R2 ;  /* 0x0000020004977824 */ /* 0x000fe200078e0202 */
[----:B------:R-:W-:Y:S01]  /*09c0*/  LEA.HI.SX32 R18, R18, R0, 0x1e ;  /* 0x0000000012127211 */ /* 0x000fe200078ff2ff */
[----:B------:R-:W-:Y:S01]  /*09d0*/  IMAD.SHL.U32 R182, R17, 0x2, RZ ;  /* 0x0000000211b67824 */ /* 0x000fe200078e00ff */
[----:B------:R-:W-:-:S02]  /*09e0*/  LOP3.LUT R5, R7, 0x30, R0, 0xf8, !PT ;  /* 0x0000003007057812 */ /* 0x000fc400078ef800 */
[----:B------:R-:W-:Y:S01]  /*09f0*/  LOP3.LUT R0, R6, 0xc0, RZ, 0xc0, !PT ;  /* 0x000000c006007812 */ /* 0x000fe200078ec0ff */
[----:B------:R-:W-:Y:S01]  /*0a00*/  STL [R1+0x2c], R18 ;  /* 0x00002c1201007387 */ /* 0x000fe20000100800 */
[--C-:B------:R-:W-:Y:S01]  /*0a10*/  LOP3.LUT R3, R5, 0x8, R20.reuse, 0xf8, !PT ;  /* 0x0000000805037812 */ /* 0x100fe200078ef814 */
[----:B------:R-:W-:Y:S01]  /*0a20*/  IMAD.U32 R5, RZ, RZ, UR8 ;  /* 0x00000008ff057e24 */ /* 0x000fe2000f8e00ff */
[----:B------:R-:W-:Y:S01]  /*0a30*/  LOP3.LUT R4, R0, 0x8, R20, 0xf8, !PT ;  /* 0x0000000800047812 */ /* 0x000fe200078ef814 */
[----:B------:R-:W-:Y:S01]  /*0a40*/  USHF.R.S32.HI UR8, URZ, 0x1f, UR49 ;  /* 0x0000001f3f087899 */ /* 0x000fe20008011431 */
[----:B------:R-:W-:Y:S01]  /*0a50*/  SHF.R.U32.HI R2, RZ, 0x3, R0 ;  /* 0x00000003ff027819 */ /* 0x000fe20000011600 */
[----:B------:R-:W-:Y:S01]  /*0a60*/  IMAD.U32 R6, RZ, RZ, UR12 ;  /* 0x0000000cff067e24 */ /* 0x000fe2000f8e00ff */
[----:B------:R-:W-:Y:S01]  /*0a70*/  SHF.R.U32.HI R0, RZ, 0x3, R7 ;  /* 0x00000003ff007819 */ /* 0x000fe20000011607 */
[----:B------:R-:W-:Y:S01]  /*0a80*/  IMAD.U32 R7, RZ, RZ, UR13 ;  /* 0x0000000dff077e24 */ /* 0x000fe2000f8e00ff */
        /* <DEDUP_REMOVED lines=13> */
[----:B------:R-:W-:Y:S01]  /*0b60*/  IADD3 R175, R182, 0x40, RZ ;  /* 0x00000040b6af7810 */ /* 0x000fe20007ffe0ff */
[----:B------:R-:W-:Y:S01]  /*0b70*/  @!UP5 UIMAD UR8, UR8, UR16, URZ ;  /* 0x000000100808d2a4 */ /* 0x000fe2000f8e023f */
[----:B------:R-:W-:Y:S01]  /*0b80*/  SHF.L.U64.HI R2, R0, 0x2, R2 ;  /* 0x0000000200027819 */ /* 0x000fe20000010202 */
[----:B------:R-:W-:Y:S01]  /*0b90*/  IMAD.U32 R0, RZ, RZ, UR5 ;  /* 0x00000005ff007e24 */ /* 0x000fe2000f8e00ff */
[----:B------:R-:W-:Y:S01]  /*0ba0*/  UIMAD UR5, UR55, UR12, URZ ;  /* 0x0000000c370572a4 */ /* 0x000fe2000f8e023f */
[----:B------:R-:W-:Y:S01]  /*0bb0*/  IMAD.U32 R3, RZ, RZ, UR9 ;  /* 0x00000009ff037e24 */ /* 0x000fe2000f8e00ff */
[C---:B------:R-:W-:Y:S01]  /*0bc0*/  @P4 IADD3 R175, R182.reuse, -0x40, RZ ;  /* 0xffffffc0b6af4810 */ /* 0x040fe20007ffe0ff */
[----:B------:R-:W-:Y:S01]  /*0bd0*/  IMAD.IADD R180, R182, 0x1, R176 ;  /* 0x00000001b6b47824 */ /* 0x000fe200078e02b0 */
[----:B------:R-:W-:Y:S01]  /*0be0*/  UIMAD UR17, UR14, 0x78, URZ ;  /* 0x000000780e1178a4 */ /* 0x000fe2000f8e023f */
[----:B------:R-:W-:Y:S01]  /*0bf0*/  IMAD R149, R150, 0x2, R149 ;  /* 0x0000000296957824 */ /* 0x000fe200078e0295 */
[----:B------:R1:W-:Y:S01]  /*0c00*/  STL [R1+0x5c], R3 ;  /* 0x00005c0301007387 */ /* 0x0003e20000100800 */
[----:B------:R-:W-:-:S02]  /*0c10*/  IMAD.IADD R176, R176, 0x1, R175 ;  /* 0x00000001b0b07824 */ /* 0x000fc400078e02af */
        /* <DEDUP_REMOVED lines=74> */
.L_x_228:
        /* <DEDUP_REMOVED lines=33> */
[----:B-1----:R-:W5:Y:S01]  /*12d0*/  @P2 LDG.E R6, [R6.64+0x4] ;  /* 0x0000042206062981 */ /* 0x002f62000c1e1900 */
        /* <DEDUP_REMOVED lines=20> */
.L_x_184:
        /* <DEDUP_REMOVED lines=59> */
.L_x_186:
        /* <DEDUP_REMOVED lines=18> */
.L_x_187:
        /* <DEDUP_REMOVED lines=84> */
.L_x_188:
[----:B------:R-:W2:Y:S02]  /*1e30*/  LDL R0, [R1+0x58] ;  /* 0x0000580001007983 */ /* 0x000ea40000100800 */
[----:B--2---:R1:W2:Y:S01]  /*1e40*/  R2UR UR4, R0 ;  /* 0x00000000000473c2 */ /* 0x0042a200000e0000 */
[----:B------:R-:W-:-:S07]  /*1e50*/  DEPBAR.LE SB1, 0x0, {2} ;  /* 0x000090040000791a */ /* 0x000fce0000000000 */
.L_x_189:
        /* <DEDUP_REMOVED lines=110> */
.L_x_191:
        /* <DEDUP_REMOVED lines=18> */
.L_x_192:
        /* <DEDUP_REMOVED lines=29> */
.L_x_194:
[----:B------:R-:W-:Y:S05]  /*2830*/  BSYNC B0 ;  /* 0x0000000000007941 */ /* 0x000fea0003800000 */
.L_x_193:
        /* <DEDUP_REMOVED lines=14> */
.L_x_196:
[----:B------:R-:W-:Y:S05]  /*2920*/  BSYNC B0 ;  /* 0x0000000000007941 */ /* 0x000fea0003800000 */
.L_x_195:
        /* <DEDUP_REMOVED lines=25> */
.L_x_198:
[----:B------:R-:W-:Y:S05]  /*2ac0*/  BSYNC B0 ;  /* 0x0000000000007941 */ /* 0x000fea0003800000 */
.L_x_197:
        /* <DEDUP_REMOVED lines=12> */
.L_x_190:
        /* <DEDUP_REMOVED lines=44> */
.L_x_201:
[----:B------:R-:W-:Y:S05]  /*2e50*/  BSYNC B0 ;  /* 0x0000000000007941 */ /* 0x000fea0003800000 */
.L_x_200:
        /* <DEDUP_REMOVED lines=21> */
.L_x_203:
[----:B------:R-:W-:Y:S05]  /*2fb0*/  BSYNC B0 ;  /* 0x0000000000007941 */ /* 0x000fea0003800000 */
.L_x_202:
        /* <DEDUP_REMOVED lines=17> */
.L_x_205:
[----:B------:R-:W-:Y:S05]  /*30d0*/  BSYNC B0 ;  /* 0x0000000000007941 */ /* 0x000fea0003800000 */
.L_x_204:
        /* <DEDUP_REMOVED lines=15> */
.L_x_207:
[----:B------:R-:W-:Y:S05]  /*31d0*/  BSYNC B0 ;  /* 0x0000000000007941 */ /* 0x000fea0003800000 */
.L_x_206:
        /* <DEDUP_REMOVED lines=20> */
.L_x_209:
[----:B------:R-:W-:Y:S05]  /*3320*/  BSYNC B0 ;  /* 0x0000000000007941 */ /* 0x000fea0003800000 */
.L_x_208:
        /* <DEDUP_REMOVED lines=20> */
.L_x_211:
[----:B------:R-:W-:Y:S05]  /*3470*/  BSYNC B0 ;  /* 0x0000000000007941 */ /* 0x000fea0003800000 */
.L_x_210:
[----:B------:R-:W5:Y:S01]  /*3480*/  LDL R16, [R1+0x2c] ;  /* 0x00002c0001107983 */ /* 0x000f620000100800 */
        /* <DEDUP_REMOVED lines=11> */
[C---:B-----5:R-:W-:Y:S02]  /*3540*/  IADD3 R5, R16.reuse, 0x48, RZ ;  /* 0x0000004810057810 */ /* 0x060fe40007ffe0ff */
[----:B------:R-:W-:Y:S02]  /*3550*/  IADD3 R6, R16, 0x8, RZ ;  /* 0x0000000810067810 */ /* 0x000fe40007ffe0ff */
[----:B------:R-:W-:Y:S02]  /*3560*/  ISETP.GE.AND P5, PT, R5, UR33, PT ;  /* 0x0000002105007c0c */ /* 0x000fe4000bfa6270 */
[----:B------:R-:W-:Y:S01]  /*3570*/  ISETP.GE.AND P6, PT, R6, UR33, PT ;  /* 0x0000002106007c0c */ /* 0x000fe2000bfc6270 */
[----:B------:R-:W-:Y:S01]  /*3580*/  IMAD.SHL.U32 R6, R16, 0x4, RZ ;  /* 0x0000000410067824 */ /* 0x000fe200078e00ff */
[----:B------:R-:W-:-:S02]  /*3590*/  SHF.R.S32.HI R13, RZ, 0x1f, R16 ;  /* 0x0000001fff0d7819 */ /* 0x000fc40000011410 */
[----:B------:R-:W-:Y:S02]  /*35a0*/  IADD3 R12, R16, 0x40, RZ ;  /* 0x00000040100c7810 */ /* 0x000fe40007ffe0ff */
[----:B------:R-:W-:Y:S02]  /*35b0*/  IADD3 R6, P4, R6, UR10, RZ ;  /* 0x0000000a06067c10 */ /* 0x000fe4000ff9e0ff */
[----:B------:R-:W-:Y:S02]  /*35c0*/  SHF.L.U64.HI R7, R16, 0x2, R13 ;  /* 0x0000000210077819 */ /* 0x000fe4000001020d */
[----:B------:R-:W-:Y:S02]  /*35d0*/  SHF.R.S32.HI R11, RZ, 0x1f, R5 ;  /* 0x0000001fff0b7819 */ /* 0x000fe40000011405 */
[----:B------:R-:W-:Y:S02]  /*35e0*/  @!P5 LEA R10, P3, R5, UR10, 0x2 ;  /* 0x0000000a050adc11 */ /* 0x000fe4000f8610ff */
[----:B------:R-:W-:-:S02]  /*35f0*/  IADD3.X R7, R7, UR9, RZ, P4, !PT ;  /* 0x0000000907077c10 */ /* 0x000fc4000a7fe4ff */
[----:B------:R-:W-:Y:S02]  /*3600*/  ISETP.GE.AND P4, PT, R12, UR33, PT ;  /* 0x000000210c007c0c */ /* 0x000fe4000bf86270 */
[----:B------:R-:W-:Y:S01]  /*3610*/  @!P5 LEA.HI.X R11, R5, UR9, R11, 0x2, P3 ;  /* 0x00000009050bdc11 */ /* 0x000fe200098f140b */
[----:B------:R-:W3:Y:S01]  /*3620*/  @!P6 LDG.E R19, [R6.64+0x20] ;  /* 0x000020220613e981 */ /* 0x000ee2000c1e1900 */
[----:B------:R-:W-:-:S03]  /*3630*/  ISETP.GE.AND P3, PT, R16, UR33, PT ;  /* 0x0000002110007c0c */ /* 0x000fc6000bf66270 */
[----:B--2---:R5:W2:Y:S06]  /*3640*/  @!P5 LDG.E R17, [R10.64] ;  /* 0x000000220a11d981 */ /* 0x004aac000c1e1900 */
[----:B----4-:R-:W4:Y:S04]  /*3650*/  @!P4 LDG.E R18, [R6.64+0x100] ;  /* 0x000100220612c981 */ /* 0x010f28000c1e1900 */
[----:B------:R-:W3:Y:S04]  /*3660*/  @!P3 LDG.E R20, [R6.64] ;  /* 0x000000220614b981 */ /* 0x000ee8000c1e1900 */
[----:B------:R1:W-:Y:S04]  /*3670*/  @P2 STS [R0+0x6000], RZ ;  /* 0x006000ff00002388 */ /* 0x0003e80000000800 */
[----:B------:R1:W-:Y:S04]  /*3680*/  @P2 STS [R0+0x6004], RZ ;  /* 0x006004ff00002388 */ /* 0x0003e80000000800 */
[----:B------:R1:W-:Y:S01]  /*3690*/  @P2 STS.64 [R0+0x6008], RZ ;  /* 0x006008ff00002388 */ /* 0x0003e20000000a00 */
[----:B------:R-:W-:Y:S01]  /*36a0*/  IMAD R5, R14, c[0x0][0x1b0], RZ ;  /* 0x00006c000e057a24 */ /* 0x000fe200078e02ff */
[----:B------:R-:W-:Y:S03]  /*36b0*/  BSSY B0, `(.L_x_212) ;  /* 0x000001a000007945 */ /* 0x000fe60003800000 */
[----:B-----5:R-:W-:-:S02]  /*36c0*/  IMAD R10, R4, c[0x0][0x1b4], R5 ;  /* 0x00006d00040a7a24 */ /* 0x020fc400078e0205 */
[----:B------:R-:W-:-:S04]  /*36d0*/  IMAD.WIDE.U32 R4, R4, c[0x0][0x1b0], R8 ;  /* 0x00006c0004047a25 */ /* 0x000fc800078e0008 */
[----:B------:R-:W-:Y:S01]  /*36e0*/  IMAD.IADD R10, R5, 0x1, R10 ;  /* 0x00000001050a7824 */ /* 0x000fe200078e020a */
[----:B--2---:R1:W-:Y:S04]  /*36f0*/  STL [R1+0x4], R17 ;  /* 0x0000041101007387 */ /* 0x0043e80000100800 */
[----:B----4-:R1:W-:Y:S04]  /*3700*/  STL [R1], R18 ;  /* 0x0000001201007387 */ /* 0x0103e80000100800 */
[----:B---3--:R1:W-:Y:S04]  /*3710*/  STL [R1+0xc], R19 ;  /* 0x00000c1301007387 */ /* 0x0083e80000100800 */
[----:B------:R1:W-:Y:S01]  /*3720*/  STL [R1+0x8], R20 ;  /* 0x0000081401007387 */ /* 0x0003e20000100800 */
        /* <DEDUP_REMOVED lines=18> */
.L_x_213:
[----:B------:R-:W-:Y:S05]  /*3850*/  BSYNC B0 ;  /* 0x0000000000007941 */ /* 0x000fea0003800000 */
.L_x_212:
        /* <DEDUP_REMOVED lines=19> */
.L_x_215:
[----:B------:R-:W-:Y:S05]  /*3990*/  BSYNC B0 ;  /* 0x0000000000007941 */ /* 0x000fea0003800000 */
.L_x_214:
[----:B------:R-:W0:Y:S01]  /*39a0*/  LDGDEPBAR ;  /* 0x00000000000079af */ /* 0x000e220000000000 */
[----:B-1234-:R-:W-:Y:S01]  /*39b0*/  IMAD.U32 R0, RZ, RZ, UR14 ;  /* 0x0000000eff007e24 */ /* 0x01efe2000f8e00ff */
[----:B------:R-:W-:Y:S01]  /*39c0*/  IADD3 R3, R16, 0x1, RZ ;  /* 0x0000000110037810 */ /* 0x000fe20007ffe0ff */
[----:B------:R-:W-:Y:S01]  /*39d0*/  IMAD.SHL.U32 R154, R162, 0x2, RZ ;  /* 0x00000002a29a7824 */ /* 0x000fe200078e00ff */
[----:B------:R-:W-:Y:S01]  /*39e0*/  SHF.L.U64.HI R5, R16, 0x2, R13 ;  /* 0x0000000210057819 */ /* 0x000fe2000001020d */
[----:B------:R-:W-:Y:S01]  /*39f0*/  UIADD3 UR33, UR14, 0x80, UR8 ;  /* 0x000000800e217890 */ /* 0x000fe2000fffe008 */
[----:B------:R-:W-:Y:S01]  /*3a00*/  IADD3 R4, R3, UR5, -R0 ;  /* 0x0000000503047c10 */ /* 0x000fe2000fffe800 */
[----:B------:R-:W-:Y:S01]  /*3a10*/  IMAD.MOV.U32 R222, RZ, RZ, R164 ;  /* 0x000000ffffde7224 */ /* 0x000fe200078e00a4 */
[----:B------:R-:W-:Y:S01]  /*3a20*/  IADD3 R3, R162, 0x1000, RZ ;  /* 0x00001000a2037810 */ /* 0x000fe20007ffe0ff */
[----:B------:R-:W-:Y:S01]  /*3a30*/  CS2R R94, SRZ ;  /* 0x00000000005e7805 */ /* 0x000fe2000001ff00 */
[----:B------:R-:W-:Y:S01]  /*3a40*/  IADD3 R0, R156, 0x1000, RZ ;  /* 0x000010009c007810 */ /* 0x000fe20007ffe0ff */
[----:B------:R1:W-:Y:S01]  /*3a50*/  STL [R1+0x1c], R4 ;  /* 0x00001c0401007387 */ /* 0x0003e20000100800 */
[----:B------:R-:W-:Y:S01]  /*3a60*/  SEL R3, R3, R162, !P0 ;  /* 0x000000a203037207 */ /* 0x000fe20004000000 */
[----:B------:R-:W-:Y:S01]  /*3a70*/  CS2R R92, SRZ ;  /* 0x00000000005c7805 */ /* 0x000fe2000001ff00 */
[----:B------:R-:W-:Y:S01]  /*3a80*/  SEL R0, R0, R156, !P0 ;  /* 0x0000009c00007207 */ /* 0x000fe20004000000 */
[----:B------:R2:W-:Y:S01]  /*3a90*/  STL [R1+0x14], R5 ;  /* 0x0000140501007387 */ /* 0x0005e20000100800 */
        /* <DEDUP_REMOVED lines=10> */
[----:B------:R-:W-:Y:S01]  /*3b40*/  IMAD.SHL.U32 R0, R0, 0x4, RZ ;  /* 0x0000000400007824 */ /* 0x000fe200078e00ff */
[----:B------:R-:W-:Y:S01]  /*3b50*/  CS2R R84, SRZ ;  /* 0x0000000000547805 */ /* 0x000fe2000001ff00 */
[----:B------:R-:W-:Y:S01]  /*3b60*/  CS2R R78, SRZ ;  /* 0x00000000004e7805 */ /* 0x000fe2000001ff00 */
[----:B------:R-:W-:Y:S01]  /*3b70*/  CS2R R76, SRZ ;  /* 0x00000000004c7805 */ /* 0x000fe2000001ff00 */
[----:B------:R-:W-:Y:S01]  /*3b80*/  CS2R R82, SRZ ;  /* 0x0000000000527805 */ /* 0x000fe2000001ff00 */
[----:B------:R-:W-:Y:S01]  /*3b90*/  CS2R R80, SRZ ;  /* 0x0000000000507805 */ /* 0x000fe2000001ff00 */
[----:B------:R-:W-:Y:S01]  /*3ba0*/  CS2R R74, SRZ ;  /* 0x00000000004a7805 */ /* 0x000fe2000001ff00 */
[----:B-1----:R-:W-:Y:S01]  /*3bb0*/  IMAD.SHL.U32 R4, R16, 0x4, RZ ;  /* 0x0000000410047824 */ /* 0x002fe200078e00ff */
[----:B------:R-:W-:Y:S01]  /*3bc0*/  CS2R R72, SRZ ;  /* 0x0000000000487805 */ /* 0x000fe2000001ff00 */
[----:B------:R-:W-:Y:S01]  /*3bd0*/  CS2R R70, SRZ ;  /* 0x0000000000467805 */ /* 0x000fe2000001ff00 */
[----:B------:R-:W-:Y:S01]  /*3be0*/  CS2R R68, SRZ ;  /* 0x0000000000447805 */ /* 0x000fe2000001ff00 */
[----:B------:R-:W-:Y:S01]  /*3bf0*/  IMAD.IADD R155, R154, 0x1, R157 ;  /* 0x000000019a9b7824 */ /* 0x000fe200078e029d */
[----:B------:R2:W-:Y:S01]  /*3c00*/  STL [R1+0x18], R4 ;  /* 0x0000180401007387 */ /* 0x0005e20000100800 */
[----:B------:R-:W-:-:S03]  /*3c10*/  UIADD3 UR33, UR33, -UR5, URZ ;  /* 0x8000000521217290 */ /* 0x000fc6000fffe03f */
[----:B------:R2:W-:Y:S04]  /*3c20*/  STL [R1+0x10], R0 ;  /* 0x0000100001007387 */ /* 0x0005e80000100800 */
[----:B------:R2:W1:Y:S04]  /*3c30*/  LDSM.16.M88.4 R116, [R150+0x8000] ;  /* 0x008000009674783b */ /* 0x0004680000000200 */
[----:B------:R2:W3:Y:S04]  /*3c40*/  LDSM.16.M88.4 R120, [R150+0x8400] ;  /* 0x008400009678783b */ /* 0x0004e80000000200 */
[----:B------:R2:W4:Y:S04]  /*3c50*/  LDSM.16.M88.4 R124, [R150+0x8800] ;  /* 0x00880000967c783b */ /* 0x0005280000000200 */
[----:B------:R2:W1:Y:S04]  /*3c60*/  LDSM.16.M88.4 R128, [R150+0x8c00] ;  /* 0x008c00009680783b */ /* 0x0004680000000200 */
[----:B------:R2:W1:Y:S04]  /*3c70*/  LDSM.16.M88.4 R132, [R149+0x8000] ;  /* 0x008000009584783b */ /* 0x0004680000000200 */
[----:B------:R2:W1:Y:S04]  /*3c80*/  LDSM.16.M88.4 R136, [R149+0x8400] ;  /* 0x008400009588783b */ /* 0x0004680000000200 */
[----:B------:R2:W1:Y:S04]  /*3c90*/  LDSM.16.M88.4 R140, [R149+0x8800] ;  /* 0x00880000958c783b */ /* 0x0004680000000200 */
[----:B------:R2:W1:Y:S02]  /*3ca0*/  LDSM.16.M88.4 R144, [R149+0x8c00] ;  /* 0x008c00009590783b */ /* 0x0004640000000200 */
.L_x_218:
[----:B--2---:R-:W2:Y:S01]  /*3cb0*/  LDL R0, [R1+0x1c] ;  /* 0x00001c0001007983 */ /* 0x004ea20000100800 */
[----:B------:R-:W-:Y:S01]  /*3cc0*/  IADD3 R112, R157, R148, RZ ;  /* 0x000000949d707210 */ /* 0x000fe20007ffe0ff */
[----:B------:R-:W-:Y:S02]  /*3cd0*/  USHF.L.U32 UR8, UR11, 0x7, URZ ;  /* 0x000000070b087899 */ /* 0x000fe4000800063f */
[----:B------:R-:W-:Y:S01]  /*3ce0*/  STL [R1+0x130], R245 ;  /* 0x000130f501007387 */ /* 0x000fe20000100800 */
[----:B------:R-:W-:Y:S02]  /*3cf0*/  UISETP.GT.AND UP3, UPT, UR4, UR15, UPT ;  /* 0x0000000f0400728c */ /* 0x000fe4000bf64270 */
[----:B------:R-:W-:Y:S01]  /*3d00*/  UIADD3 UR14, UR8, 0x80, URZ ;  /* 0x00000080080e7890 */ /* 0x000fe2000fffe03f */
[----:B------:R-:W-:Y:S01]  /*3d10*/  STL [R1+0x12c], R244 ;  /* 0x00012cf401007387 */ /* 0x000fe20000100800 */
[----:B------:R-:W-:Y:S03]  /*3d20*/  USHF.L.U32 UR8, UR4, 0x7, URZ ;  /* 0x0000000704087899 */ /* 0x000fe6000800063f */
[----:B------:R-:W-:Y:S01]  /*3d30*/  STL [R1+0x128], R222 ;  /* 0x000128de01007387 */ /* 0x000fe20000100800 */
[----:B------:R-:W-:Y:S03]  /*3d40*/  UISETP.GE.AND UP0, UPT, UR8, UR33, UPT ;  /* 0x000000210800728c */ /* 0x000fe6000bf06270 */
[----:B------:R-:W-:Y:S01]  /*3d50*/  STL [R1+0x124], R187 ;  /* 0x000124bb01007387 */ /* 0x000fe20000100800 */
[----:B------:R-:W-:Y:S03]  /*3d60*/  UISETP.LT.AND UP0, UPT, UR14, UR5, UP0 ;  /* 0x000000050e00728c */ /* 0x000fe60008701270 */
[----:B------:R-:W-:Y:S03]  /*3d70*/  STL [R1+0x120], R186 ;  /* 0x000120ba01007387 */ /* 0x000fe60000100800 */
[----:B------:R-:W-:Y:S01]  /*3d80*/  PLOP3.LUT P0, PT, PT, PT, UP0, 0x80, 0x0 ;  /* 0x000000000000781c */ /* 0x000fe20003f0f008 */
[----:B------:R-:W-:Y:S04]  /*3d90*/  STL [R1+0x11c], R185 ;  /* 0x00011cb901007387 */ /* 0x000fe80000100800 */
        /* <DEDUP_REMOVED lines=42> */
[----:B------:R4:W-:Y:S04]  /*4040*/  STL [R1+0x70], R68 ;  /* 0x0000704401007387 */ /* 0x0009e80000100800 */
[----:B------:R3:W-:Y:S04]  /*4050*/  STL [R1+0x6c], R3 ;  /* 0x00006c0301007387 */ /* 0x0007e80000100800 */
[----:B------:R1:W-:Y:S04]  /*4060*/  STL [R1+0x68], R2 ;  /* 0x0000680201007387 */ /* 0x0003e80000100800 */
[----:B------:R-:W0:Y:S08]  /*4070*/  LDGDEPBAR ;  /* 0x00000000000079af */ /* 0x000e300000000000 */
[----:B----4-:R-:W4:Y:S04]  /*4080*/  LDL R68, [R1+0x24] ;  /* 0x0000240001447983 */ /* 0x010f280000100800 */
[----:B---3--:R-:W3:Y:S04]  /*4090*/  LDL R3, [R1+0x8] ;  /* 0x0000080001037983 */ /* 0x008ee80000100800 */
[----:B-1----:R-:W3:Y:S01]  /*40a0*/  LDL R2, [R1+0xc] ;  /* 0x00000c0001027983 */ /* 0x002ee20000100800 */
[----:B------:R-:W-:Y:S04]  /*40b0*/  DEPBAR.LE SB0, 0x0 ;  /* 0x000080000000791a */ /* 0x000fe80000000000 */
[----:B------:R-:W-:Y:S08]  /*40c0*/  BAR.SYNC.DEFER_BLOCKING 0x0 ;  /* 0x0000000000007b1d */ /* 0x000ff00000010000 */
[----:B------:R-:W-:Y:S08]  /*40d0*/  LDSM.16.M88.4 R64, [R148] ;  /* 0x000000009440783b */ /* 0x000ff00000000200 */
[----:B------:R-:W1:Y:S08]  /*40e0*/  LDSM.16.M88.4 R16, [R150+0x6000] ;  /* 0x006000009610783b */ /* 0x000e700000000200 */
[----:B------:R-:W1:Y:S08]  /*40f0*/  LDSM.16.M88.4 R60, [R148+0x1000] ;  /* 0x00100000943c783b */ /* 0x000e700000000200 */
[----:B------:R-:W1:Y:S08]  /*4100*/  LDSM.16.M88.4 R32, [R150+0x6400] ;  /* 0x006400009620783b */ /* 0x000e700000000200 */
[----:B------:R-:W1:Y:S08]  /*4110*/  LDSM.16.M88.4 R48, [R150+0x6800] ;  /* 0x006800009630783b */ /* 0x000e700000000200 */
[----:B------:R-:W1:Y:S01]  /*4120*/  LDSM.16.M88.4 R100, [R150+0x6c00] ;  /* 0x006c00009664783b */ /* 0x000e620000000200 */
[----:B--2---:R-:W-:Y:S02]  /*4130*/  @!P0 IADD3 R163, R0, UR8, RZ ;  /* 0x0000000800a38c10 */ /* 0x004fe4000fffe0ff */
[----:B------:R-:W-:Y:S01]  /*4140*/  MOV R0, UR11 ;  /* 0x0000000b00007c02 */ /* 0x000fe20008000f00 */
[-C--:B-1----:R-:W-:Y:S04]  /*4150*/  HMMA.16816.F32.BF16 R4, R64, R16.reuse, RZ ;  /* 0x000000104004723c */ /* 0x082fe800000418ff */
[----:B------:R-:W-:Y:S04]  /*4160*/  LDSM.16.M88.4 R104, [R112] ;  /* 0x000000007068783b */ /* 0x000fe80000000200 */
[C---:B------:R-:W-:Y:S04]  /*4170*/  HMMA.16816.F32.BF16 R8, R60.reuse, R16, RZ ;  /* 0x000000103c08723c */ /* 0x040fe800000418ff */
[----:B------:R-:W1:Y:S04]  /*4180*/  LDSM.16.M88.4 R108, [R149+0x6000] ;  /* 0x00600000956c783b */ /* 0x000e680000000200 */
[-C--:B------:R-:W-:Y:S04]  /*4190*/  HMMA.16816.F32.BF16 R12, R60, R18.reuse, RZ ;  /* 0x000000123c0c723c */ /* 0x080fe800000418ff */
[----:B------:R-:W2:Y:S04]  /*41a0*/  LDSM.16.M88.4 R112, [R112+0x1000] ;  /* 0x001000007070783b */ /* 0x000ea80000000200 */
        /* <DEDUP_REMOVED lines=13> */
[-C--:B-1----:R-:W-:Y:S08]  /*4280*/  HMMA.16816.F32.BF16 R4, R104, R108.reuse, R4 ;  /* 0x0000006c6804723c */ /* 0x082ff00000041804 */
[C---:B--2---:R-:W-:Y:S08]  /*4290*/  HMMA.16816.F32.BF16 R8, R112.reuse, R108, R8 ;  /* 0x0000006c7008723c */ /* 0x044ff00000041808 */
[-C--:B------:R-:W-:Y:S08]  /*42a0*/  HMMA.16816.F32.BF16 R12, R112, R110.reuse, R12 ;  /* 0x0000006e700c723c */ /* 0x080ff0000004180c */
[C---:B------:R-:W-:Y:S01]  /*42b0*/  HMMA.16816.F32.BF16 R16, R104.reuse, R110, R16 ;  /* 0x0000006e6810723c */ /* 0x040fe20000041810 */
[----:B------:R-:W-:Y:S03]  /*42c0*/  FMUL.FTZ R4, R4, c[0x0][0x2ec] ;  /* 0x0000bb0004047a20 */ /* 0x000fe60000410000 */
[----:B------:R-:W-:Y:S01]  /*42d0*/  FMUL.FTZ R5, R5, c[0x0][0x2ec] ;  /* 0x0000bb0005057a20 */ /* 0x000fe20000410000 */
[----:B------:R-:W1:Y:S01]  /*42e0*/  MUFU.TANH R174, R4 ;  /* 0x0000000400ae7308 */ /* 0x000e620000002400 */
[----:B------:R-:W-:Y:S02]  /*42f0*/  FMUL.FTZ R6, R6, c[0x0][0x2ec] ;  /* 0x0000bb0006067a20 */ /* 0x000fe40000410000 */
[----:B------:R-:W-:Y:S04]  /*4300*/  FMUL.FTZ R8, R8, c[0x0][0x2ec] ;  /* 0x0000bb0008087a20 */ /* 0x000fe80000410000 */
[----:B------:R-:W-:Y:S02]  /*4310*/  FMUL.FTZ R7, R7, c[0x0][0x2ec] ;  /* 0x0000bb0007077a20 */ /* 0x000fe40000410000 */
[----:B------:R-:W-:Y:S01]  /*4320*/  FMUL.FTZ R9, R9, c[0x0][0x2ec] ;  /* 0x0000bb0009097a20 */ /* 0x000fe20000410000 */
[----:B------:R1:W-:Y:S01]  /*4330*/  MUFU.TANH R158, R8 ;  /* 0x00000008009e7308 */ /* 0x0003e20000002400 */
[----:B------:R-:W-:Y:S02]  /*4340*/  FMUL.FTZ R13, R13, c[0x0][0x2ec] ;  /* 0x0000bb000d0d7a20 */ /* 0x000fe40000410000 */
[----:B------:R-:W-:Y:S02]  /*4350*/  FMUL.FTZ R14, R14, c[0x0][0x2ec] ;  /* 0x0000bb000e0e7a20 */ /* 0x000fe40000410000 */
[----:B------:R-:W-:Y:S02]  /*4360*/  FMUL.FTZ R15, R15, c[0x0][0x2ec] ;  /* 0x0000bb000f0f7a20 */ /* 0x000fe40000410000 */
        /* <DEDUP_REMOVED lines=8> */
[----:B------:R-:W-:Y:S01]  /*43f0*/  MUFU.TANH R156, R9 ;  /* 0x00000009009c7308 */ /* 0x000fe20000002400 */
[----:B-1----:R-:W-:Y:S09]  /*4400*/  MOV R8, R174 ;  /* 0x000000ae00087202 */ /* 0x002ff20000000f00 */
[----:B------:R1:W-:Y:S10]  /*4410*/  MUFU.TANH R85, R15 ;  /* 0x0000000f00557308 */ /* 0x0003f40000002400 */
[----:B------:R2:W-:Y:S01]  /*4420*/  MUFU.TANH R153, R12 ;  /* 0x0000000c00997308 */ /* 0x0005e20000002400 */
[----:B----4-:R-:W-:Y:S09]  /*4430*/  @!P0 LEA R0, R0, R68, 0x7 ;  /* 0x0000004400008211 */ /* 0x010ff200078e38ff */
[----:B------:R4:W-:Y:S01]  /*4440*/  MUFU.TANH R172, R16 ;  /* 0x0000001000ac7308 */ /* 0x0009e20000002400 */
[C---:B---3--:R-:W-:Y:S01]  /*4450*/  FMUL.FTZ R13, R3.reuse, 1.4426950216293334961 ;  /* 0x3fb8aa3b030d7820 */ /* 0x048fe20000410000 */
[----:B------:R-:W-:Y:S02]  /*4460*/  FSETP.NEU.FTZ.AND P1, PT, R3, -INF , PT ;  /* 0xff8000000300780b */ /* 0x000fe40003f3d000 */
[----:B------:R-:W3:Y:S01]  /*4470*/  LDL R3, [R1] ;  /* 0x0000000001037983 */ /* 0x000ee20000100800 */
[----:B-1----:R-:W-:Y:S02]  /*4480*/  @!P0 IMNMX R15, R163, UR5, PT ;  /* 0x00000005a30f8c17 */ /* 0x002fe4000b800200 */
[----:B------:R-:W-:Y:S02]  /*4490*/  FSEL R13, R13, RZ, P1 ;  /* 0x000000ff0d0d7208 */ /* 0x000fe40000800000 */
[-C--:B------:R-:W-:Y:S01]  /*44a0*/  @!P0 ISETP.GE.AND P2, PT, R0, R15.reuse, PT ;  /* 0x0000000f0000820c */ /* 0x080fe20003f46270 */
[----:B------:R-:W1:Y:S03]  /*44b0*/  MUFU.TANH R173, R5 ;  /* 0x0000000500ad7308 */ /* 0x000e660000002400 */
[----:B------:R-:W-:Y:S01]  /*44c0*/  @!P0 FSEL R8, R174, -INF , !P2 ;  /* 0xff800000ae088808 */ /* 0x000fe20005000000 */
[----:B--2---:R-:W-:Y:S04]  /*44d0*/  FMUL.FTZ R12, R2, 1.4426950216293334961 ;  /* 0x3fb8aa3b020c7820 */ /* 0x004fe80000410000 */
[--C-:B------:R-:W-:Y:S02]  /*44e0*/  FFMA.FTZ R9, R8, c[0x0][0x23c], -R13.reuse ;  /* 0x00008f0008097a23 */ /* 0x100fe4000001080d */
[----:B------:R-:W2:Y:S01]  /*44f0*/  MUFU.TANH R248, R6 ;  /* 0x0000000600f87308 */ /* 0x000ea20000002400 */
[----:B----4-:R-:W-:Y:S04]  /*4500*/  @!P0 IADD3 R16, R0, 0x1, RZ ;  /* 0x0000000100108810 */ /* 0x010fe80007ffe0ff */
[----:B------:R-:W-:Y:S05]  /*4510*/  @!P0 ISETP.GE.AND P1, PT, R16, R15, PT ;  /* 0x0000000f1000820c */ /* 0x000fea0003f26270 */
[----:B------:R4:W2:Y:S01]  /*4520*/  MUFU.TANH R247, R7 ;  /* 0x0000000700f77308 */ /* 0x0008a20000002400 */
[----:B-1----:R-:W-:Y:S02]  /*4530*/  MOV R8, R173 ;  /* 0x000000ad00087202 */ /* 0x002fe40000000f00 */
[----:B------:R-:W-:Y:S02]  /*4540*/  @!P0 FSEL R8, R173, -INF , !P1 ;  /* 0xff800000ad088808 */ /* 0x000fe40004800000 */
[----:B------:R-:W-:Y:S05]  /*4550*/  FSETP.NEU.FTZ.AND P1, PT, R2, -INF , PT ;  /* 0xff8000000200780b */ /* 0x000fea0003f3d000 */
[----:B------:R1:W-:Y:S01]  /*4560*/  MUFU.TANH R86, R14 ;  /* 0x0000000e00567308 */ /* 0x0003e20000002400 */
[----:B------:R-:W3:Y:S01]  /*4570*/  LDL R2, [R1+0x4] ;  /* 0x0000040001027983 */ /* 0x000ee20000100800 */
[----:B------:R-:W-:Y:S08]  /*4580*/  FSEL R12, R12, RZ, P1 ;  /* 0x000000ff0c0c7208 */ /* 0x000ff00000800000 */
[----:B------:R2:W-:Y:S01]  /*4590*/  MUFU.TANH R87, R11 ;  /* 0x0000000b00577308 */ /* 0x0005e20000002400 */
[----:B----4-:R-:W4:Y:S09]  /*45a0*/  LDSM.16.M88.4 R4, [R149+0x6400] ;  /* 0x006400009504783b */ /* 0x010f320000000200 */
[----:B------:R-:W-:Y:S01]  /*45b0*/  MUFU.EX2 R245, R9 ;  /* 0x0000000900f57308 */ /* 0x000fe20000000800 */
[C---:B-1----:R-:W-:Y:S04]  /*45c0*/  @!P0 IADD3 R14, R163.reuse, 0x8, RZ ;  /* 0x00000008a30e8810 */ /* 0x042fe80007ffe0ff */
[----:B------:R-:W-:Y:S05]  /*45d0*/  @!P0 IMNMX R14, R14, UR5, PT ;  /* 0x000000050e0e8c17 */ /* 0x000fea000b800200 */
[----:B------:R1:W1:Y:S01]  /*45e0*/  MUFU.TANH R88, R10 ;  /* 0x0000000a00587308 */ /* 0x0002620000002400 */
[-C--:B------:R-:W-:Y:S02]  /*45f0*/  @!P0 ISETP.GE.AND P2, PT, R0, R14.reuse, PT ;  /* 0x0000000e0000820c */ /* 0x080fe40003f46270 */
[----:B------:R-:W-:Y:S02]  /*4600*/  @!P0 ISETP.GE.AND P1, PT, R16, R14, PT ;  /* 0x0000000e1000820c */ /* 0x000fe40003f26270 */
[----:B--2---:R-:W-:Y:S05]  /*4610*/  @!P0 IADD3 R11, R163, 0x40, RZ ;  /* 0x00000040a30b8810 */ /* 0x004fea0007ffe0ff */
[----:B------:R2:W2:Y:S01]  /*4620*/  MUFU.TANH R171, R17 ;  /* 0x0000001100ab7308 */ /* 0x0004a20000002400 */
[----:B------:R-:W-:Y:S09]  /*4630*/  @!P0 IMNMX R11, R11, UR5, PT ;  /* 0x000000050b0b8c17 */ /* 0x000ff2000b800200 */
[----:B------:R2:W2:Y:S01]  /*4640*/  MUFU.TANH R242, R18 ;  /* 0x0000001200f27308 */ /* 0x0004a20000002400 */
[-C--:B----4-:R-:W-:Y:S01]  /*4650*/  HMMA.16816.F32.BF16 R20, R104, R4.reuse, R20 ;  /* 0x000000046814723c */ /* 0x090fe20000041814 */
[----:B-1----:R-:W-:Y:S04]  /*4660*/  @!P0 IADD3 R10, R163, 0x48, RZ ;  /* 0x00000048a30a8810 */ /* 0x002fe80007ffe0ff */
[----:B------:R-:W-:Y:S04]  /*4670*/  @!P0 IMNMX R10, R10, UR5, PT ;  /* 0x000000050a0a8c17 */ /* 0x000fe8000b800200 */
[----:B------:R-:W1:Y:S01]  /*4680*/  MUFU.TANH R241, R19 ;  /* 0x0000001300f17308 */ /* 0x000e620000002400 */
[C---:B------:R-:W-:Y:S02]  /*4690*/  HMMA.16816.F32.BF16 R24, R112.reuse, R4, R24 ;  /* 0x000000047018723c */ /* 0x040fe40000041818 */
[----:B--2---:R-:W-:Y:S05]  /*46a0*/  @!P0 IADD3 R17, R0, 0x9, RZ ;  /* 0x0000000900118810 */ /* 0x004fea0007ffe0ff */
[----:B------:R-:W-:Y:S01]  /*46b0*/  FFMA.FTZ R5, R8, c[0x0][0x23c], -R13 ;  /* 0x00008f0008057a23 */ /* 0x000fe2000001080d */
[-C--:B------:R-:W-:Y:S01]  /*46c0*/  HMMA.16816.F32.BF16 R28, R112, R6.reuse, R28 ;  /* 0x00000006701c723c */ /* 0x080fe2000004181c */
[----:B------:R-:W-:Y:S02]  /*46d0*/  MOV R4, R248 ;  /* 0x000000f800047202 */ /* 0x000fe40000000f00 */
[----:B------:R2:W-:Y:S01]  /*46e0*/  MUFU.EX2 R244, R5 ;  /* 0x0000000500f47308 */ /* 0x0005e20000000800 */
[----:B------:R-:W-:Y:S02]  /*46f0*/  @!P0 FSEL R4, R248, -INF , !P2 ;  /* 0xff800000f8048808 */ /* 0x000fe40005000000 */
[----:B------:R-:W-:Y:S02]  /*4700*/  @!P0 ISETP.GE.AND P2, PT, R0, R11, PT ;  /* 0x0000000b0000820c */ /* 0x000fe40003f46270 */
[----:B------:R-:W-:Y:S01]  /*4710*/  MOV R18, R172 ;  /* 0x000000ac00127202 */ /* 0x000fe20000000f00 */
[C---:B------:R-:W-:Y:S03]  /*4720*/  HMMA.16816.F32.BF16 R32, R104.reuse, R6, R32 ;  /* 0x000000066820723c */ /* 0x040fe60000041820 */
[----:B------:R-:W-:Y:S02]  /*4730*/  FMUL.FTZ R20, R20, c[0x0][0x2ec] ;  /* 0x0000bb0014147a20 */ /* 0x000fe40000410000 */
[----:B------:R-:W-:Y:S02]  /*4740*/  FMUL.FTZ R21, R21, c[0x0][0x2ec] ;  /* 0x0000bb0015157a20 */ /* 0x000fe40000410000 */
[----:B------:R-:W4:Y:S01]  /*4750*/  MUFU.TANH R170, R20 ;  /* 0x0000001400aa7308 */ /* 0x000f220000002400 */
[----:B------:R-:W-:Y:S04]  /*4760*/  FMUL.FTZ R25, R25, c[0x0][0x2ec] ;  /* 0x0000bb0019197a20 */ /* 0x000fe80000410000 */
[----:B------:R-:W-:Y:S02]  /*4770*/  FMUL.FTZ R24, R24, c[0x0][0x2ec] ;  /* 0x0000bb0018187a20 */ /* 0x000fe40000410000 */
[----:B------:R-:W-:Y:S02]  /*4780*/  FMUL.FTZ R26, R26, c[0x0][0x2ec] ;  /* 0x0000bb001a1a7a20 */ /* 0x000fe40000410000 */
[----:B------:R-:W-:Y:S01]  /*4790*/  FMUL.FTZ R30, R30, c[0x0][0x2ec] ;  /* 0x0000bb001e1e7a20 */ /* 0x000fe20000410000 */
[----:B------:R-:W-:Y:S01]  /*47a0*/  MUFU.TANH R95, R25 ;  /* 0x00000019005f7308 */ /* 0x000fe20000002400 */
[--C-:B--2---:R-:W-:Y:S01]  /*47b0*/  FFMA.FTZ R5, R4, c[0x0][0x23c], -R12.reuse ;  /* 0x00008f0004057a23 */ /* 0x104fe2000001080c */
[----:B------:R-:W-:Y:S01]  /*47c0*/  MOV R4, R247 ;  /* 0x000000f700047202 */ /* 0x000fe20000000f00 */
[----:B------:R-:W-:Y:S01]  /*47d0*/  FMUL.FTZ R27, R27, c[0x0][0x2ec] ;  /* 0x0000bb001b1b7a20 */ /* 0x000fe20000410000 */
[----:B------:R-:W-:Y:S01]  /*47e0*/  @!P0 FSEL R4, R247, -INF , !P1 ;  /* 0xff800000f7048808 */ /* 0x000fe20004800000 */
[----:B------:R-:W-:Y:S02]  /*47f0*/  FMUL.FTZ R31, R31, c[0x0][0x2ec] ;  /* 0x0000bb001f1f7a20 */ /* 0x000fe40000410000 */
[----:B------:R-:W-:Y:S02]  /*4800*/  FMUL.FTZ R29, R29, c[0x0][0x2ec] ;  /* 0x0000bb001d1d7a20 */ /* 0x000fe40000410000 */
[----:B------:R-:W-:Y:S01]  /*4810*/  FFMA.FTZ R4, R4, c[0x0][0x23c], -R12 ;  /* 0x00008f0004047a23 */ /* 0x000fe2000001080c */
[----:B------:R-:W-:Y:S01]  /*4820*/  MUFU.EX2 R222, R5 ;  /* 0x0000000500de7308 */ /* 0x000fe20000000800 */
[----:B------:R-:W-:Y:S02]  /*4830*/  FMUL.FTZ R22, R22, c[0x0][0x2ec] ;  /* 0x0000bb0016167a20 */ /* 0x000fe40000410000 */
[----:B------:R-:W-:Y:S02]  /*4840*/  FMUL.FTZ R23, R23, c[0x0][0x2ec] ;  /* 0x0000bb0017177a20 */ /* 0x000fe40000410000 */
[----:B------:R-:W-:Y:S02]  /*4850*/  FMUL.FTZ R28, R28, c[0x0][0x2ec] ;  /* 0x0000bb001c1c7a20 */ /* 0x000fe40000410000 */
[----:B------:R-:W-:Y:S02]  /*4860*/  FMUL.FTZ R32, R32, c[0x0][0x2ec] ;  /* 0x0000bb0020207a20 */ /* 0x000fe40000410000 */
[----:B------:R-:W-:Y:S01]  /*4870*/  FMUL.FTZ R33, R33, c[0x0][0x2ec] ;  /* 0x0000bb0021217a20 */ /* 0x000fe20000410000 */
[----:B------:R-:W-:Y:S01]  /*4880*/  MUFU.TANH R80, R26 ;  /* 0x0000001a00507308 */ /* 0x000fe20000002400 */
[----:B------:R-:W-:Y:S02]  /*4890*/  FMUL.FTZ R34, R34, c[0x0][0x2ec] ;  /* 0x0000bb0022227a20 */ /* 0x000fe40000410000 */
[----:B------:R-:W-:Y:S07]  /*48a0*/  FMUL.FTZ R35, R35, c[0x0][0x2ec] ;  /* 0x0000bb0023237a20 */ /* 0x000fee0000410000 */
[----:B------:R2:W-:Y:S10]  /*48b0*/  MUFU.EX2 R187, R4 ;  /* 0x0000000400bb7308 */ /* 0x0005f40000000800 */
[----:B------:R-:W-:Y:S10]  /*48c0*/  MUFU.TANH R79, R27 ;  /* 0x0000001b004f7308 */ /* 0x000ff40000002400 */
[----:B------:R-:W1:Y:S01]  /*48d0*/  MUFU.TANH R169, R21 ;  /* 0x0000001500a97308 */ /* 0x000e620000002400 */
[----:B--2---:R-:W-:Y:S02]  /*48e0*/  MOV R4, R158 ;  /* 0x0000009e00047202 */ /* 0x004fe40000000f00 */
[----:B------:R-:W-:Y:S02]  /*48f0*/  @!P0 FSEL R4, R158, -INF , !P2 ;  /* 0xff8000009e048808 */ /* 0x000fe40005000000 */
[----:B------:R-:W-:Y:S05]  /*4900*/  @!P0 ISETP.GE.AND P2, PT, R0, R10, PT ;  /* 0x0000000a0000820c */ /* 0x000fea0003f46270 */
[----:B------:R-:W2:Y:S10]  /*4910*/  MUFU.TANH R240, R22 ;  /* 0x0000001600f07308 */ /* 0x000eb40000002400 */
[----:B------:R-:W-:Y:S10]  /*4920*/  MUFU.TANH R236, R23 ;  /* 0x0000001700ec7308 */ /* 0x000ff40000002400 */
[----:B------:R-:W-:Y:S10]  /*4930*/  MUFU.TANH R96, R24 ;  /* 0x0000001800607308 */ /* 0x000ff40000002400 */
[----:B------:R-:W-:Y:S10]  /*4940*/  MUFU.TANH R251, R28 ;  /* 0x0000001c00fb7308 */ /* 0x000ff40000002400 */
[----:B------:R-:W-:Y:S10]  /*4950*/  MUFU.TANH R250, R29 ;  /* 0x0000001d00fa7308 */ /* 0x000ff40000002400 */
[----:B------:R-:W-:Y:S10]  /*4960*/  MUFU.TANH R78, R30 ;  /* 0x0000001e004e7308 */ /* 0x000ff40000002400 */
[----:B------:R-:W-:Y:S10]  /*4970*/  MUFU.TANH R77, R31 ;  /* 0x0000001f004d7308 */ /* 0x000ff40000002400 */
[----:B------:R-:W1:Y:S10]  /*4980*/  MUFU.TANH R201, R32 ;  /* 0x0000002000c97308 */ /* 0x000e740000002400 */
[----:B------:R-:W1:Y:S10]  /*4990*/  MUFU.TANH R168, R33 ;  /* 0x0000002100a87308 */ /* 0x000e740000002400 */
[----:B------:R-:W1:Y:S10]  /*49a0*/  MUFU.TANH R218, R34 ;  /* 0x0000002200da7308 */ /* 0x000e740000002400 */
[----:B------:R-:W1:Y:S01]  /*49b0*/  MUFU.TANH R217, R35 ;  /* 0x0000002300d97308 */ /* 0x000e620000002400 */
[C---:B---3--:R-:W-:Y:S01]  /*49c0*/  FMUL.FTZ R9, R3.reuse, 1.4426950216293334961 ;  /* 0x3fb8aa3b03097820 */ /* 0x048fe20000410000 */
[----:B------:R-:W-:Y:S02]  /*49d0*/  FSETP.NEU.FTZ.AND P1, PT, R3, -INF , PT ;  /* 0xff8000000300780b */ /* 0x000fe40003f3d000 */
[----:B------:R-:W3:Y:S02]  /*49e0*/  LDL R3, [R1+0x18] ;  /* 0x0000180001037983 */ /* 0x000ee40000100800 */
[----:B------:R-:W-:Y:S02]  /*49f0*/  FSEL R9, R9, RZ, P1 ;  /* 0x000000ff09097208 */ /* 0x000fe40000800000 */
[----:B------:R-:W-:Y:S03]  /*4a00*/  @!P0 ISETP.GE.AND P1, PT, R16, R11, PT ;  /* 0x0000000b1000820c */ /* 0x000fe60003f26270 */
[--C-:B------:R-:W-:Y:S01]  /*4a10*/  FFMA.FTZ R5, R4, c[0x0][0x23c], -R9.reuse ;  /* 0x00008f0004057a23 */ /* 0x100fe20000010809 */
[----:B------:R-:W-:Y:S02]  /*4a20*/  MOV R4, R156 ;  /* 0x0000009c00047202 */ /* 0x000fe40000000f00 */
[----:B------:R-:W-:Y:S01]  /*4a30*/  @!P0 FSEL R4, R156, -INF , !P1 ;  /* 0xff8000009c048808 */ /* 0x000fe20004800000 */
[----:B------:R1:W-:Y:S04]  /*4a40*/  MUFU.EX2 R162, R5 ;  /* 0x0000000500a27308 */ /* 0x0003e80000000800 */
[--C-:B------:R-:W-:Y:S06]  /*4a50*/  FFMA.FTZ R4, R4, c[0x0][0x23c], -R9.reuse ;  /* 0x00008f0004047a23 */ /* 0x100fec0000010809 */
[----:B------:R2:W-:Y:S01]  /*4a60*/  MUFU.EX2 R161, R4 ;  /* 0x0000000400a17308 */ /* 0x0005e20000000800 */
[C---:B------:R-:W-:Y:S01]  /*4a70*/  FMUL.FTZ R8, R2.reuse, 1.4426950216293334961 ;  /* 0x3fb8aa3b02087820 */ /* 0x040fe20000410000 */
[----:B------:R-:W-:Y:S02]  /*4a80*/  FSETP.NEU.FTZ.AND P1, PT, R2, -INF , PT ;  /* 0xff8000000200780b */ /* 0x000fe40003f3d000 */
[----:B-1----:R-:W-:Y:S01]  /*4a90*/  MOV R5, R88 ;  /* 0x0000005800057202 */ /* 0x002fe20000000f00 */
[----:B------:R-:W3:Y:S01]  /*4aa0*/  LDL R2, [R1+0x14] ;  /* 0x0000140001027983 */ /* 0x000ee20000100800 */
[----:B------:R-:W-:Y:S02]  /*4ab0*/  FSEL R8, R8, RZ, P1 ;  /* 0x000000ff08087208 */ /* 0x000fe40000800000 */
[----:B------:R-:W-:Y:S02]  /*4ac0*/  @!P0 ISETP.GE.AND P1, PT, R16, R10, PT ;  /* 0x0000000a1000820c */ /* 0x000fe40003f26270 */
[----:B------:R-:W-:Y:S02]  /*4ad0*/  @!P0 FSEL R5, R88, -INF , !P2 ;  /* 0xff80000058058808 */ /* 0x000fe40005000000 */
[----:B--2---:R-:W-:Y:S02]  /*4ae0*/  MOV R4, R87 ;  /* 0x0000005700047202 */ /* 0x004fe40000000f00 */
[----:B------:R-:W-:Y:S01]  /*4af0*/  @!P0 FSEL R4, R87, -INF , !P1 ;  /* 0xff80000057048808 */ /* 0x000fe20004800000 */
[--C-:B------:R-:W-:Y:S01]  /*4b00*/  FFMA.FTZ R5, R5, c[0x0][0x23c], -R8.reuse ;  /* 0x00008f0005057a23 */ /* 0x100fe20000010808 */
[----:B------:R-:W-:Y:S03]  /*4b10*/  @!P0 IADD3 R16, R0, 0x8, RZ ;  /* 0x0000000800108810 */ /* 0x000fe60007ffe0ff */
[----:B------:R-:W-:Y:S01]  /*4b20*/  MUFU.EX2 R92, R5 ;  /* 0x00000005005c7308 */ /* 0x000fe20000000800 */
[--C-:B------:R-:W-:Y:S01]  /*4b30*/  FFMA.FTZ R4, R4, c[0x0][0x23c], -R8.reuse ;  /* 0x00008f0004047a23 */ /* 0x100fe20000010808 */
[----:B------:R-:W-:Y:S08]  /*4b40*/  @!P0 ISETP.GE.AND P1, PT, R16, R11, PT ;  /* 0x0000000b1000820c */ /* 0x000ff00003f26270 */
[----:B------:R1:W-:Y:S02]  /*4b50*/  MUFU.EX2 R91, R4 ;  /* 0x00000004005b7308 */ /* 0x0003e40000000800 */
[----:B-1----:R-:W-:Y:S02]  /*4b60*/  MOV R4, R153 ;  /* 0x0000009900047202 */ /* 0x002fe40000000f00 */
[----:B------:R-:W-:Y:S02]  /*4b70*/  @!P0 FSEL R4, R153, -INF , !P1 ;  /* 0xff80000099048808 */ /* 0x000fe40004800000 */
[C---:B------:R-:W-:Y:S03]  /*4b80*/  @!P0 ISETP.GE.AND P1, PT, R17.reuse, R11, PT ;  /* 0x0000000b1100820c */ /* 0x040fe60003f26270 */
[--C-:B------:R-:W-:Y:S01]  /*4b90*/  FFMA.FTZ R5, R4, c[0x0][0x23c], -R9.reuse ;  /* 0x00008f0004057a23 */ /* 0x100fe20000010809 */
[----:B------:R-:W-:Y:S02]  /*4ba0*/  MOV R4, R152 ;  /* 0x0000009800047202 */ /* 0x000fe40000000f00 */
[----:B------:R-:W-:Y:S01]  /*4bb0*/  @!P0 FSEL R4, R152, -INF , !P1 ;  /* 0xff80000098048808 */ /* 0x000fe20004800000 */
[----:B------:R1:W-:Y:S01]  /*4bc0*/  MUFU.EX2 R160, R5 ;  /* 0x0000000500a07308 */ /* 0x0003e20000000800 */
[----:B------:R-:W-:Y:S03]  /*4bd0*/  @!P0 ISETP.GE.AND P1, PT, R16, R10, PT ;  /* 0x0000000a1000820c */ /* 0x000fe60003f26270 */
[----:B-1----:R-:W-:Y:S01]  /*4be0*/  FFMA.FTZ R5, R4, c[0x0][0x23c], -R9 ;  /* 0x00008f0004057a23 */ /* 0x002fe20000010809 */
[----:B------:R-:W-:Y:S02]  /*4bf0*/  MOV R4, R86 ;  /* 0x0000005600047202 */ /* 0x000fe40000000f00 */
[----:B------:R-:W-:Y:S03]  /*4c00*/  @!P0 FSEL R4, R86, -INF , !P1 ;  /* 0xff80000056048808 */ /* 0x000fe60004800000 */
[----:B------:R1:W-:Y:S01]  /*4c10*/  MUFU.EX2 R159, R5 ;  /* 0x00000005009f7308 */ /* 0x0003e20000000800 */
[----:B------:R-:W-:Y:S01]  /*4c20*/  @!P0 ISETP.GE.AND P1, PT, R17, R10, PT ;  /* 0x0000000a1100820c */ /* 0x000fe20003f26270 */
[--C-:B-1----:R-:W-:Y:S01]  /*4c30*/  FFMA.FTZ R5, R4, c[0x0][0x23c], -R8.reuse ;  /* 0x00008f0004057a23 */ /* 0x102fe20000010808 */
[----:B------:R-:W-:Y:S02]  /*4c40*/  MOV R4, R85 ;  /* 0x0000005500047202 */ /* 0x000fe40000000f00 */
[----:B------:R-:W-:Y:S05]  /*4c50*/  @!P0 FSEL R4, R85, -INF , !P1 ;  /* 0xff80000055048808 */ /* 0x000fea0004800000 */
[----:B------:R-:W-:Y:S01]  /*4c60*/  MUFU.EX2 R90, R5 ;  /* 0x00000005005a7308 */ /* 0x000fe20000000800 */
[-C--:B------:R-:W-:Y:S01]  /*4c70*/  @!P0 ISETP.GE.AND P1, PT, R16, R15.reuse, PT ;  /* 0x0000000f1000820c */ /* 0x080fe20003f26270 */
[----:B------:R-:W-:Y:S03]  /*4c80*/  FFMA.FTZ R4, R4, c[0x0][0x23c], -R8 ;  /* 0x00008f0004047a23 */ /* 0x000fe60000010808 */
[----:B------:R-:W-:Y:S02]  /*4c90*/  @!P0 FSEL R18, R172, -INF , !P1 ;  /* 0xff800000ac128808 */ /* 0x000fe40004800000 */
[----:B------:R-:W-:Y:S03]  /*4ca0*/  @!P0 ISETP.GE.AND P1, PT, R17, R15, PT ;  /* 0x0000000f1100820c */ /* 0x000fe60003f26270 */
[----:B------:R1:W-:Y:S01]  /*4cb0*/  MUFU.EX2 R89, R4 ;  /* 0x0000000400597308 */ /* 0x0003e20000000800 */
[--C-:B------:R-:W-:Y:S01]  /*4cc0*/  FFMA.FTZ R19, R18, c[0x0][0x23c], -R13.reuse ;  /* 0x00008f0012137a23 */ /* 0x100fe2000001080d */
[----:B------:R-:W-:Y:S02]  /*4cd0*/  MOV R18, R171 ;  /* 0x000000ab00127202 */ /* 0x000fe40000000f00 */
[----:B------:R-:W-:Y:S02]  /*4ce0*/  @!P0 FSEL R18, R171, -INF , !P1 ;  /* 0xff800000ab128808 */ /* 0x000fe40004800000 */
[----:B------:R-:W-:Y:S02]  /*4cf0*/  @!P0 ISETP.GE.AND P1, PT, R16, R14, PT ;  /* 0x0000000e1000820c */ /* 0x000fe40003f26270 */
[----:B------:R-:W-:Y:S01]  /*4d00*/  MOV R16, R242 ;  /* 0x000000f200107202 */ /* 0x000fe20000000f00 */
[--C-:B------:R-:W-:Y:S01]  /*4d10*/  FFMA.FTZ R18, R18, c[0x0][0x23c], -R13.reuse ;  /* 0x00008f0012127a23 */ /* 0x100fe2000001080d */
[----:B------:R-:W-:Y:S01]  /*4d20*/  MUFU.EX2 R231, R19 ;  /* 0x0000001300e77308 */ /* 0x000fe20000000800 */
[----:B------:R-:W-:Y:S02]  /*4d30*/  @!P0 FSEL R16, R242, -INF , !P1 ;  /* 0xff800000f2108808 */ /* 0x000fe40004800000 */
[----:B------:R-:W-:Y:S03]  /*4d40*/  @!P0 ISETP.GE.AND P1, PT, R17, R14, PT ;  /* 0x0000000e1100820c */ /* 0x000fe60003f26270 */
[--C-:B------:R-:W-:Y:S01]  /*4d50*/  FFMA.FTZ R17, R16, c[0x0][0x23c], -R12.reuse ;  /* 0x00008f0010117a23 */ /* 0x100fe2000001080c */
[----:B------:R-:W-:Y:S02]  /*4d60*/  MOV R16, R241 ;  /* 0x000000f100107202 */ /* 0x000fe40000000f00 */
[----:B------:R-:W-:Y:S01]  /*4d70*/  @!P0 FSEL R16, R241, -INF , !P1 ;  /* 0xff800000f1108808 */ /* 0x000fe20004800000 */
[----:B------:R2:W-:Y:S01]  /*4d80*/  MUFU.EX2 R186, R17 ;  /* 0x0000001100ba7308 */ /* 0x0005e20000000800 */
[----:B-1----:R-:W1:Y:S03]  /*4d90*/  LDSM.16.M88.4 R4, [R149+0x6800] ;  /* 0x006800009504783b */ /* 0x002e660000000200 */
[--C-:B------:R-:W-:Y:S06]  /*4da0*/  FFMA.FTZ R16, R16, c[0x0][0x23c], -R12.reuse ;  /* 0x00008f0010107a23 */ /* 0x100fec000001080c */
[----:B------:R4:W-:Y:S10]  /*4db0*/  MUFU.EX2 R185, R16 ;  /* 0x0000001000b97308 */ /* 0x0009f40000000800 */
[----:B------:R1:W-:Y:S01]  /*4dc0*/  MUFU.EX2 R228, R18 ;  /* 0x0000001200e47308 */ /* 0x0003e20000000800 */
[C---:B--2---:R-:W-:Y:S02]  /*4dd0*/  @!P0 IADD3 R17, R0.reuse, 0x11, RZ ;  /* 0x0000001100118810 */ /* 0x044fe40007ffe0ff */
[----:B----4-:R-:W-:Y:S04]  /*4de0*/  @!P0 IADD3 R16, R0, 0x10, RZ ;  /* 0x0000001000108810 */ /* 0x010fe80007ffe0ff */
[-C--:B------:R-:W-:Y:S01]  /*4df0*/  @!P0 ISETP.GE.AND P1, PT, R16, R15.reuse, PT ;  /* 0x0000000f1000820c */ /* 0x080fe20003f26270 */
[-C--:B-1----:R-:W-:Y:S01]  /*4e00*/  HMMA.16816.F32.BF16 R36, R104, R4.reuse, R36 ;  /* 0x000000046824723c */ /* 0x082fe20000041824 */
[----:B------:R-:W-:Y:S02]  /*4e10*/  MOV R18, R170 ;  /* 0x000000aa00127202 */ /* 0x000fe40000000f00 */
[----:B------:R-:W-:Y:S02]  /*4e20*/  @!P0 FSEL R18, R170, -INF , !P1 ;  /* 0xff800000aa128808 */ /* 0x000fe40004800000 */
[----:B------:R-:W-:Y:S03]  /*4e30*/  @!P0 ISETP.GE.AND P1, PT, R17, R15, PT ;  /* 0x0000000f1100820c */ /* 0x000fe60003f26270 */
[C---:B------:R-:W-:Y:S01]  /*4e40*/  HMMA.16816.F32.BF16 R40, R112.reuse, R4, R40 ;  /* 0x000000047028723c */ /* 0x040fe20000041828 */
[--C-:B------:R-:W-:Y:S03]  /*4e50*/  FFMA.FTZ R19, R18, c[0x0][0x23c], -R13.reuse ;  /* 0x00008f0012137a23 */ /* 0x100fe6000001080d */
[----:B------:R-:W-:Y:S01]  /*4e60*/  MOV R18, R169 ;  /* 0x000000a900127202 */ /* 0x000fe20000000f00 */
[----:B------:R-:W-:Y:S01]  /*4e70*/  MUFU.EX2 R220, R19 ;  /* 0x0000001300dc7308 */ /* 0x000fe20000000800 */
[----:B------:R-:W-:Y:S02]  /*4e80*/  @!P0 FSEL R18, R169, -INF , !P1 ;  /* 0xff800000a9128808 */ /* 0x000fe40004800000 */
[-C--:B------:R-:W-:Y:S01]  /*4e90*/  HMMA.16816.F32.BF16 R44, R112, R6.reuse, R44 ;  /* 0x00000006702c723c */ /* 0x080fe2000004182c */
[----:B------:R-:W-:Y:S03]  /*4ea0*/  @!P0 ISETP.GE.AND P1, PT, R16, R14, PT ;  /* 0x0000000e1000820c */ /* 0x000fe60003f26270 */
[----:B------:R-:W-:Y:S01]  /*4eb0*/  FFMA.FTZ R5, R18, c[0x0][0x23c], -R13 ;  /* 0x00008f0012057a23 */ /* 0x000fe2000001080d */
[----:B------:R-:W-:Y:S02]  /*4ec0*/  MOV R4, R240 ;  /* 0x000000f000047202 */ /* 0x000fe40000000f00 */
[----:B------:R-:W-:Y:S01]  /*4ed0*/  @!P0 FSEL R4, R240, -INF , !P1 ;  /* 0xff800000f0048808 */ /* 0x000fe20004800000 */
[----:B------:R-:W-:Y:S01]  /*4ee0*/  FMUL.FTZ R36, R36, c[0x0][0x2ec] ;  /* 0x0000bb0024247a20 */ /* 0x000fe20000410000 */
[----:B------:R1:W-:Y:S01]  /*4ef0*/  MUFU.EX2 R219, R5 ;  /* 0x0000000500db7308 */ /* 0x0003e20000000800 */
[----:B------:R-:W-:Y:S01]  /*4f00*/  @!P0 ISETP.GE.AND P1, PT, R17, R14, PT ;  /* 0x0000000e1100820c */ /* 0x000fe20003f26270 */
[C---:B------:R-:W-:Y:S01]  /*4f10*/  HMMA.16816.F32.BF16 R48, R104.reuse, R6, R48 ;  /* 0x000000066830723c */ /* 0x040fe20000041830 */
[----:B------:R-:W-:Y:S01]  /*4f20*/  FMUL.FTZ R37, R37, c[0x0][0x2ec] ;  /* 0x0000bb0025257a20 */ /* 0x000fe20000410000 */
[----:B------:R-:W-:Y:S01]  /*4f30*/  MOV R18, R201 ;  /* 0x000000c900127202 */ /* 0x000fe20000000f00 */
[----:B------:R-:W-:Y:S02]  /*4f40*/  FMUL.FTZ R38, R38, c[0x0][0x2ec] ;  /* 0x0000bb0026267a20 */ /* 0x000fe40000410000 */
[----:B------:R-:W-:Y:S02]  /*4f50*/  FMUL.FTZ R39, R39, c[0x0][0x2ec] ;  /* 0x0000bb0027277a20 */ /* 0x000fe40000410000 */
[----:B------:R-:W-:Y:S01]  /*4f60*/  FMUL.FTZ R40, R40, c[0x0][0x2ec] ;  /* 0x0000bb0028287a20 */ /* 0x000fe20000410000 */
[----:B------:R-:W2:Y:S01]  /*4f70*/  MUFU.TANH R166, R36 ;  /* 0x0000002400a67308 */ /* 0x000ea20000002400 */
[----:B------:R-:W-:Y:S03]  /*4f80*/  FMUL.FTZ R41, R41, c[0x0][0x2ec] ;  /* 0x0000bb0029297a20 */ /* 0x000fe60000410000 */
[----:B------:R-:W-:Y:S02]  /*4f90*/  FMUL.FTZ R42, R42, c[0x0][0x2ec] ;  /* 0x0000bb002a2a7a20 */ /* 0x000fe40000410000 */
[----:B------:R-:W-:Y:S02]  /*4fa0*/  FMUL.FTZ R44, R44, c[0x0][0x2ec] ;  /* 0x0000bb002c2c7a20 */ /* 0x000fe40000410000 */
[----:B------:R-:W-:Y:S02]  /*4fb0*/  FMUL.FTZ R43, R43, c[0x0][0x2ec] ;  /* 0x0000bb002b2b7a20 */ /* 0x000fe40000410000 */
[----:B------:R-:W-:Y:S01]  /*4fc0*/  FMUL.FTZ R45, R45, c[0x0][0x2ec] ;  /* 0x0000bb002d2d7a20 */ /* 0x000fe20000410000 */
[----:B------:R-:W-:Y:S01]  /*4fd0*/  MUFU.TANH R72, R42 ;  /* 0x0000002a00487308 */ /* 0x000fe20000002400 */
[----:B------:R-:W-:Y:S02]  /*4fe0*/  FMUL.FTZ R46, R46, c[0x0][0x2ec] ;  /* 0x0000bb002e2e7a20 */ /* 0x000fe40000410000 */
[--C-:B-1----:R-:W-:Y:S01]  /*4ff0*/  FFMA.FTZ R5, R4, c[0x0][0x23c], -R12.reuse ;  /* 0x00008f0004057a23 */ /* 0x102fe2000001080c */
[----:B------:R-:W-:Y:S01]  /*5000*/  MOV R4, R236 ;  /* 0x000000ec00047202 */ /* 0x000fe20000000f00 */
[----:B------:R-:W-:Y:S01]  /*5010*/  FMUL.FTZ R47, R47, c[0x0][0x2ec] ;  /* 0x0000bb002f2f7a20 */ /* 0x000fe20000410000 */
[----:B------:R-:W-:Y:S01]  /*5020*/  @!P0 FSEL R4, R236, -INF , !P1 ;  /* 0xff800000ec048808 */ /* 0x000fe20004800000 */
[----:B------:R-:W-:Y:S01]  /*5030*/  FMUL.FTZ R49, R49, c[0x0][0x2ec] ;  /* 0x0000bb0031317a20 */ /* 0x000fe20000410000 */
[-C--:B------:R-:W-:Y:S01]  /*5040*/  @!P0 ISETP.GE.AND P1, PT, R16, R11.reuse, PT ;  /* 0x0000000b1000820c */ /* 0x080fe20003f26270 */
[----:B------:R-:W-:Y:S01]  /*5050*/  FMUL.FTZ R48, R48, c[0x0][0x2ec] ;  /* 0x0000bb0030307a20 */ /* 0x000fe20000410000 */
[----:B------:R-:W-:Y:S01]  /*5060*/  MUFU.EX2 R184, R5 ;  /* 0x0000000500b87308 */ /* 0x000fe20000000800 */
[----:B------:R-:W-:Y:S02]  /*5070*/  FFMA.FTZ R4, R4, c[0x0][0x23c], -R12 ;  /* 0x00008f0004047a23 */ /* 0x000fe4000001080c */
[----:B------:R-:W-:Y:S02]  /*5080*/  FMUL.FTZ R50, R50, c[0x0][0x2ec] ;  /* 0x0000bb0032327a20 */ /* 0x000fe40000410000 */
[----:B------:R-:W-:Y:S05]  /*5090*/  FMUL.FTZ R51, R51, c[0x0][0x2ec] ;  /* 0x0000bb0033337a20 */ /* 0x000fea0000410000 */
[----:B------:R1:W-:Y:S10]  /*50a0*/  MUFU.EX2 R164, R4 ;  /* 0x0000000400a47308 */ /* 0x0003f40000000800 */
[----:B------:R-:W4:Y:S10]  /*50b0*/  MUFU.TANH R165, R37 ;  /* 0x0000002500a57308 */ /* 0x000f340000002400 */
[----:B------:R-:W2:Y:S01]  /*50c0*/  MUFU.TANH R216, R38 ;  /* 0x0000002600d87308 */ /* 0x000ea20000002400 */
[----:B-1----:R-:W-:Y:S02]  /*50d0*/  MOV R4, R96 ;  /* 0x0000006000047202 */ /* 0x002fe40000000f00 */
[----:B------:R-:W-:Y:S02]  /*50e0*/  @!P0 FSEL R4, R96, -INF , !P1 ;  /* 0xff80000060048808 */ /* 0x000fe40004800000 */
[----:B------:R-:W-:Y:S05]  /*50f0*/  @!P0 ISETP.GE.AND P1, PT, R17, R11, PT ;  /* 0x0000000b1100820c */ /* 0x000fea0003f26270 */
[----:B------:R-:W-:Y:S01]  /*5100*/  MUFU.TANH R71, R43 ;  /* 0x0000002b00477308 */ /* 0x000fe20000002400 */
[--C-:B------:R-:W-:Y:S01]  /*5110*/  FFMA.FTZ R5, R4, c[0x0][0x23c], -R9.reuse ;  /* 0x00008f0004057a23 */ /* 0x100fe20000010809 */
[----:B------:R-:W-:Y:S02]  /*5120*/  MOV R4, R95 ;  /* 0x0000005f00047202 */ /* 0x000fe40000000f00 */
[----:B------:R-:W-:Y:S02]  /*5130*/  @!P0 FSEL R4, R95, -INF , !P1 ;  /* 0xff8000005f048808 */ /* 0x000fe40004800000 */
[----:B------:R-:W-:Y:S02]  /*5140*/  @!P0 ISETP.GE.AND P1, PT, R16, R10, PT ;  /* 0x0000000a1000820c */ /* 0x000fe40003f26270 */
[----:B------:R-:W-:Y:S01]  /*5150*/  @!P0 IADD3 R16, R0, 0x18, RZ ;  /* 0x0000001800108810 */ /* 0x000fe20007ffe0ff */
[--C-:B------:R-:W-:Y:S01]  /*5160*/  FFMA.FTZ R4, R4, c[0x0][0x23c], -R9.reuse ;  /* 0x00008f0004047a23 */ /* 0x100fe20000010809 */
[----:B------:R1:W-:Y:S10]  /*5170*/  MUFU.EX2 R151, R5 ;  /* 0x0000000500977308 */ /* 0x0003f40000000800 */
[----:B------:R2:W-:Y:S10]  /*5180*/  MUFU.EX2 R99, R4 ;  /* 0x0000000400637308 */ /* 0x0005f40000000800 */
[----:B------:R-:W-:Y:S01]  /*5190*/  MUFU.TANH R214, R39 ;  /* 0x0000002700d67308 */ /* 0x000fe20000002400 */
[----:B-1----:R-:W-:Y:S02]  /*51a0*/  MOV R5, R80 ;  /* 0x0000005000057202 */ /* 0x002fe40000000f00 */
[----:B------:R-:W-:Y:S02]  /*51b0*/  @!P0 FSEL R5, R80, -INF , !P1 ;  /* 0xff80000050058808 */ /* 0x000fe40004800000 */
[----:B------:R-:W-:Y:S05]  /*51c0*/  @!P0 ISETP.GE.AND P1, PT, R17, R10, PT ;  /* 0x0000000a1100820c */ /* 0x000fea0003f26270 */
[----:B------:R-:W-:Y:S01]  /*51d0*/  MUFU.TANH R70, R46 ;  /* 0x0000002e00467308 */ /* 0x000fe20000002400 */
[--C-:B------:R-:W-:Y:S01]  /*51e0*/  FFMA.FTZ R5, R5, c[0x0][0x23c], -R8.reuse ;  /* 0x00008f0005057a23 */ /* 0x100fe20000010808 */
[----:B------:R-:W-:Y:S02]  /*51f0*/  @!P0 IADD3 R17, R0, 0x19, RZ ;  /* 0x0000001900118810 */ /* 0x000fe40007ffe0ff */
[----:B--2---:R-:W-:Y:S02]  /*5200*/  MOV R4, R79 ;  /* 0x0000004f00047202 */ /* 0x004fe40000000f00 */
[----:B------:R-:W-:Y:S02]  /*5210*/  @!P0 FSEL R4, R79, -INF , !P1 ;  /* 0xff8000004f048808 */ /* 0x000fe40004800000 */
[----:B------:R-:W-:Y:S02]  /*5220*/  @!P0 ISETP.GE.AND P1, PT, R16, R11, PT ;  /* 0x0000000b1000820c */ /* 0x000fe40003f26270 */
[----:B------:R-:W-:Y:S01]  /*5230*/  MUFU.EX2 R84, R5 ;  /* 0x0000000500547308 */ /* 0x000fe20000000800 */
[--C-:B------:R-:W-:Y:S09]  /*5240*/  FFMA.FTZ R4, R4, c[0x0][0x23c], -R8.reuse ;  /* 0x00008f0004047a23 */ /* 0x100ff20000010808 */
[----:B------:R1:W-:Y:S10]  /*5250*/  MUFU.EX2 R83, R4 ;  /* 0x0000000400537308 */ /* 0x0003f40000000800 */
[----:B------:R-:W-:Y:S10]  /*5260*/  MUFU.TANH R235, R40 ;  /* 0x0000002800eb7308 */ /* 0x000ff40000002400 */
[----:B------:R-:W-:Y:S01]  /*5270*/  MUFU.TANH R234, R41 ;  /* 0x0000002900ea7308 */ /* 0x000fe20000002400 */
[----:B-1----:R-:W-:Y:S02]  /*5280*/  MOV R4, R251 ;  /* 0x000000fb00047202 */ /* 0x002fe40000000f00 */
[----:B------:R-:W-:Y:S02]  /*5290*/  @!P0 FSEL R4, R251, -INF , !P1 ;  /* 0xff800000fb048808 */ /* 0x000fe40004800000 */
[C---:B------:R-:W-:Y:S05]  /*52a0*/  @!P0 ISETP.GE.AND P1, PT, R17.reuse, R11, PT ;  /* 0x0000000b1100820c */ /* 0x040fea0003f26270 */
[----:B------:R-:W-:Y:S01]  /*52b0*/  MUFU.TANH R69, R47 ;  /* 0x0000002f00457308 */ /* 0x000fe20000002400 */
[--C-:B------:R-:W-:Y:S01]  /*52c0*/  FFMA.FTZ R5, R4, c[0x0][0x23c], -R9.reuse ;  /* 0x00008f0004057a23 */ /* 0x100fe20000010809 */
[----:B------:R-:W-:Y:S02]  /*52d0*/  MOV R4, R250 ;  /* 0x000000fa00047202 */ /* 0x000fe40000000f00 */
[----:B------:R-:W-:Y:S02]  /*52e0*/  @!P0 FSEL R4, R250, -INF , !P1 ;  /* 0xff800000fa048808 */ /* 0x000fe40004800000 */
[----:B------:R-:W-:Y:S04]  /*52f0*/  @!P0 ISETP.GE.AND P1, PT, R16, R10, PT ;  /* 0x0000000a1000820c */ /* 0x000fe80003f26270 */
[----:B------:R1:W-:Y:S10]  /*5300*/  MUFU.EX2 R98, R5 ;  /* 0x0000000500627308 */ /* 0x0003f40000000800 */
[----:B------:R-:W-:Y:S10]  /*5310*/  MUFU.TANH R224, R45 ;  /* 0x0000002d00e07308 */ /* 0x000ff40000002400 */
[----:B------:R-:W-:Y:S01]  /*5320*/  MUFU.TANH R194, R48 ;  /* 0x0000003000c27308 */ /* 0x000fe20000002400 */
[----:B-1----:R-:W-:Y:S01]  /*5330*/  FFMA.FTZ R5, R4, c[0x0][0x23c], -R9 ;  /* 0x00008f0004057a23 */ /* 0x002fe20000010809 */
[----:B------:R-:W-:Y:S02]  /*5340*/  MOV R4, R78 ;  /* 0x0000004e00047202 */ /* 0x000fe40000000f00 */
[----:B------:R-:W-:Y:S02]  /*5350*/  @!P0 FSEL R4, R78, -INF , !P1 ;  /* 0xff8000004e048808 */ /* 0x000fe40004800000 */
[----:B------:R-:W-:Y:S04]  /*5360*/  @!P0 ISETP.GE.AND P1, PT, R17, R10, PT ;  /* 0x0000000a1100820c */ /* 0x000fe80003f26270 */
[----:B------:R1:W-:Y:S10]  /*5370*/  MUFU.EX2 R97, R5 ;  /* 0x0000000500617308 */ /* 0x0003f40000000800 */
[----:B------:R-:W2:Y:S10]  /*5380*/  MUFU.TANH R193, R49 ;  /* 0x0000003100c17308 */ /* 0x000eb40000002400 */
[----:B------:R-:W2:Y:S01]  /*5390*/  MUFU.TANH R225, R44 ;  /* 0x0000002c00e17308 */ /* 0x000ea20000002400 */
[--C-:B-1----:R-:W-:Y:S01]  /*53a0*/  FFMA.FTZ R5, R4, c[0x0][0x23c], -R8.reuse ;  /* 0x00008f0004057a23 */ /* 0x102fe20000010808 */
[----:B------:R-:W-:Y:S02]  /*53b0*/  MOV R4, R77 ;  /* 0x0000004d00047202 */ /* 0x000fe40000000f00 */
[----:B------:R-:W-:Y:S02]  /*53c0*/  @!P0 FSEL R4, R77, -INF , !P1 ;  /* 0xff8000004d048808 */ /* 0x000fe40004800000 */
[-C--:B------:R-:W-:Y:S04]  /*53d0*/  @!P0 ISETP.GE.AND P1, PT, R16, R15.reuse, PT ;  /* 0x0000000f1000820c */ /* 0x080fe80003f26270 */
[----:B------:R-:W-:Y:S01]  /*53e0*/  MUFU.EX2 R82, R5 ;  /* 0x0000000500527308 */ /* 0x000fe20000000800 */
[----:B------:R-:W-:Y:S01]  /*53f0*/  FFMA.FTZ R4, R4, c[0x0][0x23c], -R8 ;  /* 0x00008f0004047a23 */ /* 0x000fe20000010808 */
[----:B------:R-:W-:Y:S02]  /*5400*/  @!P0 FSEL R18, R201, -INF , !P1 ;  /* 0xff800000c9128808 */ /* 0x000fe40004800000 */
[C---:B------:R-:W-:Y:S03]  /*5410*/  @!P0 ISETP.GE.AND P1, PT, R17.reuse, R15, PT ;  /* 0x0000000f1100820c */ /* 0x040fe60003f26270 */
[--C-:B------:R-:W-:Y:S01]  /*5420*/  FFMA.FTZ R19, R18, c[0x0][0x23c], -R13.reuse ;  /* 0x00008f0012137a23 */ /* 0x100fe2000001080d */
[----:B------:R-:W-:Y:S02]  /*5430*/  MOV R18, R168 ;  /* 0x000000a800127202 */ /* 0x000fe40000000f00 */
[----:B------:R1:W-:Y:S01]  /*5440*/  MUFU.EX2 R81, R4 ;  /* 0x0000000400517308 */ /* 0x0003e20000000800 */
[----:B------:R-:W-:Y:S02]  /*5450*/  @!P0 FSEL R18, R168, -INF , !P1 ;  /* 0xff800000a8128808 */ /* 0x000fe40004800000 */
[----:B------:R-:W-:Y:S02]  /*5460*/  @!P0 ISETP.GE.AND P1, PT, R16, R14, PT ;  /* 0x0000000e1000820c */ /* 0x000fe40003f26270 */
[----:B------:R-:W-:Y:S01]  /*5470*/  MOV R16, R218 ;  /* 0x000000da00107202 */ /* 0x000fe20000000f00 */
[--C-:B------:R-:W-:Y:S01]  /*5480*/  FFMA.FTZ R18, R18, c[0x0][0x23c], -R13.reuse ;  /* 0x00008f0012127a23 */ /* 0x100fe2000001080d */
[----:B------:R-:W-:Y:S02]  /*5490*/  @!P0 FSEL R16, R218, -INF , !P1 ;  /* 0xff800000da108808 */ /* 0x000fe40004800000 */
[----:B------:R-:W-:Y:S01]  /*54a0*/  @!P0 ISETP.GE.AND P1, PT, R17, R14, PT ;  /* 0x0000000e1100820c */ /* 0x000fe20003f26270 */
[----:B------:R2:W-:Y:S02]  /*54b0*/  MUFU.EX2 R205, R18 ;  /* 0x0000001200cd7308 */ /* 0x0005e40000000800 */
[--C-:B------:R-:W-:Y:S01]  /*54c0*/  FFMA.FTZ R17, R16, c[0x0][0x23c], -R12.reuse ;  /* 0x00008f0010117a23 */ /* 0x100fe2000001080c */
[----:B------:R-:W-:Y:S02]  /*54d0*/  MOV R16, R217 ;  /* 0x000000d900107202 */ /* 0x000fe40000000f00 */
[----:B------:R-:W-:Y:S05]  /*54e0*/  @!P0 FSEL R16, R217, -INF , !P1 ;  /* 0xff800000d9108808 */ /* 0x000fea0004800000 */
[--C-:B------:R-:W-:Y:S01]  /*54f0*/  FFMA.FTZ R16, R16, c[0x0][0x23c], -R12.reuse ;  /* 0x00008f0010107a23 */ /* 0x100fe2000001080c */
[----:B------:R3:W-:Y:S01]  /*5500*/  MUFU.EX2 R233, R17 ;  /* 0x0000001100e97308 */ /* 0x0007e20000000800 */
[----:B-1----:R-:W1:Y:S09]  /*5510*/  LDSM.16.M88.4 R4, [R149+0x6c00] ;  /* 0x006c00009504783b */ /* 0x002e720000000200 */
[----:B------:R4:W-:Y:S01]  /*5520*/  MUFU.EX2 R232, R16 ;  /* 0x0000001000e87308 */ /* 0x0009e20000000800 */
[----:B--2---:R-:W-:Y:S09]  /*5530*/  MOV R18, R166 ;  /* 0x000000a600127202 */ /* 0x004ff20000000f00 */
[----:B------:R2:W-:Y:S01]  /*5540*/  MUFU.EX2 R210, R19 ;  /* 0x0000001300d27308 */ /* 0x0005e20000000800 */
[C---:B---3--:R-:W-:Y:S09]  /*5550*/  @!P0 IADD3 R17, R0.reuse, 0x21, RZ ;  /* 0x0000002100118810 */ /* 0x048ff20007ffe0ff */
[----:B------:R-:W3:Y:S01]  /*5560*/  MUFU.TANH R204, R50 ;  /* 0x0000003200cc7308 */ /* 0x000ee20000002400 */
[----:B----4-:R-:W-:Y:S04]  /*5570*/  @!P0 IADD3 R16, R0, 0x20, RZ ;  /* 0x0000002000108810 */ /* 0x010fe80007ffe0ff */
[-C--:B------:R-:W-:Y:S05]  /*5580*/  @!P0 ISETP.GE.AND P1, PT, R16, R15.reuse, PT ;  /* 0x0000000f1000820c */ /* 0x080fea0003f26270 */
[----:B------:R-:W4:Y:S01]  /*5590*/  MUFU.TANH R202, R51 ;  /* 0x0000003300ca7308 */ /* 0x000f220000002400 */
[----:B------:R-:W-:Y:S01]  /*55a0*/  @!P0 FSEL R18, R166, -INF , !P1 ;  /* 0xff800000a6128808 */ /* 0x000fe20004800000 */
[-C--:B-1----:R-:W-:Y:S01]  /*55b0*/  HMMA.16816.F32.BF16 R52, R104, R4.reuse, R52 ;  /* 0x000000046834723c */ /* 0x082fe20000041834 */
[----:B------:R-:W-:Y:S03]  /*55c0*/  @!P0 ISETP.GE.AND P1, PT, R17, R15, PT ;  /* 0x0000000f1100820c */ /* 0x000fe60003f26270 */
[--C-:B--2---:R-:W-:Y:S01]  /*55d0*/  FFMA.FTZ R19, R18, c[0x0][0x23c], -R13.reuse ;  /* 0x00008f0012137a23 */ /* 0x104fe2000001080d */
[----:B------:R-:W-:Y:S02]  /*55e0*/  MOV R18, R165 ;  /* 0x000000a500127202 */ /* 0x000fe40000000f00 */
[----:B------:R-:W-:Y:S01]  /*55f0*/  @!P0 FSEL R18, R165, -INF , !P1 ;  /* 0xff800000a5128808 */ /* 0x000fe20004800000 */
[C---:B------:R-:W-:Y:S01]  /*5600*/  HMMA.16816.F32.BF16 R56, R112.reuse, R4, R56 ;  /* 0x000000047038723c */ /* 0x040fe20000041838 */
[----:B------:R-:W-:Y:S01]  /*5610*/  MUFU.EX2 R203, R19 ;  /* 0x0000001300cb7308 */ /* 0x000fe20000000800 */
[----:B------:R-:W-:Y:S05]  /*5620*/  @!P0 ISETP.GE.AND P1, PT, R16, R14, PT ;  /* 0x0000000e1000820c */ /* 0x000fea0003f26270 */
[----:B------:R-:W-:Y:S01]  /*5630*/  FFMA.FTZ R5, R18, c[0x0][0x23c], -R13 ;  /* 0x00008f0012057a23 */ /* 0x000fe2000001080d */
[----:B------:R-:W-:Y:S01]  /*5640*/  MOV R4, R216 ;  /* 0x000000d800047202 */ /* 0x000fe20000000f00 */
[-C--:B------:R-:W-:Y:S02]  /*5650*/  HMMA.16816.F32.BF16 R60, R112, R6.reuse, R60 ;  /* 0x00000006703c723c */ /* 0x080fe4000004183c */
[----:B------:R1:W-:Y:S01]  /*5660*/  MUFU.EX2 R167, R5 ;  /* 0x0000000500a77308 */ /* 0x0003e20000000800 */
[----:B------:R-:W-:Y:S02]  /*5670*/  @!P0 FSEL R4, R216, -INF , !P1 ;  /* 0xff800000d8048808 */ /* 0x000fe40004800000 */
[----:B------:R-:W-:Y:S02]  /*5680*/  @!P0 ISETP.GE.AND P1, PT, R17, R14, PT ;  /* 0x0000000e1100820c */ /* 0x000fe40003f26270 */
[----:B------:R-:W-:Y:S01]  /*5690*/  FMUL.FTZ R52, R52, c[0x0][0x2ec] ;  /* 0x0000bb0034347a20 */ /* 0x000fe20000410000 */
[----:B------:R-:W-:Y:S01]  /*56a0*/  HMMA.16816.F32.BF16 R64, R104, R6, R64 ;  /* 0x000000066840723c */ /* 0x000fe20000041840 */
[----:B------:R-:W-:Y:S03]  /*56b0*/  FMUL.FTZ R53, R53, c[0x0][0x2ec] ;  /* 0x0000bb0035357a20 */ /* 0x000fe60000410000 */
[----:B------:R-:W-:Y:S01]  /*56c0*/  FMUL.FTZ R54, R54, c[0x0][0x2ec] ;  /* 0x0000bb0036367a20 */ /* 0x000fe20000410000 */
[----:B------:R-:W2:Y:S01]  /*56d0*/  MUFU.TANH R188, R52 ;  /* 0x0000003400bc7308 */ /* 0x000ea20000002400 */
[----:B------:R-:W-:Y:S01]  /*56e0*/  FMUL.FTZ R55, R55, c[0x0][0x2ec] ;  /* 0x0000bb0037377a20 */ /* 0x000fe20000410000 */
[----:B------:R-:W-:Y:S01]  /*56f0*/  MOV R6, R193 ;  /* 0x000000c100067202 */ /* 0x000fe20000000f00 */
[----:B------:R-:W-:Y:S04]  /*5700*/  FMUL.FTZ R57, R57, c[0x0][0x2ec] ;  /* 0x0000bb0039397a20 */ /* 0x000fe80000410000 */
        /* <DEDUP_REMOVED lines=9> */
[----:B------:R-:W-:Y:S01]  /*57a0*/  @!P0 ISETP.GE.AND P1, PT, R16, R11, PT ;  /* 0x0000000b1000820c */ /* 0x000fe20003f26270 */
[----:B------:R-:W-:Y:S01]  /*57b0*/  FMUL.FTZ R62, R62, c[0x0][0x2ec] ;  /* 0x0000bb003e3e7a20 */ /* 0x000fe20000410000 */
[----:B------:R-:W-:Y:S01]  /*57c0*/  MUFU.TANH R212, R60 ;  /* 0x0000003c00d47308 */ /* 0x000fe20000002400 */
[----:B------:R-:W-:Y:S02]  /*57d0*/  FFMA.FTZ R4, R4, c[0x0][0x23c], -R12 ;  /* 0x00008f0004047a23 */ /* 0x000fe4000001080c */
[----:B------:R-:W-:Y:S02]  /*57e0*/  FMUL.FTZ R64, R64, c[0x0][0x2ec] ;  /* 0x0000bb0040407a20 */ /* 0x000fe40000410000 */
[----:B------:R-:W-:Y:S02]  /*57f0*/  FMUL.FTZ R65, R65, c[0x0][0x2ec] ;  /* 0x0000bb0041417a20 */ /* 0x000fe40000410000 */
[----:B------:R-:W-:Y:S02]  /*5800*/  FMUL.FTZ R66, R66, c[0x0][0x2ec] ;  /* 0x0000bb0042427a20 */ /* 0x000fe40000410000 */
[----:B------:R-:W-:Y:S01]  /*5810*/  FMUL.FTZ R67, R67, c[0x0][0x2ec] ;  /* 0x0000bb0043437a20 */ /* 0x000fe20000410000 */
[----:B------:R1:W-:Y:S01]  /*5820*/  MUFU.EX2 R221, R4 ;  /* 0x0000000400dd7308 */ /* 0x0003e20000000800 */
[----:B------:R-:W-:Y:S09]  /*5830*/  FMUL.FTZ R63, R63, c[0x0][0x2ec] ;  /* 0x0000bb003f3f7a20 */ /* 0x000ff20000410000 */
[----:B------:R2:W-:Y:S10]  /*5840*/  MUFU.EX2 R223, R5 ;  /* 0x0000000500df7308 */ /* 0x0005f40000000800 */
[----:B------:R-:W3:Y:S01]  /*5850*/  MUFU.TANH R183, R53 ;  /* 0x0000003500b77308 */ /* 0x000ee20000002400 */
[----:B-1----:R-:W-:Y:S02]  /*5860*/  MOV R4, R235 ;  /* 0x000000eb00047202 */ /* 0x002fe40000000f00 */
[----:B------:R-:W-:Y:S02]  /*5870*/  @!P0 FSEL R4, R235, -INF , !P1 ;  /* 0xff800000eb048808 */ /* 0x000fe40004800000 */
[----:B------:R-:W-:Y:S05]  /*5880*/  @!P0 ISETP.GE.AND P1, PT, R17, R11, PT ;  /* 0x0000000b1100820c */ /* 0x000fea0003f26270 */
[----:B------:R-:W-:Y:S01]  /*5890*/  MUFU.TANH R211, R61 ;  /* 0x0000003d00d37308 */ /* 0x000fe20000002400 */
[--C-:B--2---:R-:W-:Y:S01]  /*58a0*/  FFMA.FTZ R5, R4, c[0x0][0x23c], -R9.reuse ;  /* 0x00008f0004057a23 */ /* 0x104fe20000010809 */
[----:B------:R-:W-:Y:S02]  /*58b0*/  MOV R4, R234 ;  /* 0x000000ea00047202 */ /* 0x000fe40000000f00 */
[----:B------:R-:W-:Y:S02]  /*58c0*/  @!P0 FSEL R4, R234, -INF , !P1 ;  /* 0xff800000ea048808 */ /* 0x000fe40004800000 */
[----:B------:R-:W-:Y:S04]  /*58d0*/  @!P0 ISETP.GE.AND P1, PT, R16, R10, PT ;  /* 0x0000000a1000820c */ /* 0x000fe80003f26270 */
[----:B------:R1:W-:Y:S01]  /*58e0*/  MUFU.EX2 R94, R5 ;  /* 0x00000005005e7308 */ /* 0x0003e20000000800 */
[----:B------:R-:W-:Y:S04]  /*58f0*/  @!P0 IADD3 R16, R0, 0x29, RZ ;  /* 0x0000002900108810 */ /* 0x000fe80007ffe0ff */
[----:B------:R-:W-:Y:S04]  /*5900*/  @!P0 ISETP.GE.AND P2, PT, R16, R15, PT ;  /* 0x0000000f1000820c */ /* 0x000fe80003f46270 */
[----:B------:R-:W-:Y:S01]  /*5910*/  @!P0 FSEL R6, R193, -INF , !P2 ;  /* 0xff800000c1068808 */ /* 0x000fe20005000000 */
[----:B------:R-:W-:Y:S10]  /*5920*/  MUFU.TANH R227, R62 ;  /* 0x0000003e00e37308 */ /* 0x000ff40000002400 */
[----:B------:R-:W-:Y:S01]  /*5930*/  MUFU.TANH R112, R64 ;  /* 0x0000004000707308 */ /* 0x000fe20000002400 */
[--C-:B-1----:R-:W-:Y:S01]  /*5940*/  FFMA.FTZ R5, R4, c[0x0][0x23c], -R9.reuse ;  /* 0x00008f0004057a23 */ /* 0x102fe20000010809 */
[----:B------:R-:W-:Y:S02]  /*5950*/  MOV R4, R72 ;  /* 0x0000004800047202 */ /* 0x000fe40000000f00 */
[----:B------:R-:W-:Y:S02]  /*5960*/  @!P0 FSEL R4, R72, -INF , !P1 ;  /* 0xff80000048048808 */ /* 0x000fe40004800000 */
[----:B------:R-:W-:Y:S04]  /*5970*/  @!P0 ISETP.GE.AND P1, PT, R17, R10, PT ;  /* 0x0000000a1100820c */ /* 0x000fe80003f26270 */
[----:B------:R1:W-:Y:S01]  /*5980*/  MUFU.EX2 R93, R5 ;  /* 0x00000005005d7308 */ /* 0x0003e20000000800 */
[----:B------:R-:W-:Y:S09]  /*5990*/  @!P0 IADD3 R17, R0, 0x28, RZ ;  /* 0x0000002800118810 */ /* 0x000ff20007ffe0ff */
[----:B------:R-:W-:Y:S10]  /*59a0*/  MUFU.TANH R111, R65 ;  /* 0x00000041006f7308 */ /* 0x000ff40000002400 */
[----:B------:R-:W-:Y:S01]  /*59b0*/  MUFU.TANH R191, R66 ;  /* 0x0000004200bf7308 */ /* 0x000fe20000002400 */
[--C-:B-1----:R-:W-:Y:S01]  /*59c0*/  FFMA.FTZ R5, R4, c[0x0][0x23c], -R8.reuse ;  /* 0x00008f0004057a23 */ /* 0x102fe20000010808 */
[----:B------:R-:W-:Y:S02]  /*59d0*/  MOV R4, R71 ;  /* 0x0000004700047202 */ /* 0x000fe40000000f00 */
[----:B------:R-:W-:Y:S02]  /*59e0*/  @!P0 FSEL R4, R71, -INF , !P1 ;  /* 0xff80000047048808 */ /* 0x000fe40004800000 */
[----:B------:R-:W-:Y:S04]  /*59f0*/  @!P0 ISETP.GE.AND P1, PT, R17, R11, PT ;  /* 0x0000000b1100820c */ /* 0x000fe80003f26270 */
[----:B------:R-:W-:Y:S01]  /*5a00*/  MUFU.EX2 R76, R5 ;  /* 0x00000005004c7308 */ /* 0x000fe20000000800 */
[--C-:B------:R-:W-:Y:S09]  /*5a10*/  FFMA.FTZ R4, R4, c[0x0][0x23c], -R8.reuse ;  /* 0x00008f0004047a23 */ /* 0x100ff20000010808 */
[----:B------:R1:W-:Y:S10]  /*5a20*/  MUFU.EX2 R75, R4 ;  /* 0x00000004004b7308 */ /* 0x0003f40000000800 */
[----:B------:R-:W2:Y:S10]  /*5a30*/  MUFU.TANH R200, R54 ;  /* 0x0000003600c87308 */ /* 0x000eb40000002400 */
        /* <DEDUP_REMOVED lines=8> */
[----:B------:R-:W-:Y:S04]  /*5ac0*/  @!P0 ISETP.GE.AND P1, PT, R17, R10, PT ;  /* 0x0000000a1100820c */ /* 0x000fe80003f26270 */
[----:B------:R1:W-:Y:S10]  /*5ad0*/  MUFU.EX2 R249, R5 ;  /* 0x0000000500f97308 */ /* 0x0003f40000000800 */
[----:B------:R-:W-:Y:S10]  /*5ae0*/  MUFU.TANH R226, R63 ;  /* 0x0000003f00e27308 */ /* 0x000ff40000002400 */
[----:B------:R-:W2:Y:S01]  /*5af0*/  MUFU.TANH R215, R56 ;  /* 0x0000003800d77308 */ /* 0x000ea20000002400 */
        /* <DEDUP_REMOVED lines=11> */
[----:B------:R1:W-:Y:S01]  /*5bb0*/  MUFU.EX2 R74, R5 ;  /* 0x00000005004a7308 */ /* 0x0003e20000000800 */
[----:B------:R-:W-:Y:S09]  /*5bc0*/  FFMA.FTZ R4, R4, c[0x0][0x23c], -R8 ;  /* 0x00008f0004047a23 */ /* 0x000ff20000010808 */
[----:B------:R2:W-:Y:S01]  /*5bd0*/  MUFU.EX2 R73, R4 ;  /* 0x0000000400497308 */ /* 0x0005e20000000800 */
[----:B-1----:R-:W-:Y:S02]  /*5be0*/  MOV R5, R194 ;  /* 0x000000c200057202 */ /* 0x002fe40000000f00 */
[----:B------:R-:W-:Y:S05]  /*5bf0*/  @!P0 FSEL R5, R194, -INF , !P1 ;  /* 0xff800000c2058808 */ /* 0x000fea0004800000 */
[--C-:B------:R-:W-:Y:S01]  /*5c00*/  FFMA.FTZ R7, R5, c[0x0][0x23c], -R13.reuse ;  /* 0x00008f0005077a23 */ /* 0x100fe2000001080d */
[----:B--2---:R-:W-:Y:S03]  /*5c10*/  IADD3 R4, P1, R3, UR13, RZ ;  /* 0x0000000d03047c10 */ /* 0x004fe6000ff3e0ff */
[----:B------:R1:W-:Y:S01]  /*5c20*/  MUFU.EX2 R192, R7 ;  /* 0x0000000700c07308 */ /* 0x0003e20000000800 */
[----:B------:R-:W-:Y:S02]  /*5c30*/  IADD3.X R5, R2, UR12, RZ, P1, !PT ;  /* 0x0000000c02057c10 */ /* 0x000fe40008ffe4ff */
[----:B------:R-:W-:Y:S03]  /*5c40*/  @!P0 ISETP.GE.AND P1, PT, R17, R14, PT ;  /* 0x0000000e1100820c */ /* 0x000fe60003f26270 */
[----:B------:R2:W2:Y:S04]  /*5c50*/  LDG.E R110, [R4.64] ;  /* 0x00000022046e7981 */ /* 0x0004a8000c1e1900 */
[----:B------:R2:W2:Y:S04]  /*5c60*/  LDG.E R109, [R4.64+0x20] ;  /* 0x00002022046d7981 */ /* 0x0004a8000c1e1900 */
[----:B------:R2:W2:Y:S01]  /*5c70*/  LDG.E R108, [R4.64+0x100] ;  /* 0x00010022046c7981 */ /* 0x0004a2000c1e1900 */
[--C-:B-1----:R-:W-:Y:S01]  /*5c80*/  FFMA.FTZ R7, R6, c[0x0][0x23c], -R13.reuse ;  /* 0x00008f0006077a23 */ /* 0x102fe2000001080d */
[----:B---3--:R-:W-:Y:S02]  /*5c90*/  MOV R6, R204 ;  /* 0x000000cc00067202 */ /* 0x008fe40000000f00 */
[----:B------:R-:W-:Y:S01]  /*5ca0*/  @!P0 FSEL R6, R204, -INF , !P1 ;  /* 0xff800000cc068808 */ /* 0x000fe20004800000 */
[----:B------:R4:W1:Y:S01]  /*5cb0*/  MUFU.EX2 R189, R7 ;  /* 0x0000000700bd7308 */ /* 0x0008620000000800 */
[----:B------:R-:W-:Y:S03]  /*5cc0*/  @!P0 ISETP.GE.AND P1, PT, R16, R14, PT ;  /* 0x0000000e1000820c */ /* 0x000fe60003f26270 */
[--C-:B------:R-:W-:Y:S01]  /*5cd0*/  FFMA.FTZ R16, R6, c[0x0][0x23c], -R12.reuse ;  /* 0x00008f0006107a23 */ /* 0x100fe2000001080c */
[----:B------:R-:W-:Y:S05]  /*5ce0*/  @!P0 IADD3 R6, R0, 0x30, RZ ;  /* 0x0000003000068810 */ /* 0x000fea0007ffe0ff */
[----:B------:R3:W-:Y:S01]  /*5cf0*/  MUFU.EX2 R209, R16 ;  /* 0x0000001000d17308 */ /* 0x0007e20000000800 */
[----:B----4-:R-:W-:Y:S02]  /*5d00*/  MOV R7, R202 ;  /* 0x000000ca00077202 */ /* 0x010fe40000000f00 */
[----:B------:R-:W-:Y:S02]  /*5d10*/  @!P0 FSEL R7, R202, -INF , !P1 ;  /* 0xff800000ca078808 */ /* 0x000fe40004800000 */
[-C--:B------:R-:W-:Y:S03]  /*5d20*/  @!P0 ISETP.GE.AND P1, PT, R6, R15.reuse, PT ;  /* 0x0000000f0600820c */ /* 0x080fe60003f26270 */
[--C-:B------:R-:W-:Y:S01]  /*5d30*/  FFMA.FTZ R17, R7, c[0x0][0x23c], -R12.reuse ;  /* 0x00008f0007117a23 */ /* 0x100fe2000001080c */
[----:B------:R-:W-:Y:S02]  /*5d40*/  @!P0 IADD3 R7, R0, 0x31, RZ ;  /* 0x0000003100078810 */ /* 0x000fe40007ffe0ff */
[----:B---3--:R-:W-:Y:S01]  /*5d50*/  MOV R16, R188 ;  /* 0x000000bc00107202 */ /* 0x008fe20000000f00 */
[----:B------:R3:W4:Y:S01]  /*5d60*/  MUFU.EX2 R208, R17 ;  /* 0x0000001100d07308 */ /* 0x0007220000000800 */
[----:B------:R-:W-:Y:S02]  /*5d70*/  @!P0 FSEL R16, R188, -INF , !P1 ;  /* 0xff800000bc108808 */ /* 0x000fe40004800000 */
[----:B------:R-:W-:Y:S03]  /*5d80*/  @!P0 ISETP.GE.AND P1, PT, R7, R15, PT ;  /* 0x0000000f0700820c */ /* 0x000fe60003f26270 */
[--C-:B---3--:R-:W-:Y:S01]  /*5d90*/  FFMA.FTZ R17, R16, c[0x0][0x23c], -R13.reuse ;  /* 0x00008f0010117a23 */ /* 0x108fe2000001080d */
[----:B------:R-:W-:Y:S02]  /*5da0*/  MOV R16, R183 ;  /* 0x000000b700107202 */ /* 0x000fe40000000f00 */
[----:B------:R-:W-:Y:S01]  /*5db0*/  @!P0 FSEL R16, R183, -INF , !P1 ;  /* 0xff800000b7108808 */ /* 0x000fe20004800000 */
[----:B------:R3:W-:Y:S01]  /*5dc0*/  MUFU.EX2 R163, R17 ;  /* 0x0000001100a37308 */ /* 0x0007e20000000800 */
[----:B------:R-:W-:Y:S03]  /*5dd0*/  @!P0 ISETP.GE.AND P1, PT, R6, R14, PT ;  /* 0x0000000e0600820c */ /* 0x000fe60003f26270 */
[----:B---3--:R-:W-:Y:S01]  /*5de0*/  FFMA.FTZ R17, R16, c[0x0][0x23c], -R13 ;  /* 0x00008f0010117a23 */ /* 0x008fe2000001080d */
[----:B------:R-:W-:Y:S02]  /*5df0*/  MOV R16, R200 ;  /* 0x000000c800107202 */ /* 0x000fe40000000f00 */
[----:B------:R-:W-:Y:S03]  /*5e00*/  @!P0 FSEL R16, R200, -INF , !P1 ;  /* 0xff800000c8108808 */ /* 0x000fe60004800000 */
[----:B------:R3:W-:Y:S01]  /*5e10*/  MUFU.EX2 R115, R17 ;  /* 0x0000001100737308 */ /* 0x0007e20000000800 */
[----:B------:R-:W-:Y:S01]  /*5e20*/  @!P0 ISETP.GE.AND P1, PT, R7, R14, PT ;  /* 0x0000000e0700820c */ /* 0x000fe20003f26270 */
[--C-:B---3--:R-:W-:Y:S01]  /*5e30*/  FFMA.FTZ R17, R16, c[0x0][0x23c], -R12.reuse ;  /* 0x00008f0010117a23 */ /* 0x108fe2000001080c */
[----:B------:R-:W-:Y:S02]  /*5e40*/  MOV R16, R199 ;  /* 0x000000c700107202 */ /* 0x000fe40000000f00 */
[----:B------:R-:W-:Y:S05]  /*5e50*/  @!P0 FSEL R16, R199, -INF , !P1 ;  /* 0xff800000c7108808 */ /* 0x000fea0004800000 */
[----:B------:R3:W-:Y:S01]  /*5e60*/  MUFU.EX2 R207, R17 ;  /* 0x0000001100cf7308 */ /* 0x0007e20000000800 */
[----:B------:R-:W-:Y:S01]  /*5e70*/  @!P0 ISETP.GE.AND P1, PT, R6, R11, PT ;  /* 0x0000000b0600820c */ /* 0x000fe20003f26270 */
[----:B---3--:R-:W-:Y:S01]  /*5e80*/  FFMA.FTZ R17, R16, c[0x0][0x23c], -R12 ;  /* 0x00008f0010117a23 */ /* 0x008fe2000001080c */
[----:B------:R-:W-:Y:S02]  /*5e90*/  MOV R16, R215 ;  /* 0x000000d700107202 */ /* 0x000fe40000000f00 */
[----:B------:R-:W-:Y:S05]  /*5ea0*/  @!P0 FSEL R16, R215, -INF , !P1 ;  /* 0xff800000d7108808 */ /* 0x000fea0004800000 */
[----:B------:R3:W1:Y:S01]  /*5eb0*/  MUFU.EX2 R206, R17 ;  /* 0x0000001100ce7308 */ /* 0x0006620000000800 */
[----:B------:R-:W-:Y:S01]  /*5ec0*/  @!P0 ISETP.GE.AND P1, PT, R7, R11, PT ;  /* 0x0000000b0700820c */ /* 0x000fe20003f26270 */
[--C-:B---3--:R-:W-:Y:S01]  /*5ed0*/  FFMA.FTZ R17, R16, c[0x0][0x23c], -R9.reuse ;  /* 0x00008f0010117a23 */ /* 0x108fe20000010809 */
[----:B------:R-:W-:Y:S02]  /*5ee0*/  MOV R16, R213 ;  /* 0x000000d500107202 */ /* 0x000fe40000000f00 */
[----:B------:R-:W-:Y:S05]  /*5ef0*/  @!P0 FSEL R16, R213, -INF , !P1 ;  /* 0xff800000d5108808 */ /* 0x000fea0004800000 */
[----:B------:R-:W-:Y:S01]  /*5f00*/  MUFU.EX2 R243, R17 ;  /* 0x0000001100f37308 */ /* 0x000fe20000000800 */
[-C--:B------:R-:W-:Y:S02]  /*5f10*/  @!P0 ISETP.GE.AND P1, PT, R6, R10.reuse, PT ;  /* 0x0000000a0600820c */ /* 0x080fe40003f26270 */
[----:B------:R-:W-:Y:S01]  /*5f20*/  MOV R6, R239 ;  /* 0x000000ef00067202 */ /* 0x000fe20000000f00 */
[--C-:B------:R-:W-:Y:S01]  /*5f30*/  FFMA.FTZ R16, R16, c[0x0][0x23c], -R9.reuse ;  /* 0x00008f0010107a23 */ /* 0x100fe20000010809 */
[----:B------:R-:W-:Y:S02]  /*5f40*/  @!P0 FSEL R6, R239, -INF , !P1 ;  /* 0xff800000ef068808 */ /* 0x000fe40004800000 */
[----:B------:R-:W-:Y:S02]  /*5f50*/  @!P0 ISETP.GE.AND P1, PT, R7, R10, PT ;  /* 0x0000000a0700820c */ /* 0x000fe40003f26270 */
[----:B------:R-:W-:Y:S01]  /*5f60*/  MOV R7, R238 ;  /* 0x000000ee00077202 */ /* 0x000fe20000000f00 */
[----:B------:R3:W-:Y:S01]  /*5f70*/  MUFU.EX2 R237, R16 ;  /* 0x0000001000ed7308 */ /* 0x0007e20000000800 */
[----:B------:R-:W-:Y:S05]  /*5f80*/  @!P0 FSEL R7, R238, -INF , !P1 ;  /* 0xff800000ee078808 */ /* 0x000fea0004800000 */
[--C-:B------:R-:W-:Y:S04]  /*5f90*/  FFMA.FTZ R7, R7, c[0x0][0x23c], -R8.reuse ;  /* 0x00008f0007077a23 */ /* 0x100fe80000010808 */
[----:B------:R1:W-:Y:S01]  /*5fa0*/  MUFU.EX2 R3, R7 ;  /* 0x0000000700037308 */ /* 0x0003e20000000800 */
[--C-:B---3--:R-:W-:Y:S01]  /*5fb0*/  FFMA.FTZ R16, R6, c[0x0][0x23c], -R8.reuse ;  /* 0x00008f0006107a23 */ /* 0x108fe20000010808 */
[C---:B------:R-:W-:Y:S02]  /*5fc0*/  @!P0 IADD3 R6, R0.reuse, 0x38, RZ ;  /* 0x0000003800068810 */ /* 0x040fe40007ffe0ff */
[----:B------:R-:W-:Y:S06]  /*5fd0*/  @!P0 IADD3 R0, R0, 0x39, RZ ;  /* 0x0000003900008810 */ /* 0x000fec0007ffe0ff */
[----:B------:R3:W-:Y:S01]  /*5fe0*/  MUFU.EX2 R68, R16 ;  /* 0x0000001000447308 */ /* 0x0007e20000000800 */
[C---:B------:R-:W-:Y:S02]  /*5ff0*/  @!P0 ISETP.GE.AND P1, PT, R6.reuse, R11, PT ;  /* 0x0000000b0600820c */ /* 0x040fe40003f26270 */
[C---:B------:R-:W-:Y:S02]  /*6000*/  @!P0 ISETP.GE.AND P5, PT, R6.reuse, R15, PT ;  /* 0x0000000f0600820c */ /* 0x040fe40003fa6270 */
[-C--:B------:R-:W-:Y:S02]  /*6010*/  @!P0 ISETP.GE.AND P3, PT, R6, R14.reuse, PT ;  /* 0x0000000e0600820c */ /* 0x080fe40003f66270 */
[----:B-1----:R-:W-:Y:S02]  /*6020*/  MOV R7, R211 ;  /* 0x000000d300077202 */ /* 0x002fe40000000f00 */
[C---:B------:R-:W-:Y:S02]  /*6030*/  @!P0 ISETP.GE.AND P4, PT, R0.reuse, R15, PT ;  /* 0x0000000f0000820c */ /* 0x040fe40003f86270 */
[----:B------:R-:W-:Y:S02]  /*6040*/  @!P0 ISETP.GE.AND P2, PT, R0, R14, PT ;  /* 0x0000000e0000820c */ /* 0x000fe40003f46270 */
[----:B---3--:R-:W-:Y:S02]  /*6050*/  MOV R16, R212 ;  /* 0x000000d400107202 */ /* 0x008fe40000000f00 */
[----:B------:R-:W-:Y:S02]  /*6060*/  @!P0 FSEL R16, R212, -INF , !P1 ;  /* 0xff800000d4108808 */ /* 0x000fe40004800000 */
[----:B------:R-:W-:Y:S03]  /*6070*/  @!P0 ISETP.GE.AND P1, PT, R0, R11, PT ;  /* 0x0000000b0000820c */ /* 0x000fe60003f26270 */
[--C-:B------:R-:W-:Y:S01]  /*6080*/  FFMA.FTZ R11, R16, c[0x0][0x23c], -R9.reuse ;  /* 0x00008f00100b7a23 */ /* 0x100fe20000010809 */
[----:B------:R-:W-:Y:S02]  /*6090*/  @!P0 FSEL R7, R211, -INF , !P1 ;  /* 0xff800000d3078808 */ /* 0x000fe40004800000 */
[----:B------:R-:W-:Y:S01]  /*60a0*/  @!P0 ISETP.GE.AND P1, PT, R6, R10, PT ;  /* 0x0000000a0600820c */ /* 0x000fe20003f26270 */
[----:B------:R1:W-:Y:S01]  /*60b0*/  MUFU.EX2 R230, R11 ;  /* 0x0000000b00e67308 */ /* 0x0003e20000000800 */
[----:B------:R-:W-:Y:S01]  /*60c0*/  F2FP.BF16.PACK_AB R6, R187, R222 ;  /* 0x000000debb06723e */ /* 0x000fe200000010ff */
[----:B------:R-:W-:Y:S01]  /*60d0*/  FFMA.FTZ R9, R7, c[0x0][0x23c], -R9 ;  /* 0x00008f0007097a23 */ /* 0x000fe20000010809 */
[----:B------:R-:W-:Y:S03]  /*60e0*/  F2FP.BF16.PACK_AB R7, R244, R245 ;  /* 0x000000f5f407723e */ /* 0x000fe600000010ff */
[----:B------:R3:W-:Y:S04]  /*60f0*/  STS [R182+0x10400], R6 ;  /* 0x01040006b6007388 */ /* 0x0007e80000000800 */
[----:B------:R4:W-:Y:S01]  /*6100*/  STS [R182+0x10000], R7 ;  /* 0x01000007b6007388 */ /* 0x0009e20000000800 */
[----:B------:R4:W-:Y:S01]  /*6110*/  MUFU.EX2 R229, R9 ;  /* 0x0000000900e57308 */ /* 0x0009e20000000800 */
[----:B-1----:R-:W-:Y:S02]  /*6120*/  MOV R11, R227 ;  /* 0x000000e3000b7202 */ /* 0x002fe40000000f00 */
[----:B------:R-:W-:Y:S02]  /*6130*/  @!P0 FSEL R11, R227, -INF , !P1 ;  /* 0xff800000e30b8808 */ /* 0x000fe40004800000 */
[----:B------:R-:W-:Y:S02]  /*6140*/  @!P0 ISETP.GE.AND P1, PT, R0, R10, PT ;  /* 0x0000000a0000820c */ /* 0x000fe40003f26270 */
[----:B------:R-:W-:Y:S01]  /*6150*/  F2FP.BF16.PACK_AB R0, R228, R231 ;  /* 0x000000e7e400723e */ /* 0x000fe200000010ff */
[----:B------:R-:W-:Y:S01]  /*6160*/  FFMA.FTZ R10, R11, c[0x0][0x23c], -R8 ;  /* 0x00008f000b0a7a23 */ /* 0x000fe20000010808 */
[----:B---3--:R-:W-:Y:S03]  /*6170*/  F2FP.BF16.PACK_AB R6, R91, R92 ;  /* 0x0000005c5b06723e */ /* 0x008fe600000010ff */
[----:B------:R1:W-:Y:S01]  /*6180*/  STS [R180+0x10000], R0 ;  /* 0x01000000b4007388 */ /* 0x0003e20000000800 */
[----:B----4-:R-:W-:Y:S01]  /*6190*/  F2FP.BF16.PACK_AB R7, R161, R162 ;  /* 0x000000a2a107723e */ /* 0x010fe200000010ff */
[----:B------:R3:W-:Y:S01]  /*61a0*/  MUFU.EX2 R2, R10 ;  /* 0x0000000a00027308 */ /* 0x0007e20000000800 */
[----:B------:R-:W-:Y:S02]  /*61b0*/  MOV R9, R112 ;  /* 0x0000007000097202 */ /* 0x000fe40000000f00 */
[----:B------:R-:W-:Y:S05]  /*61c0*/  @!P0 FSEL R9, R112, -INF , !P5 ;  /* 0xff80000070098808 */ /* 0x000fea0006800000 */
[--C-:B------:R-:W-:Y:S04]  /*61d0*/  FFMA.FTZ R9, R9, c[0x0][0x23c], -R13.reuse ;  /* 0x00008f0009097a23 */ /* 0x100fe8000001080d */
[----:B------:R4:W-:Y:S01]  /*61e0*/  MUFU.EX2 R114, R9 ;  /* 0x0000000900727308 */ /* 0x0009e20000000800 */
[----:B-1----:R-:W-:Y:S02]  /*61f0*/  F2FP.BF16.PACK_AB R0, R185, R186 ;  /* 0x000000bab900723e */ /* 0x002fe400000010ff */
[----:B---3--:R-:W-:Y:S02]  /*6200*/  MOV R10, R111 ;  /* 0x0000006f000a7202 */ /* 0x008fe40000000f00 */
[----:B------:R-:W-:Y:S01]  /*6210*/  @!P0 FSEL R10, R111, -INF , !P4 ;  /* 0xff8000006f0a8808 */ /* 0x000fe20006000000 */
[----:B------:R1:W-:Y:S04]  /*6220*/  STS [R180+0x10400], R0 ;  /* 0x01040000b4007388 */ /* 0x0003e80000000800 */
[----:B------:R-:W-:Y:S01]  /*6230*/  FFMA.FTZ R13, R10, c[0x0][0x23c], -R13 ;  /* 0x00008f000a0d7a23 */ /* 0x000fe2000001080d */
[----:B------:R3:W-:Y:S01]  /*6240*/  STS [R182+0x12000], R7 ;  /* 0x01200007b6007388 */ /* 0x0007e20000000800 */
[----:B------:R-:W-:Y:S02]  /*6250*/  MOV R10, R191 ;  /* 0x000000bf000a7202 */ /* 0x000fe40000000f00 */
[----:B----4-:R-:W-:Y:S01]  /*6260*/  F2FP.BF16.PACK_AB R9, R164, R184 ;  /* 0x000000b8a409723e */ /* 0x010fe200000010ff */
[----:B------:R4:W-:Y:S01]  /*6270*/  STS [R182+0x12400], R6 ;  /* 0x01240006b6007388 */ /* 0x0009e20000000800 */
[----:B------:R-:W-:Y:S01]  /*6280*/  @!P0 FSEL R10, R191, -INF , !P3 ;  /* 0xff800000bf0a8808 */ /* 0x000fe20005800000 */
[----:B------:R-:W2:Y:S04]  /*6290*/  MUFU.EX2 R113, R13 ;  /* 0x0000000d00717308 */ /* 0x000ea80000000800 */
[--C-:B------:R-:W-:Y:S01]  /*62a0*/  FFMA.FTZ R11, R10, c[0x0][0x23c], -R12.reuse ;  /* 0x00008f000a0b7a23 */ /* 0x100fe2000001080c */
[----:B------:R-:W-:Y:S02]  /*62b0*/  MOV R10, R190 ;  /* 0x000000be000a7202 */ /* 0x000fe40000000f00 */
[----:B------:R-:W-:Y:S03]  /*62c0*/  @!P0 FSEL R10, R190, -INF , !P2 ;  /* 0xff800000be0a8808 */ /* 0x000fe60005000000 */
[----:B------:R-:W-:Y:S02]  /*62d0*/  MUFU.EX2 R198, R11 ;  /* 0x0000000b00c67308 */ /* 0x000fe40000000800 */
[----:B------:R-:W-:Y:S01]  /*62e0*/  FFMA.FTZ R12, R10, c[0x0][0x23c], -R12 ;  /* 0x00008f000a0c7a23 */ /* 0x000fe2000001080c */
[----:B------:R-:W-:Y:S02]  /*62f0*/  MOV R10, R226 ;  /* 0x000000e2000a7202 */ /* 0x000fe40000000f00 */
[----:B-1----:R-:W-:Y:S02]  /*6300*/  F2FP.BF16.PACK_AB R0, R219, R220 ;  /* 0x000000dcdb00723e */ /* 0x002fe400000010ff */
[----:B------:R-:W-:Y:S02]  /*6310*/  @!P0 FSEL R10, R226, -INF , !P1 ;  /* 0xff800000e20a8808 */ /* 0x000fe40004800000 */
[----:B---3--:R-:W-:Y:S01]  /*6320*/  F2FP.BF16.PACK_AB R7, R159, R160 ;  /* 0x000000a09f07723e */ /* 0x008fe200000010ff */
[----:B------:R-:W1:Y:S01]  /*6330*/  MUFU.EX2 R196, R12 ;  /* 0x0000000c00c47308 */ /* 0x000e620000000800 */
[----:B------:R-:W-:Y:S01]  /*6340*/  PLOP3.LUT P1, PT, PT, PT, UP3, 0x80, 0x0 ;  /* 0x000000000000781c */ /* 0x000fe20003f2f038 */
[----:B------:R-:W-:Y:S01]  /*6350*/  FFMA.FTZ R8, R10, c[0x0][0x23c], -R8 ;  /* 0x00008f000a087a23 */ /* 0x000fe20000010808 */
[----:B----4-:R-:W-:Y:S01]  /*6360*/  F2FP.BF16.PACK_AB R6, R89, R90 ;  /* 0x0000005a5906723e */ /* 0x010fe200000010ff */
[----:B------:R3:W-:Y:S04]  /*6370*/  STS [R180+0x12000], R7 ;  /* 0x01200007b4007388 */ /* 0x0007e80000000800 */
[----:B------:R4:W-:Y:S02]  /*6380*/  STS [R180+0x12400], R6 ;  /* 0x01240006b4007388 */ /* 0x0009e40000000800 */
[----:B------:R1:W1:Y:S02]  /*6390*/  MUFU.EX2 R252, R8 ;  /* 0x0000000800fc7308 */ /* 0x0002640000000800 */
[----:B------:R2:W-:Y:S04]  /*63a0*/  STS [R181+0x10000], R0 ;  /* 0x01000000b5007388 */ /* 0x0005e80000000800 */
[----:B------:R2:W-:Y:S01]  /*63b0*/  STS [R181+0x10400], R9 ;  /* 0x01040009b5007388 */ /* 0x0005e20000000800 */
[----:B---3--:R-:W-:Y:S02]  /*63c0*/  F2FP.BF16.PACK_AB R7, R99, R151 ;  /* 0x000000976307723e */ /* 0x008fe400000010ff */
[----:B----4-:R-:W-:Y:S02]  /*63d0*/  F2FP.BF16.PACK_AB R6, R205, R210 ;  /* 0x000000d2cd06723e */ /* 0x010fe400000010ff */
[----:B-1----:R-:W-:Y:S02]  /*63e0*/  F2FP.BF16.PACK_AB R8, R93, R94 ;  /* 0x0000005e5d08723e */ /* 0x002fe400000010ff */
[----:B--2---:R-:W-:Y:S01]  /*63f0*/  F2FP.BF16.PACK_AB R0, R232, R233 ;  /* 0x000000e9e800723e */ /* 0x004fe200000010ff */
[----:B------:R1:W-:Y:S01]  /*6400*/  STS [R179+0x10000], R6 ;  /* 0x01000006b3007388 */ /* 0x0003e20000000800 */
[----:B------:R-:W-:Y:S03]  /*6410*/  F2FP.BF16.PACK_AB R9, R83, R84 ;  /* 0x000000545309723e */ /* 0x000fe600000010ff */
[----:B------:R2:W-:Y:S04]  /*6420*/  STS [R179+0x10400], R0 ;  /* 0x01040000b3007388 */ /* 0x0005e80000000800 */
[----:B------:R3:W-:Y:S04]  /*6430*/  STS [R181+0x12000], R7 ;  /* 0x01200007b5007388 */ /* 0x0007e80000000800 */
[----:B------:R4:W-:Y:S01]  /*6440*/  STS [R181+0x12400], R9 ;  /* 0x01240009b5007388 */ /* 0x0009e20000000800 */
[----:B-1----:R-:W-:Y:S02]  /*6450*/  F2FP.BF16.PACK_AB R6, R81, R82 ;  /* 0x000000525106723e */ /* 0x002fe400000010ff */
[----:B--2---:R-:W-:Y:S03]  /*6460*/  F2FP.BF16.PACK_AB R0, R167, R203 ;  /* 0x000000cba700723e */ /* 0x004fe600000010ff */
[----:B------:R1:W-:Y:S01]  /*6470*/  STS [R179+0x12400], R6 ;  /* 0x01240006b3007388 */ /* 0x0003e20000000800 */
[----:B---3--:R-:W-:Y:S02]  /*6480*/  F2FP.BF16.PACK_AB R7, R97, R98 ;  /* 0x000000626107723e */ /* 0x008fe400000010ff */
[----:B----4-:R-:W-:Y:S03]  /*6490*/  F2FP.BF16.PACK_AB R9, R221, R223 ;  /* 0x000000dfdd09723e */ /* 0x010fe600000010ff */
[----:B------:R2:W-:Y:S04]  /*64a0*/  STS [R179+0x12000], R7 ;  /* 0x01200007b3007388 */ /* 0x0005e80000000800 */
[----:B------:R3:W-:Y:S04]  /*64b0*/  STS [R175+0x10000], R0 ;  /* 0x01000000af007388 */ /* 0x0007e80000000800 */
[----:B------:R4:W-:Y:S01]  /*64c0*/  STS [R175+0x10400], R9 ;  /* 0x01040009af007388 */ /* 0x0009e20000000800 */
[----:B-1----:R-:W-:Y:S05]  /*64d0*/  F2FP.BF16.PACK_AB R6, R189, R192 ;  /* 0x000000c0bd06723e */ /* 0x002fea00000010ff */
[----:B------:R1:W-:Y:S01]  /*64e0*/  STS [R176+0x10000], R6 ;  /* 0x01000006b0007388 */ /* 0x0003e20000000800 */
[----:B--2---:R-:W-:Y:S02]  /*64f0*/  F2FP.BF16.PACK_AB R7, R75, R76 ;  /* 0x0000004c4b07723e */ /* 0x004fe400000010ff */
[----:B---3--:R-:W-:Y:S02]  /*6500*/  F2FP.BF16.PACK_AB R0, R208, R209 ;  /* 0x000000d1d000723e */ /* 0x008fe400000010ff */
[----:B----4-:R-:W-:Y:S03]  /*6510*/  F2FP.BF16.PACK_AB R9, R246, R249 ;  /* 0x000000f9f609723e */ /* 0x010fe600000010ff */
[----:B------:R2:W-:Y:S04]  /*6520*/  STS [R176+0x10400], R0 ;  /* 0x01040000b0007388 */ /* 0x0005e80000000800 */
[----:B------:R3:W-:Y:S04]  /*6530*/  STS [R175+0x12000], R8 ;  /* 0x01200008af007388 */ /* 0x0007e80000000800 */
[----:B------:R4:W-:Y:S04]  /*6540*/  STS [R175+0x12400], R7 ;  /* 0x01240007af007388 */ /* 0x0009e80000000800 */
[----:B------:R4:W-:Y:S01]  /*6550*/  STS [R176+0x12000], R9 ;  /* 0x01200009b0007388 */ /* 0x0009e20000000800 */
[----:B-1----:R-:W-:Y:S02]  /*6560*/  F2FP.BF16.PACK_AB R6, R206, R207 ;  /* 0x000000cfce06723e */ /* 0x002fe400000010ff */
[----:B--2---:R-:W-:Y:S02]  /*6570*/  F2FP.BF16.PACK_AB R0, R113, R114 ;  /* 0x000000727100723e */ /* 0x004fe400000010ff */
[----:B---3--:R-:W-:Y:S02]  /*6580*/  F2FP.BF16.PACK_AB R8, R73, R74 ;  /* 0x0000004a4908723e */ /* 0x008fe400000010ff */
[----:B----4-:R-:W-:Y:S03]  /*6590*/  F2FP.BF16.PACK_AB R7, R115, R163 ;  /* 0x000000a37307723e */ /* 0x010fe600000010ff */
[----:B------:R1:W-:Y:S01]  /*65a0*/  STS [R176+0x12400], R8 ;  /* 0x01240008b0007388 */ /* 0x0003e20000000800 */
[----:B------:R-:W-:Y:S03]  /*65b0*/  F2FP.BF16.PACK_AB R9, R237, R243 ;  /* 0x000000f3ed09723e */ /* 0x000fe600000010ff */
[----:B------:R2:W-:Y:S04]  /*65c0*/  STS [R178+0x10000], R7 ;  /* 0x01000007b2007388 */ /* 0x0005e80000000800 */
[----:B------:R3:W-:Y:S04]  /*65d0*/  STS [R178+0x10400], R6 ;  /* 0x01040006b2007388 */ /* 0x0007e80000000800 */
[----:B------:R4:W-:Y:S01]  /*65e0*/  STS [R177+0x10000], R0 ;  /* 0x01000000b1007388 */ /* 0x0009e20000000800 */
[----:B-1----:R-:W-:Y:S02]  /*65f0*/  F2FP.BF16.PACK_AB R8, R3, R68 ;  /* 0x000000440308723e */ /* 0x002fe400000010ff */
[----:B--2---:R-:W-:Y:S02]  /*6600*/  F2FP.BF16.PACK_AB R7, R196, R198 ;  /* 0x000000c6c407723e */ /* 0x004fe400000010ff */
[----:B---3--:R-:W-:Y:S03]  /*6610*/  F2FP.BF16.PACK_AB R6, R229, R230 ;  /* 0x000000e6e506723e */ /* 0x008fe600000010ff */
[----:B------:R-:W-:Y:S01]  /*6620*/  STS [R177+0x10400], R7 ;  /* 0x01040007b1007388 */ /* 0x000fe20000000800 */
[----:B----4-:R-:W-:Y:S03]  /*6630*/  F2FP.BF16.PACK_AB R0, R252, R2 ;  /* 0x00000002fc00723e */ /* 0x010fe600000010ff */
[----:B------:R-:W-:Y:S04]  /*6640*/  STS [R178+0x12000], R9 ;  /* 0x01200009b2007388 */ /* 0x000fe80000000800 */
[----:B------:R-:W-:Y:S04]  /*6650*/  STS [R178+0x12400], R8 ;  /* 0x01240008b2007388 */ /* 0x000fe80000000800 */
[----:B------:R1:W-:Y:S04]  /*6660*/  STS [R177+0x12400], R0 ;  /* 0x01240000b1007388 */ /* 0x0003e80000000800 */
[----:B------:R-:W-:Y:S04]  /*6670*/  STS [R177+0x12000], R6 ;  /* 0x01200006b1007388 */ /* 0x000fe80000000800 */
[----:B------:R-:W2:Y:S08]  /*6680*/  LDSM.16.M88.4 R64, [R154+0x4000] ;  /* 0x004000009a40783b */ /* 0x000eb00000000200 */
[----:B------:R-:W3:Y:S08]  /*6690*/  LDSM.16.M88.4 R60, [R154+0x5000] ;  /* 0x005000009a3c783b */ /* 0x000ef00000000200 */
[----:B------:R-:W3:Y:S08]  /*66a0*/  LDSM.16.M88.4 R100, [R155+0x4000] ;  /* 0x004000009b64783b */ /* 0x000ef00000000200 */
[----:B-1----:R2:W4:Y:S04]  /*66b0*/  LDG.E R0, [R4.64+0x120] ;  /* 0x0001202204007981 */ /* 0x002528000c1e1900 */
[----:B------:R-:W1:Y:S01]  /*66c0*/  LDSM.16.M88.4 R104, [R155+0x5000] ;  /* 0x005000009b68783b */ /* 0x000e620000000200 */
        /* <DEDUP_REMOVED lines=17> */
[C---:B-1----:R-:W-:Y:S08]  /*67e0*/  HMMA.16816.F32.BF16 R8, R104.reuse, R132, R8 ;  /* 0x000000846808723c */ /* 0x042ff00000041808 */
[-C--:B------:R-:W-:Y:S08]  /*67f0*/  HMMA.16816.F32.BF16 R12, R104, R134.reuse, R12 ;  /* 0x00000086680c723c */ /* 0x080ff0000004180c */
[C---:B------:R-:W-:Y:S08]  /*6800*/  HMMA.16816.F32.BF16 R16, R100.reuse, R134, R16 ;  /* 0x000000866410723c */ /* 0x040ff00000041810 */
[-C--:B------:R-:W-:Y:S08]  /*6810*/  HMMA.16816.F32.BF16 R20, R100, R136.reuse, R20 ;  /* 0x000000886414723c */ /* 0x080ff00000041814 */
[C---:B------:R-:W-:Y:S08]  /*6820*/  HMMA.16816.F32.BF16 R24, R104.reuse, R136, R24 ;  /* 0x000000886818723c */ /* 0x040ff00000041818 */
[C---:B------:R-:W-:Y:S01]  /*6830*/  FADD.FTZ R16, -R110.reuse, R16 ;  /* 0x000000106e107221 */ /* 0x040fe20000010100 */
[-C--:B------:R-:W-:Y:S03]  /*6840*/  HMMA.16816.F32.BF16 R28, R104, R138.reuse, R28 ;  /* 0x0000008a681c723c */ /* 0x080fe6000004181c */
[C---:B------:R-:W-:Y:S05]  /*6850*/  FADD.FTZ R17, -R110.reuse, R17 ;  /* 0x000000116e117221 */ /* 0x040fea0000010100 */
        /* <DEDUP_REMOVED lines=8> */
[----:B------:R-:W-:Y:S07]  /*68e0*/  HMMA.16816.F32.BF16 R64, R100, R146, R64 ;  /* 0x000000926440723c */ /* 0x000fee0000041840 */
[C---:B------:R-:W-:Y:S02]  /*68f0*/  FADD.FTZ R101, -R110.reuse, R4 ;  /* 0x000000046e657221 */ /* 0x040fe40000010100 */
[----:B------:R-:W-:Y:S03]  /*6900*/  FADD.FTZ R100, -R110, R5 ;  /* 0x000000056e647221 */ /* 0x000fe60000010100 */
[----:B------:R-:W-:Y:S02]  /*6910*/  FFMA.FTZ R5, -R174, R174, 1 ;  /* 0x3f800000ae057423 */ /* 0x000fe400000101ae */
[----:B------:R-:W-:Y:S02]  /*6920*/  FFMA.FTZ R4, -R173, R173, 1 ;  /* 0x3f800000ad047423 */ /* 0x000fe400000101ad */
[----:B------:R-:W-:Y:S02]  /*6930*/  FMUL.FTZ R101, R245, R101 ;  /* 0x00000065f5657220 */ /* 0x000fe40000410000 */
[----:B------:R-:W-:Y:S01]  /*6940*/  FMUL.FTZ R100, R244, R100 ;  /* 0x00000064f4647220 */ /* 0x000fe20000410000 */
[----:B------:R1:W5:Y:S01]  /*6950*/  LDL.LU R245, [R1+0x130] ;  /* 0x0001300001f57983 */ /* 0x0003620000300800 */
[----:B------:R-:W-:Y:S02]  /*6960*/  FMUL.FTZ R5, R5, c[0x0][0x2ec] ;  /* 0x0000bb0005057a20 */ /* 0x000fe40000410000 */
[----:B------:R-:W-:Y:S01]  /*6970*/  FMUL.FTZ R4, R4, c[0x0][0x2ec] ;  /* 0x0000bb0004047a20 */ /* 0x000fe20000410000 */
[----:B------:R1:W5:Y:S01]  /*6980*/  LDL.LU R244, [R1+0x12c] ;  /* 0x00012c0001f47983 */ /* 0x0003620000300800 */
[----:B------:R-:W-:Y:S02]  /*6990*/  FMUL.FTZ R174, R101, R5 ;  /* 0x0000000565ae7220 */ /* 0x000fe40000410000 */
[----:B------:R-:W-:Y:S02]  /*69a0*/  FMUL.FTZ R173, R100, R4 ;  /* 0x0000000464ad7220 */ /* 0x000fe40000410000 */
[----:B------:R-:W-:Y:S02]  /*69b0*/  FMUL.FTZ R101, R231, R16 ;  /* 0x00000010e7657220 */ /* 0x000fe40000410000 */
[----:B------:R-:W-:Y:S02]  /*69c0*/  FADD.FTZ R16, -R110, R20 ;  /* 0x000000146e107221 */ /* 0x000fe40000010100 */
[----:B------:R-:W-:Y:S02]  /*69d0*/  FFMA.FTZ R5, -R172, R172, 1 ;  /* 0x3f800000ac057423 */ /* 0x000fe400000101ac */
[----:B------:R-:W-:Y:S02]  /*69e0*/  FFMA.FTZ R4, -R171, R171, 1 ;  /* 0x3f800000ab047423 */ /* 0x000fe400000101ab */
[----:B------:R-:W-:Y:S02]  /*69f0*/  FMUL.FTZ R100, R228, R17 ;  /* 0x00000011e4647220 */ /* 0x000fe40000410000 */
[----:B------:R-:W-:Y:S02]  /*6a00*/  FADD.FTZ R20, -R110, R21 ;  /* 0x000000156e147221 */ /* 0x000fe40000010100 */
[----:B------:R-:W-:Y:S02]  /*6a10*/  FMUL.FTZ R21, R220, R16 ;  /* 0x00000010dc157220 */ /* 0x000fe40000410000 */
[----:B------:R-:W-:Y:S02]  /*6a20*/  FMUL.FTZ R5, R5, c[0x0][0x2ec] ;  /* 0x0000bb0005057a20 */ /* 0x000fe40000410000 */
[----:B------:R-:W-:Y:S02]  /*6a30*/  FMUL.FTZ R4, R4, c[0x0][0x2ec] ;  /* 0x0000bb0004047a20 */ /* 0x000fe40000410000 */
[----:B------:R-:W-:Y:S02]  /*6a40*/  FFMA.FTZ R16, -R170, R170, 1 ;  /* 0x3f800000aa107423 */ /* 0x000fe400000101aa */
[----:B------:R-:W-:Y:S02]  /*6a50*/  FFMA.FTZ R17, -R169, R169, 1 ;  /* 0x3f800000a9117423 */ /* 0x000fe400000101a9 */
[----:B------:R-:W-:Y:S02]  /*6a60*/  FMUL.FTZ R20, R219, R20 ;  /* 0x00000014db147220 */ /* 0x000fe40000410000 */
[----:B------:R-:W-:Y:S02]  /*6a70*/  FMUL.FTZ R172, R101, R5 ;  /* 0x0000000565ac7220 */ /* 0x000fe40000410000 */
[----:B------:R-:W-:Y:S02]  /*6a80*/  FMUL.FTZ R171, R100, R4 ;  /* 0x0000000464ab7220 */ /* 0x000fe40000410000 */
[----:B------:R-:W-:Y:S02]  /*6a90*/  FMUL.FTZ R5, R16, c[0x0][0x2ec] ;  /* 0x0000bb0010057a20 */ /* 0x000fe40000410000 */
[----:B------:R-:W-:Y:S02]  /*6aa0*/  FMUL.FTZ R4, R17, c[0x0][0x2ec] ;  /* 0x0000bb0011047a20 */ /* 0x000fe40000410000 */
[C---:B------:R-:W-:Y:S02]  /*6ab0*/  FADD.FTZ R16, -R110.reuse, R32 ;  /* 0x000000206e107221 */ /* 0x040fe40000010100 */
[----:B------:R-:W-:Y:S02]  /*6ac0*/  FADD.FTZ R32, -R110, R33 ;  /* 0x000000216e207221 */ /* 0x000fe40000010100 */
[----:B------:R-:W-:Y:S02]  /*6ad0*/  FMUL.FTZ R170, R21, R5 ;  /* 0x0000000515aa7220 */ /* 0x000fe40000410000 */
[----:B------:R-:W-:Y:S02]  /*6ae0*/  FMUL.FTZ R169, R20, R4 ;  /* 0x0000000414a97220 */ /* 0x000fe40000410000 */
[----:B------:R-:W-:Y:S02]  /*6af0*/  FFMA.FTZ R5, -R201, R201, 1 ;  /* 0x3f800000c9057423 */ /* 0x000fe400000101c9 */
[----:B------:R-:W-:Y:S02]  /*6b00*/  FFMA.FTZ R4, -R168, R168, 1 ;  /* 0x3f800000a8047423 */ /* 0x000fe400000101a8 */
[----:B------:R-:W-:Y:S02]  /*6b10*/  FMUL.FTZ R33, R210, R16 ;  /* 0x00000010d2217220 */ /* 0x000fe40000410000 */
[----:B------:R-:W-:Y:S02]  /*6b20*/  FMUL.FTZ R32, R205, R32 ;  /* 0x00000020cd207220 */ /* 0x000fe40000410000 */
[C---:B------:R-:W-:Y:S02]  /*6b30*/  FADD.FTZ R21, -R110.reuse, R36 ;  /* 0x000000246e157221 */ /* 0x040fe40000010100 */
[----:B------:R-:W-:Y:S02]  /*6b40*/  FADD.FTZ R20, -R110, R37 ;  /* 0x000000256e147221 */ /* 0x000fe40000010100 */
[----:B------:R-:W-:Y:S02]  /*6b50*/  FMUL.FTZ R5, R5, c[0x0][0x2ec] ;  /* 0x0000bb0005057a20 */ /* 0x000fe40000410000 */
[----:B------:R-:W-:Y:S02]  /*6b60*/  FMUL.FTZ R4, R4, c[0x0][0x2ec] ;  /* 0x0000bb0004047a20 */ /* 0x000fe40000410000 */
[----:B------:R-:W-:Y:S02]  /*6b70*/  FFMA.FTZ R16, -R166, R166, 1 ;  /* 0x3f800000a6107423 */ /* 0x000fe400000101a6 */
[----:B------:R-:W-:Y:S02]  /*6b80*/  FFMA.FTZ R17, -R165, R165, 1 ;  /* 0x3f800000a5117423 */ /* 0x000fe400000101a5 */
[----:B------:R-:W-:Y:S02]  /*6b90*/  FMUL.FTZ R21, R203, R21 ;  /* 0x00000015cb157220 */ /* 0x000fe40000410000 */
        /* <DEDUP_REMOVED lines=17> */
[----:B------:R-:W-:Y:S02]  /*6cb0*/  FMUL.FTZ R33, R163, R33 ;  /* 0x00000021a3217220 */ /* 0x000fe40000410000 */
[----:B------:R-:W-:Y:S02]  /*6cc0*/  FMUL.FTZ R32, R115, R32 ;  /* 0x0000002073207220 */ /* 0x000fe40000410000 */
[----:B------:R-:W-:Y:S02]  /*6cd0*/  FADD.FTZ R21, -R110, R64 ;  /* 0x000000406e157221 */ /* 0x000fe40000010100 */
[----:B------:R-:W-:Y:S02]  /*6ce0*/  FMUL.FTZ R163, R17, R5 ;  /* 0x0000000511a37220 */ /* 0x000fe40000410000 */
[----:B------:R-:W-:Y:S02]  /*6cf0*/  FMUL.FTZ R115, R16, R4 ;  /* 0x0000000410737220 */ /* 0x000fe40000410000 */
[----:B------:R-:W-:Y:S02]  /*6d00*/  FFMA.FTZ R16, -R183, R183, 1 ;  /* 0x3f800000b7107423 */ /* 0x000fe400000101b7 */
[----:B------:R-:W-:Y:S02]  /*6d10*/  FFMA.FTZ R5, -R112, R112, 1 ;  /* 0x3f80000070057423 */ /* 0x000fe40000010170 */
[----:B------:R-:W-:Y:S02]  /*6d20*/  FADD.FTZ R20, -R110, R65 ;  /* 0x000000416e147221 */ /* 0x000fe40000010100 */
[----:B------:R-:W-:Y:S02]  /*6d30*/  FMUL.FTZ R21, R114, R21 ;  /* 0x0000001572157220 */ /* 0x000fe40000410000 */
[----:B------:R-:W-:Y:S02]  /*6d40*/  FFMA.FTZ R4, -R111, R111, 1 ;  /* 0x3f8000006f047423 */ /* 0x000fe4000001016f */
[----:B------:R-:W-:Y:S02]  /*6d50*/  FMUL.FTZ R16, R16, c[0x0][0x2ec] ;  /* 0x0000bb0010107a20 */ /* 0x000fe40000410000 */
[----:B------:R-:W-:Y:S02]  /*6d60*/  FMUL.FTZ R5, R5, c[0x0][0x2ec] ;  /* 0x0000bb0005057a20 */ /* 0x000fe40000410000 */
[----:B------:R-:W-:Y:S02]  /*6d70*/  FMUL.FTZ R20, R113, R20 ;  /* 0x0000001471147220 */ /* 0x000fe40000410000 */
[----:B------:R-:W-:Y:S02]  /*6d80*/  FMUL.FTZ R4, R4, c[0x0][0x2ec] ;  /* 0x0000bb0004047a20 */ /* 0x000fe40000410000 */
[----:B------:R-:W-:Y:S02]  /*6d90*/  FMUL.FTZ R113, R32, R16 ;  /* 0x0000001020717220 */ /* 0x000fe40000410000 */
[----:B------:R-:W-:Y:S02]  /*6da0*/  FMUL.FTZ R112, R21, R5 ;  /* 0x0000000515707220 */ /* 0x000fe40000410000 */
[C---:B------:R-:W-:Y:S02]  /*6db0*/  FADD.FTZ R16, -R109.reuse, R6 ;  /* 0x000000066d107221 */ /* 0x040fe40000010100 */
[----:B------:R-:W-:Y:S02]  /*6dc0*/  FFMA.FTZ R5, -R248, R248, 1 ;  /* 0x3f800000f8057423 */ /* 0x000fe400000101f8 */
[----:B------:R-:W-:Y:S02]  /*6dd0*/  FFMA.FTZ R17, -R188, R188, 1 ;  /* 0x3f800000bc117423 */ /* 0x000fe400000101bc */
[----:B------:R-:W-:Y:S02]  /*6de0*/  FMUL.FTZ R111, R20, R4 ;  /* 0x00000004146f7220 */ /* 0x000fe40000410000 */
[----:B------:R-:W-:Y:S02]  /*6df0*/  FADD.FTZ R6, -R109, R7 ;  /* 0x000000076d067221 */ /* 0x000fe40000010100 */
[----:B------:R-:W-:Y:S02]  /*6e00*/  FFMA.FTZ R4, -R247, R247, 1 ;  /* 0x3f800000f7047423 */ /* 0x000fe400000101f7 */
[----:B------:R-:W-:Y:S02]  /*6e10*/  FMUL.FTZ R7, R222, R16 ;  /* 0x00000010de077220 */ /* 0x000fe40000410000 */
[----:B------:R-:W-:Y:S01]  /*6e20*/  FMUL.FTZ R5, R5, c[0x0][0x2ec] ;  /* 0x0000bb0005057a20 */ /* 0x000fe20000410000 */
[----:B------:R1:W5:Y:S01]  /*6e30*/  LDL.LU R222, [R1+0x128] ;  /* 0x0001280001de7983 */ /* 0x0003620000300800 */
[----:B------:R-:W-:Y:S02]  /*6e40*/  FMUL.FTZ R17, R17, c[0x0][0x2ec] ;  /* 0x0000bb0011117a20 */ /* 0x000fe40000410000 */
[----:B------:R-:W-:Y:S02]  /*6e50*/  FMUL.FTZ R6, R187, R6 ;  /* 0x00000006bb067220 */ /* 0x000fe40000410000 */
[----:B------:R-:W-:Y:S01]  /*6e60*/  FMUL.FTZ R4, R4, c[0x0][0x2ec] ;  /* 0x0000bb0004047a20 */ /* 0x000fe20000410000 */
[----:B------:R1:W5:Y:S01]  /*6e70*/  LDL.LU R187, [R1+0x124] ;  /* 0x0001240001bb7983 */ /* 0x0003620000300800 */
[----:B------:R-:W-:Y:S02]  /*6e80*/  FADD.FTZ R16, -R109, R18 ;  /* 0x000000126d107221 */ /* 0x000fe40000010100 */
[----:B------:R-:W-:Y:S02]  /*6e90*/  FMUL.FTZ R110, R7, R5 ;  /* 0x00000005076e7220 */ /* 0x000fe40000410000 */
[----:B------:R-:W-:Y:S02]  /*6ea0*/  FFMA.FTZ R5, -R242, R242, 1 ;  /* 0x3f800000f2057423 */ /* 0x000fe400000101f2 */
[----:B------:R-:W-:Y:S02]  /*6eb0*/  FMUL.FTZ R114, R33, R17 ;  /* 0x0000001121727220 */ /* 0x000fe40000410000 */
[C---:B------:R-:W-:Y:S02]  /*6ec0*/  FADD.FTZ R18, -R109.reuse, R19 ;  /* 0x000000136d127221 */ /* 0x040fe40000010100 */
[----:B------:R-:W-:Y:S02]  /*6ed0*/  FMUL.FTZ R107, R6, R4 ;  /* 0x00000004066b7220 */ /* 0x000fe40000410000 */
[----:B------:R-:W-:Y:S02]  /*6ee0*/  FMUL.FTZ R19, R186, R16 ;  /* 0x00000010ba137220 */ /* 0x000fe40000410000 */
[----:B------:R-:W-:Y:S01]  /*6ef0*/  FADD.FTZ R17, -R109, R22 ;  /* 0x000000166d117221 */ /* 0x000fe20000010100 */
[----:B------:R1:W5:Y:S01]  /*6f00*/  LDL.LU R186, [R1+0x120] ;  /* 0x0001200001ba7983 */ /* 0x0003620000300800 */
[----:B------:R-:W-:Y:S02]  /*6f10*/  FFMA.FTZ R4, -R241, R241, 1 ;  /* 0x3f800000f1047423 */ /* 0x000fe400000101f1 */
[----:B------:R-:W-:Y:S02]  /*6f20*/  FMUL.FTZ R5, R5, c[0x0][0x2ec] ;  /* 0x0000bb0005057a20 */ /* 0x000fe40000410000 */
[----:B------:R-:W-:Y:S02]  /*6f30*/  FFMA.FTZ R6, -R240, R240, 1 ;  /* 0x3f800000f0067423 */ /* 0x000fe400000101f0 */
[----:B------:R-:W-:Y:S02]  /*6f40*/  FMUL.FTZ R18, R185, R18 ;  /* 0x00000012b9127220 */ /* 0x000fe40000410000 */
[----:B------:R-:W-:Y:S01]  /*6f50*/  FADD.FTZ R16, -R109, R23 ;  /* 0x000000176d107221 */ /* 0x000fe20000010100 */
[----:B------:R1:W5:Y:S01]  /*6f60*/  LDL.LU R185, [R1+0x11c] ;  /* 0x00011c0001b97983 */ /* 0x0003620000300800 */
[----:B------:R-:W-:Y:S02]  /*6f70*/  FMUL.FTZ R17, R184, R17 ;  /* 0x00000011b8117220 */ /* 0x000fe40000410000 */
[----:B------:R-:W-:Y:S01]  /*6f80*/  FMUL.FTZ R4, R4, c[0x0][0x2ec] ;  /* 0x0000bb0004047a20 */ /* 0x000fe20000410000 */
[----:B------:R1:W5:Y:S01]  /*6f90*/  LDL.LU R184, [R1+0x118] ;  /* 0x0001180001b87983 */ /* 0x0003620000300800 */
[----:B------:R-:W-:Y:S02]  /*6fa0*/  FFMA.FTZ R7, -R236, R236, 1 ;  /* 0x3f800000ec077423 */ /* 0x000fe400000101ec */
[----:B------:R-:W-:Y:S02]  /*6fb0*/  FMUL.FTZ R106, R19, R5 ;  /* 0x00000005136a7220 */ /* 0x000fe40000410000 */
[----:B------:R-:W-:Y:S02]  /*6fc0*/  FMUL.FTZ R5, R6, c[0x0][0x2ec] ;  /* 0x0000bb0006057a20 */ /* 0x000fe40000410000 */
[----:B------:R-:W-:Y:S02]  /*6fd0*/  FMUL.FTZ R16, R164, R16 ;  /* 0x00000010a4107220 */ /* 0x000fe40000410000 */
[----:B------:R-:W-:Y:S01]  /*6fe0*/  FMUL.FTZ R105, R18, R4 ;  /* 0x0000000412697220 */ /* 0x000fe20000410000 */
[----:B------:R1:W5:Y:S01]  /*6ff0*/  LDL.LU R164, [R1+0x114] ;  /* 0x0001140001a47983 */ /* 0x0003620000300800 */
[----:B------:R-:W-:Y:S02]  /*7000*/  FMUL.FTZ R4, R7, c[0x0][0x2ec] ;  /* 0x0000bb0007047a20 */ /* 0x000fe40000410000 */
[----:B------:R-:W-:Y:S02]  /*7010*/  FADD.FTZ R19, -R109, R34 ;  /* 0x000000226d137221 */ /* 0x000fe40000010100 */
[----:B------:R-:W-:Y:S02]  /*7020*/  FMUL.FTZ R104, R17, R5 ;  /* 0x0000000511687220 */ /* 0x000fe40000410000 */
[----:B------:R-:W-:Y:S02]  /*7030*/  FFMA.FTZ R5, -R218, R218, 1 ;  /* 0x3f800000da057423 */ /* 0x000fe400000101da */
[----:B------:R-:W-:Y:S02]  /*7040*/  FADD.FTZ R18, -R109, R35 ;  /* 0x000000236d127221 */ /* 0x000fe40000010100 */
[----:B------:R-:W-:Y:S02]  /*7050*/  FMUL.FTZ R103, R16, R4 ;  /* 0x0000000410677220 */ /* 0x000fe40000410000 */
[----:B------:R-:W-:Y:S02]  /*7060*/  FMUL.FTZ R19, R233, R19 ;  /* 0x00000013e9137220 */ /* 0x000fe40000410000 */
[----:B------:R-:W-:Y:S02]  /*7070*/  FADD.FTZ R17, -R109, R38 ;  /* 0x000000266d117221 */ /* 0x000fe40000010100 */
[----:B------:R-:W-:Y:S02]  /*7080*/  FFMA.FTZ R4, -R217, R217, 1 ;  /* 0x3f800000d9047423 */ /* 0x000fe400000101d9 */
[----:B------:R-:W-:Y:S02]  /*7090*/  FMUL.FTZ R5, R5, c[0x0][0x2ec] ;  /* 0x0000bb0005057a20 */ /* 0x000fe40000410000 */
[----:B------:R-:W-:Y:S02]  /*70a0*/  FFMA.FTZ R6, -R216, R216, 1 ;  /* 0x3f800000d8067423 */ /* 0x000fe400000101d8 */
[----:B------:R-:W-:Y:S02]  /*70b0*/  FMUL.FTZ R18, R232, R18 ;  /* 0x00000012e8127220 */ /* 0x000fe40000410000 */
[----:B------:R-:W-:Y:S02]  /*70c0*/  FADD.FTZ R16, -R109, R39 ;  /* 0x000000276d107221 */ /* 0x000fe40000010100 */
[----:B------:R-:W-:Y:S02]  /*70d0*/  FMUL.FTZ R17, R223, R17 ;  /* 0x00000011df117220 */ /* 0x000fe40000410000 */
[----:B------:R-:W-:Y:S02]  /*70e0*/  FMUL.FTZ R4, R4, c[0x0][0x2ec] ;  /* 0x0000bb0004047a20 */ /* 0x000fe40000410000 */
[----:B------:R-:W-:Y:S02]  /*70f0*/  FFMA.FTZ R7, -R214, R214, 1 ;  /* 0x3f800000d6077423 */ /* 0x000fe400000101d6 */
[----:B------:R-:W-:Y:S02]  /*7100*/  FMUL.FTZ R102, R19, R5 ;  /* 0x0000000513667220 */ /* 0x000fe40000410000 */
[----:B------:R-:W-:Y:S02]  /*7110*/  FMUL.FTZ R5, R6, c[0x0][0x2ec] ;  /* 0x0000bb0006057a20 */ /* 0x000fe40000410000 */
[----:B------:R-:W-:Y:S02]  /*7120*/  FMUL.FTZ R16, R221, R16 ;  /* 0x00000010dd107220 */ /* 0x000fe40000410000 */
[----:B------:R-:W-:Y:S02]  /*7130*/  FMUL.FTZ R101, R18, R4 ;  /* 0x0000000412657220 */ /* 0x000fe40000410000 */
[----:B------:R-:W-:Y:S02]  /*7140*/  FMUL.FTZ R4, R7, c[0x0][0x2ec] ;  /* 0x0000bb0007047a20 */ /* 0x000fe40000410000 */
[----:B------:R-:W-:Y:S02]  /*7150*/  FADD.FTZ R7, -R109, R50 ;  /* 0x000000326d077221 */ /* 0x000fe40000010100 */
[----:B------:R-:W-:Y:S02]  /*7160*/  FMUL.FTZ R100, R17, R5 ;  /* 0x0000000511647220 */ /* 0x000fe40000410000 */
[----:B------:R-:W-:Y:S02]  /*7170*/  FFMA.FTZ R5, -R204, R204, 1 ;  /* 0x3f800000cc057423 */ /* 0x000fe400000101cc */
[----:B------:R-:W-:Y:S02]  /*7180*/  FADD.FTZ R6, -R109, R51 ;  /* 0x000000336d067221 */ /* 0x000fe40000010100 */
[----:B------:R-:W-:Y:S02]  /*7190*/  FMUL.FTZ R65, R16, R4 ;  /* 0x0000000410417220 */ /* 0x000fe40000410000 */
[----:B------:R-:W-:Y:S02]  /*71a0*/  FMUL.FTZ R7, R209, R7 ;  /* 0x00000007d1077220 */ /* 0x000fe40000410000 */
[----:B------:R-:W-:Y:S02]  /*71b0*/  FFMA.FTZ R4, -R202, R202, 1 ;  /* 0x3f800000ca047423 */ /* 0x000fe400000101ca */
[----:B------:R-:W-:Y:S02]  /*71c0*/  FMUL.FTZ R5, R5, c[0x0][0x2ec] ;  /* 0x0000bb0005057a20 */ /* 0x000fe40000410000 */
[----:B------:R-:W-:Y:S02]  /*71d0*/  FMUL.FTZ R6, R208, R6 ;  /* 0x00000006d0067220 */ /* 0x000fe40000410000 */
[----:B------:R-:W-:Y:S02]  /*71e0*/  FMUL.FTZ R4, R4, c[0x0][0x2ec] ;  /* 0x0000bb0004047a20 */ /* 0x000fe40000410000 */
[----:B------:R-:W-:Y:S02]  /*71f0*/  FADD.FTZ R17, -R109, R66 ;  /* 0x000000426d117221 */ /* 0x000fe40000010100 */
[----:B------:R-:W-:Y:S02]  /*7200*/  FMUL.FTZ R64, R7, R5 ;  /* 0x0000000507407220 */ /* 0x000fe40000410000 */
[----:B------:R-:W-:Y:S02]  /*7210*/  FFMA.FTZ R5, -R191, R191, 1 ;  /* 0x3f800000bf057423 */ /* 0x000fe400000101bf */
[C---:B------:R-:W-:Y:S02]  /*7220*/  FADD.FTZ R18, -R109.reuse, R55 ;  /* 0x000000376d127221 */ /* 0x040fe40000010100 */
[----:B------:R-:W-:Y:S02]  /*7230*/  FADD.FTZ R16, -R109, R67 ;  /* 0x000000436d107221 */ /* 0x000fe40000010100 */
[----:B------:R-:W-:Y:S02]  /*7240*/  FMUL.FTZ R55, R6, R4 ;  /* 0x0000000406377220 */ /* 0x000fe40000410000 */
[----:B------:R-:W-:Y:S02]  /*7250*/  FMUL.FTZ R17, R198, R17 ;  /* 0x00000011c6117220 */ /* 0x000fe40000410000 */
[----:B------:R-:W-:Y:S02]  /*7260*/  FFMA.FTZ R4, -R190, R190, 1 ;  /* 0x3f800000be047423 */ /* 0x000fe400000101be */
[----:B------:R-:W-:Y:S02]  /*7270*/  FMUL.FTZ R5, R5, c[0x0][0x2ec] ;  /* 0x0000bb0005057a20 */ /* 0x000fe40000410000 */
[----:B------:R-:W-:Y:S02]  /*7280*/  FMUL.FTZ R16, R196, R16 ;  /* 0x00000010c4107220 */ /* 0x000fe40000410000 */
[----:B------:R-:W-:Y:S02]  /*7290*/  FMUL.FTZ R4, R4, c[0x0][0x2ec] ;  /* 0x0000bb0004047a20 */ /* 0x000fe40000410000 */
[----:B------:R-:W-:Y:S02]  /*72a0*/  FMUL.FTZ R52, R17, R5 ;  /* 0x0000000511347220 */ /* 0x000fe40000410000 */
[----:B------:R-:W-:Y:S02]  /*72b0*/  FADD.FTZ R5, -R108, R8 ;  /* 0x000000086c057221 */ /* 0x000fe40000010100 */
[----:B------:R-:W-:Y:S02]  /*72c0*/  FMUL.FTZ R51, R16, R4 ;  /* 0x0000000410337220 */ /* 0x000fe40000410000 */
[C---:B------:R-:W-:Y:S02]  /*72d0*/  FADD.FTZ R4, -R108.reuse, R9 ;  /* 0x000000096c047221 */ /* 0x040fe40000010100 */
[----:B------:R-:W-:Y:S02]  /*72e0*/  FADD.FTZ R8, -R108, R13 ;  /* 0x0000000d6c087221 */ /* 0x000fe40000010100 */
[----:B------:R-:W-:Y:S02]  /*72f0*/  FMUL.FTZ R13, R162, R5 ;  /* 0x00000005a20d7220 */ /* 0x000fe40000410000 */
[----:B------:R-:W-:Y:S01]  /*7300*/  FADD.FTZ R9, -R108, R12 ;  /* 0x0000000c6c097221 */ /* 0x000fe20000010100 */
[----:B------:R1:W5:Y:S01]  /*7310*/  LDL.LU R162, [R1+0x110] ;  /* 0x0001100001a27983 */ /* 0x0003620000300800 */
[----:B------:R-:W-:Y:S02]  /*7320*/  FMUL.FTZ R12, R161, R4 ;  /* 0x00000004a10c7220 */ /* 0x000fe40000410000 */
[----:B------:R-:W-:Y:S01]  /*7330*/  FADD.FTZ R19, -R109, R54 ;  /* 0x000000366d137221 */ /* 0x000fe20000010100 */
[----:B------:R1:W5:Y:S01]  /*7340*/  LDL.LU R161, [R1+0x10c] ;  /* 0x00010c0001a17983 */ /* 0x0003620000300800 */
[----:B------:R-:W-:Y:S02]  /*7350*/  FFMA.FTZ R7, -R200, R200, 1 ;  /* 0x3f800000c8077423 */ /* 0x000fe400000101c8 */
[----:B------:R-:W-:Y:S02]  /*7360*/  FMUL.FTZ R9, R160, R9 ;  /* 0x00000009a0097220 */ /* 0x000fe40000410000 */
[----:B------:R-:W-:Y:S01]  /*7370*/  FMUL.FTZ R19, R207, R19 ;  /* 0x00000013cf137220 */ /* 0x000fe20000410000 */
[----:B------:R1:W5:Y:S01]  /*7380*/  LDL.LU R160, [R1+0x108] ;  /* 0x0001080001a07983 */ /* 0x0003620000300800 */
[----:B------:R-:W-:Y:S02]  /*7390*/  FFMA.FTZ R6, -R199, R199, 1 ;  /* 0x3f800000c7067423 */ /* 0x000fe400000101c7 */
[----:B------:R-:W-:Y:S02]  /*73a0*/  FMUL.FTZ R7, R7, c[0x0][0x2ec] ;  /* 0x0000bb0007077a20 */ /* 0x000fe40000410000 */
[----:B------:R-:W-:Y:S02]  /*73b0*/  FMUL.FTZ R8, R159, R8 ;  /* 0x000000089f087220 */ /* 0x000fe40000410000 */
[----:B------:R-:W-:Y:S01]  /*73c0*/  FMUL.FTZ R18, R206, R18 ;  /* 0x00000012ce127220 */ /* 0x000fe20000410000 */
[----:B------:R1:W5:Y:S01]  /*73d0*/  LDL.LU R159, [R1+0x104] ;  /* 0x00010400019f7983 */ /* 0x0003620000300800 */
[----:B------:R-:W-:Y:S02]  /*73e0*/  FMUL.FTZ R6, R6, c[0x0][0x2ec] ;  /* 0x0000bb0006067a20 */ /* 0x000fe40000410000 */
[----:B------:R-:W-:Y:S02]  /*73f0*/  FMUL.FTZ R54, R19, R7 ;  /* 0x0000000713367220 */ /* 0x000fe40000410000 */
[----:B------:R-:W-:Y:S02]  /*7400*/  FFMA.FTZ R7, -R158, R158, 1 ;  /* 0x3f8000009e077423 */ /* 0x000fe4000001019e */
[----:B------:R-:W-:Y:S01]  /*7410*/  FMUL.FTZ R53, R18, R6 ;  /* 0x0000000612357220 */ /* 0x000fe20000410000 */
[----:B------:R1:W5:Y:S01]  /*7420*/  LDL.LU R158, [R1+0x100] ;  /* 0x00010000019e7983 */ /* 0x0003620000300800 */
[----:B------:R-:W-:Y:S02]  /*7430*/  FFMA.FTZ R6, -R156, R156, 1 ;  /* 0x3f8000009c067423 */ /* 0x000fe4000001019c */
[----:B------:R-:W-:Y:S01]  /*7440*/  FFMA.FTZ R5, -R153, R153, 1 ;  /* 0x3f80000099057423 */ /* 0x000fe20000010199 */
[----:B------:R1:W5:Y:S01]  /*7450*/  LDL.LU R156, [R1+0xfc] ;  /* 0x0000fc00019c7983 */ /* 0x0003620000300800 */
[----:B------:R-:W-:Y:S02]  /*7460*/  FMUL.FTZ R7, R7, c[0x0][0x2ec] ;  /* 0x0000bb0007077a20 */ /* 0x000fe40000410000 */
[----:B------:R-:W-:Y:S01]  /*7470*/  FFMA.FTZ R4, -R152, R152, 1 ;  /* 0x3f80000098047423 */ /* 0x000fe20000010198 */
[----:B------:R1:W5:Y:S01]  /*7480*/  LDL.LU R153, [R1+0xf8] ;  /* 0x0000f80001997983 */ /* 0x0003620000300800 */
[----:B------:R-:W-:Y:S02]  /*7490*/  FMUL.FTZ R6, R6, c[0x0][0x2ec] ;  /* 0x0000bb0006067a20 */ /* 0x000fe40000410000 */
[----:B------:R-:W-:Y:S01]  /*74a0*/  FMUL.FTZ R50, R13, R7 ;  /* 0x000000070d327220 */ /* 0x000fe20000410000 */
[----:B------:R1:W5:Y:S01]  /*74b0*/  LDL.LU R152, [R1+0xf4] ;  /* 0x0000f40001987983 */ /* 0x0003620000300800 */
[----:B------:R-:W-:Y:S02]  /*74c0*/  FADD.FTZ R13, -R108, R24 ;  /* 0x000000186c0d7221 */ /* 0x000fe40000010100 */
[----:B------:R-:W-:Y:S02]  /*74d0*/  FMUL.FTZ R5, R5, c[0x0][0x2ec] ;  /* 0x0000bb0005057a20 */ /* 0x000fe40000410000 */
[----:B------:R-:W-:Y:S02]  /*74e0*/  FMUL.FTZ R4, R4, c[0x0][0x2ec] ;  /* 0x0000bb0004047a20 */ /* 0x000fe40000410000 */
[----:B------:R-:W-:Y:S02]  /*74f0*/  FMUL.FTZ R23, R12, R6 ;  /* 0x000000060c177220 */ /* 0x000fe40000410000 */
[----:B------:R-:W-:Y:S02]  /*7500*/  FADD.FTZ R12, -R108, R25 ;  /* 0x000000196c0c7221 */ /* 0x000fe40000010100 */
[----:B------:R-:W-:Y:S02]  /*7510*/  FMUL.FTZ R13, R151, R13 ;  /* 0x0000000d970d7220 */ /* 0x000fe40000410000 */
[----:B------:R-:W-:Y:S01]  /*7520*/  FMUL.FTZ R20, R9, R5 ;  /* 0x0000000509147220 */ /* 0x000fe20000410000 */
[----:B------:R1:W5:Y:S01]  /*7530*/  LDL.LU R151, [R1+0xf0] ;  /* 0x0000f00001977983 */ /* 0x0003620000300800 */
[----:B------:R-:W-:Y:S02]  /*7540*/  FMUL.FTZ R19, R8, R4 ;  /* 0x0000000408137220 */ /* 0x000fe40000410000 */
[C---:B------:R-:W-:Y:S02]  /*7550*/  FADD.FTZ R9, -R108.reuse, R28 ;  /* 0x0000001c6c097221 */ /* 0x040fe40000010100 */
[----:B------:R-:W-:Y:S02]  /*7560*/  FADD.FTZ R8, -R108, R29 ;  /* 0x0000001d6c087221 */ /* 0x000fe40000010100 */
[----:B------:R-:W-:Y:S02]  /*7570*/  FMUL.FTZ R12, R99, R12 ;  /* 0x0000000c630c7220 */ /* 0x000fe40000410000 */
[----:B------:R-:W-:Y:S01]  /*7580*/  FFMA.FTZ R4, -R250, R250, 1 ;  /* 0x3f800000fa047423 */ /* 0x000fe200000101fa */
[----:B------:R1:W5:Y:S01]  /*7590*/  LDL.LU R99, [R1+0xec] ;  /* 0x0000ec0001637983 */ /* 0x0003620000300800 */
[----:B------:R-:W-:Y:S02]  /*75a0*/  FMUL.FTZ R9, R98, R9 ;  /* 0x0000000962097220 */ /* 0x000fe40000410000 */
[----:B------:R-:W-:Y:S01]  /*75b0*/  FMUL.FTZ R8, R97, R8 ;  /* 0x0000000861087220 */ /* 0x000fe20000410000 */
[----:B------:R1:W5:Y:S01]  /*75c0*/  LDL.LU R98, [R1+0xe8] ;  /* 0x0000e80001627983 */ /* 0x0003620000300800 */
[----:B------:R-:W-:Y:S02]  /*75d0*/  FMUL.FTZ R4, R4, c[0x0][0x2ec] ;  /* 0x0000bb0004047a20 */ /* 0x000fe40000410000 */
[----:B------:R-:W-:Y:S01]  /*75e0*/  FFMA.FTZ R7, -R96, R96, 1 ;  /* 0x3f80000060077423 */ /* 0x000fe20000010160 */
[----:B------:R1:W5:Y:S01]  /*75f0*/  LDL.LU R97, [R1+0xe4] ;  /* 0x0000e40001617983 */ /* 0x0003620000300800 */
[----:B------:R-:W-:Y:S02]  /*7600*/  FFMA.FTZ R6, -R95, R95, 1 ;  /* 0x3f8000005f067423 */ /* 0x000fe4000001015f */
[----:B------:R-:W-:Y:S01]  /*7610*/  FFMA.FTZ R5, -R251, R251, 1 ;  /* 0x3f800000fb057423 */ /* 0x000fe200000101fb */
[----:B------:R1:W5:Y:S01]  /*7620*/  LDL.LU R96, [R1+0xe0] ;  /* 0x0000e00001607983 */ /* 0x0003620000300800 */
[----:B------:R-:W-:Y:S02]  /*7630*/  FMUL.FTZ R18, R8, R4 ;  /* 0x0000000408127220 */ /* 0x000fe40000410000 */
[----:B------:R-:W-:Y:S01]  /*7640*/  FADD.FTZ R8, -R108, R45 ;  /* 0x0000002d6c087221 */ /* 0x000fe20000010100 */
[----:B------:R1:W5:Y:S01]  /*7650*/  LDL.LU R95, [R1+0xdc] ;  /* 0x0000dc00015f7983 */ /* 0x0003620000300800 */
[----:B------:R-:W-:Y:S02]  /*7660*/  FFMA.FTZ R4, -R224, R224, 1 ;  /* 0x3f800000e0047423 */ /* 0x000fe400000101e0 */
[----:B------:R-:W-:Y:S02]  /*7670*/  FMUL.FTZ R7, R7, c[0x0][0x2ec] ;  /* 0x0000bb0007077a20 */ /* 0x000fe40000410000 */
[----:B------:R-:W-:Y:S02]  /*7680*/  FMUL.FTZ R6, R6, c[0x0][0x2ec] ;  /* 0x0000bb0006067a20 */ /* 0x000fe40000410000 */
[----:B------:R-:W-:Y:S02]  /*7690*/  FMUL.FTZ R5, R5, c[0x0][0x2ec] ;  /* 0x0000bb0005057a20 */ /* 0x000fe40000410000 */
[----:B------:R-:W-:Y:S02]  /*76a0*/  FMUL.FTZ R8, R246, R8 ;  /* 0x00000008f6087220 */ /* 0x000fe40000410000 */
[----:B------:R-:W-:Y:S02]  /*76b0*/  FMUL.FTZ R4, R4, c[0x0][0x2ec] ;  /* 0x0000bb0004047a20 */ /* 0x000fe40000410000 */
[----:B------:R-:W-:Y:S02]  /*76c0*/  FMUL.FTZ R49, R13, R7 ;  /* 0x000000070d317220 */ /* 0x000fe40000410000 */
[----:B------:R-:W-:Y:S02]  /*76d0*/  FMUL.FTZ R22, R12, R6 ;  /* 0x000000060c167220 */ /* 0x000fe40000410000 */
[----:B------:R-:W-:Y:S02]  /*76e0*/  FMUL.FTZ R16, R9, R5 ;  /* 0x0000000509107220 */ /* 0x000fe40000410000 */
[C---:B------:R-:W-:Y:S02]  /*76f0*/  FADD.FTZ R13, -R108.reuse, R40 ;  /* 0x000000286c0d7221 */ /* 0x040fe40000010100 */
[C---:B------:R-:W-:Y:S02]  /*7700*/  FADD.FTZ R12, -R108.reuse, R41 ;  /* 0x000000296c0c7221 */ /* 0x040fe40000010100 */
[----:B------:R-:W-:Y:S02]  /*7710*/  FADD.FTZ R9, -R108, R44 ;  /* 0x0000002c6c097221 */ /* 0x000fe40000010100 */
[----:B------:R-:W-:Y:S02]  /*7720*/  FFMA.FTZ R5, -R225, R225, 1 ;  /* 0x3f800000e1057423 */ /* 0x000fe400000101e1 */
[----:B------:R-:W-:Y:S02]  /*7730*/  FMUL.FTZ R41, R8, R4 ;  /* 0x0000000408297220 */ /* 0x000fe40000410000 */
[----:B------:R-:W-:Y:S02]  /*7740*/  FADD.FTZ R8, -R108, R61 ;  /* 0x0000003d6c087221 */ /* 0x000fe40000010100 */
[----:B------:R-:W-:Y:S02]  /*7750*/  FFMA.FTZ R4, -R211, R211, 1 ;  /* 0x3f800000d3047423 */ /* 0x000fe400000101d3 */
[----:B------:R-:W-:Y:S02]  /*7760*/  FMUL.FTZ R13, R94, R13 ;  /* 0x0000000d5e0d7220 */ /* 0x000fe40000410000 */
[----:B------:R-:W-:Y:S01]  /*7770*/  FMUL.FTZ R9, R249, R9 ;  /* 0x00000009f9097220 */ /* 0x000fe20000410000 */
[----:B------:R1:W5:Y:S01]  /*7780*/  LDL.LU R94, [R1+0xd8] ;  /* 0x0000d800015e7983 */ /* 0x0003620000300800 */
[----:B------:R-:W-:Y:S02]  /*7790*/  FMUL.FTZ R5, R5, c[0x0][0x2ec] ;  /* 0x0000bb0005057a20 */ /* 0x000fe40000410000 */
[----:B------:R-:W-:Y:S02]  /*77a0*/  FMUL.FTZ R8, R229, R8 ;  /* 0x00000008e5087220 */ /* 0x000fe40000410000 */
[----:B------:R-:W-:Y:S02]  /*77b0*/  FMUL.FTZ R4, R4, c[0x0][0x2ec] ;  /* 0x0000bb0004047a20 */ /* 0x000fe40000410000 */
[----:B------:R-:W-:Y:S02]  /*77c0*/  FMUL.FTZ R12, R93, R12 ;  /* 0x0000000c5d0c7220 */ /* 0x000fe40000410000 */
[----:B------:R-:W-:Y:S01]  /*77d0*/  FMUL.FTZ R44, R9, R5 ;  /* 0x00000005092c7220 */ /* 0x000fe20000410000 */
[----:B------:R1:W5:Y:S01]  /*77e0*/  LDL.LU R93, [R1+0xd4] ;  /* 0x0000d400015d7983 */ /* 0x0003620000300800 */
[----:B------:R-:W-:Y:S02]  /*77f0*/  FADD.FTZ R9, -R108, R60 ;  /* 0x0000003c6c097221 */ /* 0x000fe40000010100 */
[----:B------:R-:W-:Y:S02]  /*7800*/  FFMA.FTZ R5, -R212, R212, 1 ;  /* 0x3f800000d4057423 */ /* 0x000fe400000101d4 */
[----:B------:R-:W-:Y:S02]  /*7810*/  FMUL.FTZ R37, R8, R4 ;  /* 0x0000000408257220 */ /* 0x000fe40000410000 */
[----:B----4-:R-:W-:Y:S02]  /*7820*/  FADD.FTZ R4, -R0, R10 ;  /* 0x0000000a00047221 */ /* 0x010fe40000010100 */
[----:B------:R-:W-:Y:S02]  /*7830*/  FFMA.FTZ R7, -R235, R235, 1 ;  /* 0x3f800000eb077423 */ /* 0x000fe400000101eb */
[----:B------:R-:W-:Y:S02]  /*7840*/  FMUL.FTZ R9, R230, R9 ;  /* 0x00000009e6097220 */ /* 0x000fe40000410000 */
[----:B------:R-:W-:Y:S02]  /*7850*/  FMUL.FTZ R5, R5, c[0x0][0x2ec] ;  /* 0x0000bb0005057a20 */ /* 0x000fe40000410000 */
[----:B------:R-:W-:Y:S02]  /*7860*/  FADD.FTZ R10, -R0, R11 ;  /* 0x0000000b000a7221 */ /* 0x000fe40000010100 */
[----:B------:R-:W-:Y:S02]  /*7870*/  FMUL.FTZ R11, R92, R4 ;  /* 0x000000045c0b7220 */ /* 0x000fe40000410000 */
[----:B------:R-:W-:Y:S01]  /*7880*/  FFMA.FTZ R6, -R234, R234, 1 ;  /* 0x3f800000ea067423 */ /* 0x000fe200000101ea */
[----:B------:R1:W5:Y:S01]  /*7890*/  LDL.LU R92, [R1+0xd0] ;  /* 0x0000d000015c7983 */ /* 0x0003620000300800 */
[----:B------:R-:W-:Y:S02]  /*78a0*/  FMUL.FTZ R7, R7, c[0x0][0x2ec] ;  /* 0x0000bb0007077a20 */ /* 0x000fe40000410000 */
[----:B------:R-:W-:Y:S02]  /*78b0*/  FMUL.FTZ R38, R9, R5 ;  /* 0x0000000509267220 */ /* 0x000fe40000410000 */
[----:B------:R-:W-:Y:S02]  /*78c0*/  FADD.FTZ R9, -R0, R14 ;  /* 0x0000000e00097221 */ /* 0x000fe40000010100 */
[----:B------:R-:W-:Y:S02]  /*78d0*/  FMUL.FTZ R10, R91, R10 ;  /* 0x0000000a5b0a7220 */ /* 0x000fe40000410000 */
[----:B------:R-:W-:Y:S01]  /*78e0*/  FMUL.FTZ R6, R6, c[0x0][0x2ec] ;  /* 0x0000bb0006067a20 */ /* 0x000fe20000410000 */
[----:B------:R1:W5:Y:S01]  /*78f0*/  LDL.LU R91, [R1+0xcc] ;  /* 0x0000cc00015b7983 */ /* 0x0003620000300800 */
[----:B------:R-:W-:Y:S02]  /*7900*/  FMUL.FTZ R48, R13, R7 ;  /* 0x000000070d307220 */ /* 0x000fe40000410000 */
[----:B------:R-:W-:Y:S01]  /*7910*/  FADD.FTZ R13, -R108, R56 ;  /* 0x000000386c0d7221 */ /* 0x000fe20000010100 */
[----:B------:R-:W-:Y:S01]  /*7920*/  MOV R56, R197 ;  /* 0x000000c500387202 */ /* 0x000fe20000000f00 */
[----:B------:R-:W-:Y:S02]  /*7930*/  FFMA.FTZ R7, -R215, R215, 1 ;  /* 0x3f800000d7077423 */ /* 0x000fe400000101d7 */
[----:B------:R-:W-:Y:S02]  /*7940*/  FADD.FTZ R8, -R0, R15 ;  /* 0x0000000f00087221 */ /* 0x000fe40000010100 */
[----:B------:R-:W-:Y:S02]  /*7950*/  FMUL.FTZ R9, R90, R9 ;  /* 0x000000095a097220 */ /* 0x000fe40000410000 */
[----:B------:R-:W-:Y:S01]  /*7960*/  FMUL.FTZ R45, R12, R6 ;  /* 0x000000060c2d7220 */ /* 0x000fe20000410000 */
[----:B------:R1:W5:Y:S01]  /*7970*/  LDL.LU R90, [R1+0xc8] ;  /* 0x0000c800015a7983 */ /* 0x0003620000300800 */
[----:B------:R-:W-:Y:S01]  /*7980*/  FADD.FTZ R12, -R108, R57 ;  /* 0x000000396c0c7221 */ /* 0x000fe20000010100 */
[----:B------:R-:W-:Y:S01]  /*7990*/  MOV R57, R195 ;  /* 0x000000c300397202 */ /* 0x000fe20000000f00 */
[----:B------:R-:W-:Y:S02]  /*79a0*/  FMUL.FTZ R13, R243, R13 ;  /* 0x0000000df30d7220 */ /* 0x000fe40000410000 */
        /* <DEDUP_REMOVED lines=16> */
[----:B------:R-:W-:Y:S02]  /*7ab0*/  FMUL.FTZ R15, R11, R7 ;  /* 0x000000070b0f7220 */ /* 0x000fe40000410000 */
[----:B------:R-:W-:Y:S01]  /*7ac0*/  FADD.FTZ R11, -R0, R26 ;  /* 0x0000001a000b7221 */ /* 0x000fe20000010100 */
[----:B------:R1:W5:Y:S01]  /*7ad0*/  LDL.LU R85, [R1+0xb4] ;  /* 0x0000b40001557983 */ /* 0x0003620000300800 */
[----:B------:R-:W-:Y:S02]  /*7ae0*/  FMUL.FTZ R6, R6, c[0x0][0x2ec] ;  /* 0x0000bb0006067a20 */ /* 0x000fe40000410000 */
[----:B------:R-:W-:Y:S02]  /*7af0*/  FADD.FTZ R21, -R0, R27 ;  /* 0x0000001b00157221 */ /* 0x000fe40000010100 */
[----:B------:R-:W-:Y:S02]  /*7b00*/  FMUL.FTZ R11, R84, R11 ;  /* 0x0000000b540b7220 */ /* 0x000fe40000410000 */
[----:B------:R-:W-:Y:S01]  /*7b10*/  FMUL.FTZ R29, R10, R6 ;  /* 0x000000060a1d7220 */ /* 0x000fe20000410000 */
[----:B------:R1:W5:Y:S01]  /*7b20*/  LDL.LU R84, [R1+0xb0] ;  /* 0x0000b00001547983 */ /* 0x0003620000300800 */
[C---:B------:R-:W-:Y:S02]  /*7b30*/  FADD.FTZ R10, -R0.reuse, R30 ;  /* 0x0000001e000a7221 */ /* 0x040fe40000010100 */
[----:B------:R-:W-:Y:S02]  /*7b40*/  FMUL.FTZ R21, R83, R21 ;  /* 0x0000001553157220 */ /* 0x000fe40000410000 */
[----:B------:R-:W-:Y:S01]  /*7b50*/  FADD.FTZ R17, -R0, R31 ;  /* 0x0000001f00117221 */ /* 0x000fe20000010100 */
[----:B------:R1:W5:Y:S01]  /*7b60*/  LDL.LU R83, [R1+0xac] ;  /* 0x0000ac0001537983 */ /* 0x0003620000300800 */
[----:B------:R-:W-:Y:S02]  /*7b70*/  FMUL.FTZ R10, R82, R10 ;  /* 0x0000000a520a7220 */ /* 0x000fe40000410000 */
[----:B------:R-:W-:Y:S01]  /*7b80*/  FMUL.FTZ R17, R81, R17 ;  /* 0x0000001151117220 */ /* 0x000fe20000410000 */
[----:B------:R1:W5:Y:S01]  /*7b90*/  LDL.LU R82, [R1+0xa8] ;  /* 0x0000a80001527983 */ /* 0x0003620000300800 */
[----:B------:R-:W-:Y:S02]  /*7ba0*/  FFMA.FTZ R7, -R80, R80, 1 ;  /* 0x3f80000050077423 */ /* 0x000fe40000010150 */
[----:B------:R-:W-:Y:S01]  /*7bb0*/  FMUL.FTZ R5, R5, c[0x0][0x2ec] ;  /* 0x0000bb0005057a20 */ /* 0x000fe20000410000 */
[----:B------:R1:W5:Y:S01]  /*7bc0*/  LDL.LU R81, [R1+0xa4] ;  /* 0x0000a40001517983 */ /* 0x0003620000300800 */
[----:B------:R-:W-:Y:S02]  /*7bd0*/  FFMA.FTZ R6, -R79, R79, 1 ;  /* 0x3f8000004f067423 */ /* 0x000fe4000001014f */
[----:B------:R-:W-:Y:S01]  /*7be0*/  FMUL.FTZ R4, R4, c[0x0][0x2ec] ;  /* 0x0000bb0004047a20 */ /* 0x000fe20000410000 */
[----:B------:R1:W5:Y:S01]  /*7bf0*/  LDL.LU R80, [R1+0xa0] ;  /* 0x0000a00001507983 */ /* 0x0003620000300800 */
[----:B------:R-:W-:Y:S02]  /*7c00*/  FMUL.FTZ R14, R9, R5 ;  /* 0x00000005090e7220 */ /* 0x000fe40000410000 */
[----:B------:R-:W-:Y:S01]  /*7c10*/  FFMA.FTZ R5, -R78, R78, 1 ;  /* 0x3f8000004e057423 */ /* 0x000fe2000001014e */
[----:B------:R1:W5:Y:S01]  /*7c20*/  LDL.LU R79, [R1+0x9c] ;  /* 0x00009c00014f7983 */ /* 0x0003620000300800 */
[----:B------:R-:W-:Y:S02]  /*7c30*/  FMUL.FTZ R25, R8, R4 ;  /* 0x0000000408197220 */ /* 0x000fe40000410000 */
[----:B------:R-:W-:Y:S01]  /*7c40*/  FFMA.FTZ R4, -R77, R77, 1 ;  /* 0x3f8000004d047423 */ /* 0x000fe2000001014d */
[----:B------:R1:W5:Y:S01]  /*7c50*/  LDL.LU R78, [R1+0x98] ;  /* 0x00009800014e7983 */ /* 0x0003620000300800 */
[C---:B------:R-:W-:Y:S02]  /*7c60*/  FADD.FTZ R8, -R0.reuse, R42 ;  /* 0x0000002a00087221 */ /* 0x040fe40000010100 */
[----:B------:R-:W-:Y:S01]  /*7c70*/  FADD.FTZ R13, -R0, R43 ;  /* 0x0000002b000d7221 */ /* 0x000fe20000010100 */
[----:B------:R1:W5:Y:S01]  /*7c80*/  LDL.LU R77, [R1+0x94] ;  /* 0x00009400014d7983 */ /* 0x0003620000300800 */
[----:B------:R-:W-:Y:S02]  /*7c90*/  FMUL.FTZ R8, R76, R8 ;  /* 0x000000084c087220 */ /* 0x000fe40000410000 */
[C---:B------:R-:W-:Y:S01]  /*7ca0*/  FADD.FTZ R9, -R0.reuse, R46 ;  /* 0x0000002e00097221 */ /* 0x040fe20000010100 */
[----:B------:R1:W5:Y:S01]  /*7cb0*/  LDL.LU R76, [R1+0x90] ;  /* 0x00009000014c7983 */ /* 0x0003620000300800 */
[----:B------:R-:W-:Y:S02]  /*7cc0*/  FMUL.FTZ R13, R75, R13 ;  /* 0x0000000d4b0d7220 */ /* 0x000fe40000410000 */
[----:B------:R-:W-:Y:S01]  /*7cd0*/  FADD.FTZ R12, -R0, R47 ;  /* 0x0000002f000c7221 */ /* 0x000fe20000010100 */
[----:B------:R1:W5:Y:S01]  /*7ce0*/  LDL.LU R75, [R1+0x8c] ;  /* 0x00008c00014b7983 */ /* 0x0003620000300800 */
[----:B------:R-:W-:Y:S02]  /*7cf0*/  FMUL.FTZ R9, R74, R9 ;  /* 0x000000094a097220 */ /* 0x000fe40000410000 */
[----:B------:R-:W-:Y:S01]  /*7d00*/  FMUL.FTZ R7, R7, c[0x0][0x2ec] ;  /* 0x0000bb0007077a20 */ /* 0x000fe20000410000 */
[----:B------:R1:W5:Y:S01]  /*7d10*/  LDL.LU R74, [R1+0x88] ;  /* 0x00008800014a7983 */ /* 0x0003620000300800 */
[----:B------:R-:W-:Y:S02]  /*7d20*/  FMUL.FTZ R12, R73, R12 ;  /* 0x0000000c490c7220 */ /* 0x000fe40000410000 */
[----:B------:R-:W-:Y:S01]  /*7d30*/  FMUL.FTZ R6, R6, c[0x0][0x2ec] ;  /* 0x0000bb0006067a20 */ /* 0x000fe20000410000 */
[----:B------:R1:W5:Y:S01]  /*7d40*/  LDL.LU R73, [R1+0x84] ;  /* 0x0000840001497983 */ /* 0x0003620000300800 */
[----:B------:R-:W-:Y:S02]  /*7d50*/  FMUL.FTZ R11, R11, R7 ;  /* 0x000000070b0b7220 */ /* 0x000fe40000410000 */
[----:B------:R-:W-:Y:S02]  /*7d60*/  FFMA.FTZ R7, -R72, R72, 1 ;  /* 0x3f80000048077423 */ /* 0x000fe40000010148 */
        /* <DEDUP_REMOVED lines=8> */
[----:B------:R-:W-:Y:S01]  /*7df0*/  FMUL.FTZ R17, R17, R4 ;  /* 0x0000000411117220 */ /* 0x000fe20000410000 */
[----:B------:R1:W5:Y:S01]  /*7e00*/  LDL.LU R70, [R1+0x78] ;  /* 0x0000780001467983 */ /* 0x0003620000300800 */
[----:B------:R-:W-:Y:S02]  /*7e10*/  FFMA.FTZ R4, -R69, R69, 1 ;  /* 0x3f80000045047423 */ /* 0x000fe40000010145 */
[C---:B------:R-:W-:Y:S01]  /*7e20*/  FADD.FTZ R36, -R0.reuse, R58 ;  /* 0x0000003a00247221 */ /* 0x040fe20000010100 */
[----:B------:R1:W5:Y:S01]  /*7e30*/  LDL.LU R69, [R1+0x74] ;  /* 0x0000740001457983 */ /* 0x0003620000300800 */
[----:B------:R-:W-:Y:S02]  /*7e40*/  FADD.FTZ R34, -R0, R59 ;  /* 0x0000003b00227221 */ /* 0x000fe40000010100 */
[----:B------:R-:W-:Y:S02]  /*7e50*/  FMUL.FTZ R36, R68, R36 ;  /* 0x0000002444247220 */ /* 0x000fe40000410000 */
[----:B------:R-:W-:Y:S01]  /*7e60*/  FADD.FTZ R35, -R0, R62 ;  /* 0x0000003e00237221 */ /* 0x000fe20000010100 */
[----:B------:R1:W5:Y:S01]  /*7e70*/  LDL.LU R68, [R1+0x70] ;  /* 0x0000700001447983 */ /* 0x0003620000300800 */
[----:B------:R-:W-:Y:S02]  /*7e80*/  FMUL.FTZ R34, R3, R34 ;  /* 0x0000002203227220 */ /* 0x000fe40000410000 */
[----:B------:R-:W-:Y:S01]  /*7e90*/  FMUL.FTZ R35, R2, R35 ;  /* 0x0000002302237220 */ /* 0x000fe20000410000 */
[----:B------:R1:W5:Y:S01]  /*7ea0*/  LDL.LU R3, [R1+0x6c] ;  /* 0x00006c0001037983 */ /* 0x0003620000300800 */
[----:B------:R-:W-:Y:S02]  /*7eb0*/  FMUL.FTZ R7, R7, c[0x0][0x2ec] ;  /* 0x0000bb0007077a20 */ /* 0x000fe40000410000 */
[----:B------:R-:W-:Y:S01]  /*7ec0*/  FMUL.FTZ R6, R6, c[0x0][0x2ec] ;  /* 0x0000bb0006067a20 */ /* 0x000fe20000410000 */
[----:B------:R1:W5:Y:S01]  /*7ed0*/  LDL.LU R2, [R1+0x68] ;  /* 0x0000680001027983 */ /* 0x0003620000300800 */
[----:B------:R-:W-:Y:S02]  /*7ee0*/  FMUL.FTZ R5, R5, c[0x0][0x2ec] ;  /* 0x0000bb0005057a20 */ /* 0x000fe40000410000 */
[----:B------:R-:W-:Y:S02]  /*7ef0*/  FMUL.FTZ R4, R4, c[0x0][0x2ec] ;  /* 0x0000bb0004047a20 */ /* 0x000fe40000410000 */
[----:B------:R-:W-:Y:S02]  /*7f00*/  FMUL.FTZ R8, R8, R7 ;  /* 0x0000000708087220 */ /* 0x000fe40000410000 */
[----:B------:R-:W-:Y:S02]  /*7f10*/  FMUL.FTZ R13, R13, R6 ;  /* 0x000000060d0d7220 */ /* 0x000fe40000410000 */
[----:B------:R-:W-:Y:S02]  /*7f20*/  FMUL.FTZ R7, R9, R5 ;  /* 0x0000000509077220 */ /* 0x000fe40000410000 */
[----:B------:R-:W-:Y:S02]  /*7f30*/  FMUL.FTZ R9, R12, R4 ;  /* 0x000000040c097220 */ /* 0x000fe40000410000 */
[----:B------:R-:W-:Y:S02]  /*7f40*/  FADD.FTZ R33, -R0, R63 ;  /* 0x0000003f00217221 */ /* 0x000fe40000010100 */
[----:B------:R-:W-:Y:S02]  /*7f50*/  FFMA.FTZ R6, -R239, R239, 1 ;  /* 0x3f800000ef067423 */ /* 0x000fe400000101ef */
[----:B------:R-:W-:Y:S02]  /*7f60*/  FFMA.FTZ R5, -R238, R238, 1 ;  /* 0x3f800000ee057423 */ /* 0x000fe400000101ee */
[----:B------:R-:W-:Y:S02]  /*7f70*/  FFMA.FTZ R4, -R227, R227, 1 ;  /* 0x3f800000e3047423 */ /* 0x000fe400000101e3 */
[----:B------:R-:W-:Y:S02]  /*7f80*/  FFMA.FTZ R0, -R226, R226, 1 ;  /* 0x3f800000e2007423 */ /* 0x000fe400000101e2 */
[----:B------:R-:W-:Y:S02]  /*7f90*/  FMUL.FTZ R33, R252, R33 ;  /* 0x00000021fc217220 */ /* 0x000fe40000410000 */
[----:B------:R-:W-:Y:S02]  /*7fa0*/  FMUL.FTZ R6, R6, c[0x0][0x2ec] ;  /* 0x0000bb0006067a20 */ /* 0x000fe40000410000 */
[----:B------:R-:W-:Y:S02]  /*7fb0*/  FMUL.FTZ R5, R5, c[0x0][0x2ec] ;  /* 0x0000bb0005057a20 */ /* 0x000fe40000410000 */
[----:B------:R-:W-:Y:S02]  /*7fc0*/  FMUL.FTZ R4, R4, c[0x0][0x2ec] ;  /* 0x0000bb0004047a20 */ /* 0x000fe40000410000 */
[----:B------:R-:W-:Y:S02]  /*7fd0*/  FMUL.FTZ R0, R0, c[0x0][0x2ec] ;  /* 0x0000bb0000007a20 */ /* 0x000fe40000410000 */
[----:B------:R-:W-:Y:S02]  /*7fe0*/  FMUL.FTZ R36, R36, R6 ;  /* 0x0000000624247220 */ /* 0x000fe40000410000 */
[----:B------:R-:W-:Y:S02]  /*7ff0*/  FMUL.FTZ R34, R34, R5 ;  /* 0x0000000522227220 */ /* 0x000fe40000410000 */
[----:B------:R-:W-:Y:S02]  /*8000*/  FMUL.FTZ R35, R35, R4 ;  /* 0x0000000423237220 */ /* 0x000fe40000410000 */
[----:B------:R-:W-:Y:S01]  /*8010*/  FMUL.FTZ R33, R33, R0 ;  /* 0x0000000021217220 */ /* 0x000fe20000410000 */
[----:B------:R-:W-:-:S05]  /*8020*/  @!P1 BRA `(.L_x_216) ;  /* 0x0000021000009947 */ /* 0x000fca0003800000 */
[----:B-1----:R-:W-:Y:S01]  /*8030*/  IMAD.MOV.U32 R6, RZ, RZ, c[0x0][0x190] ;  /* 0x00006400ff067624 */ /* 0x002fe200078e00ff */
[----:B------:R-:W-:Y:S01]  /*8040*/  ULOP3.LUT UR8, UR4, 0x1, URZ, 0xc0, !UPT ;  /* 0x0000000104087892 */ /* 0x000fe2000f8ec03f */
[----:B-----5:R-:W-:Y:S02]  /*8050*/  ISETP.GE.AND P2, PT, R244, c[0x0][0x220], PT ;  /* 0x00008800f4007a0c */ /* 0x020fe40003f46270 */
        /* <DEDUP_REMOVED lines=30> */
.L_x_216:
        /* <DEDUP_REMOVED lines=66> */
[----:B-1---5:R-:W-:Y:S05]  /*8660*/  IMAD.SHL.U32 R0, R156, 0x2, RZ ;  /* 0x000000029c007824 */ /* 0x022fea00078e00ff */
[----:B------:R-:W-:Y:S04]  /*8670*/  LDSM.16.MT88.4 R4, [R2+0x10000] ;  /* 0x010000000204783b */ /* 0x000fe80000004200 */
        /* <DEDUP_REMOVED lines=81> */
.L_x_217:
[----:B------:R-:W2:Y:S01]  /*8b90*/  LDL R60, [R1+0x10] ;  /* 0x00001000013c7983 */ /* 0x000ea20000100800 */
[----:B------:R-:W-:Y:S02]  /*8ba0*/  ULOP3.LUT UR8, UR4, 0x1, URZ, 0xc0, !UPT ;  /* 0x0000000104087892 */ /* 0x000fe4000f8ec03f */
[----:B------:R-:W-:Y:S01]  /*8bb0*/  UISETP.GT.AND UP2, UPT, UR4, UR15, UPT ;  /* 0x0000000f0400728c */ /* 0x000fe2000bf44270 */
[----:B------:R-:W3:Y:S01]  /*8bc0*/  LDL R58, [R1+0x28] ;  /* 0x00002800013a7983 */ /* 0x000ee20000100800 */
[----:B------:R-:W-:Y:S02]  /*8bd0*/  UISETP.NE.U32.AND UP0, UPT, UR8, 0x1, UPT ;  /* 0x000000010800788c */ /* 0x000fe4000bf05070 */
[----:B------:R-:W-:Y:S01]  /*8be0*/  UIADD3 UR4, UR4, -0x1, URZ ;  /* 0xffffffff04047890 */ /* 0x000fe2000fffe03f */
[----:B------:R4:W5:Y:S04]  /*8bf0*/  LDL R55, [R1+0x8] ;  /* 0x0000080001377983 */ /* 0x0009680000100800 */
[----:B------:R4:W3:Y:S04]  /*8c00*/  LDL R54, [R1+0xc] ;  /* 0x00000c0001367983 */ /* 0x0008e80000100800 */
[----:B------:R4:W4:Y:S04]  /*8c10*/  LDL R53, [R1] ;  /* 0x0000000001357983 */ /* 0x0009280000100800 */
[----:B------:R1:W4:Y:S04]  /*8c20*/  LDL R52, [R1+0x4] ;  /* 0x0000040001347983 */ /* 0x0003280000100800 */
[----:B------:R-:W-:Y:S04]  /*8c30*/  LDSM.16.M88.4 R16, [R151] ;  /* 0x000000009710783b */ /* 0x000fe80000000200 */
[----:B------:R-:W1:Y:S04]  /*8c40*/  LDSM.16.MT88.4 R20, [R0+0x6000] ;  /* 0x006000000014783b */ /* 0x000e680000004200 */
        /* <DEDUP_REMOVED lines=8> */
[-C--:B-1----:R-:W-:Y:S08]  /*8cd0*/  HMMA.16816.F32.BF16 R4, R16, R20.reuse, RZ ;  /* 0x000000141004723c */ /* 0x082ff000000418ff */
[C---:B------:R-:W-:Y:S08]  /*8ce0*/  HMMA.16816.F32.BF16 R8, R12.reuse, R20, RZ ;  /* 0x000000140c08723c */ /* 0x040ff000000418ff */
[-C--:B------:R-:W-:Y:S08]  /*8cf0*/  HMMA.16816.F32.BF16 R12, R12, R22.reuse, RZ ;  /* 0x000000160c0c723c */ /* 0x080ff000000418ff */
[----:B------:R-:W-:Y:S01]  /*8d00*/  HMMA.16816.F32.BF16 R16, R16, R22, RZ ;  /* 0x000000161010723c */ /* 0x000fe200000418ff */
[----:B------:R-:W1:Y:S07]  /*8d10*/  LDSM.16.M88.4 R20, [R152] ;  /* 0x000000009814783b */ /* 0x000e6e0000000200 */
[-C--:B------:R-:W-:Y:S08]  /*8d20*/  HMMA.16816.F32.BF16 R4, R24, R28.reuse, R4 ;  /* 0x0000001c1804723c */ /* 0x080ff00000041804 */
[C---:B------:R-:W-:Y:S08]  /*8d30*/  HMMA.16816.F32.BF16 R8, R32.reuse, R28, R8 ;  /* 0x0000001c2008723c */ /* 0x040ff00000041808 */
[-C--:B------:R-:W-:Y:S01]  /*8d40*/  HMMA.16816.F32.BF16 R12, R32, R30.reuse, R12 ;  /* 0x0000001e200c723c */ /* 0x080fe2000004180c */
[----:B------:R-:W1:Y:S07]  /*8d50*/  LDSM.16.M88.4 R32, [R152+0x2000] ;  /* 0x002000009820783b */ /* 0x000e6e0000000200 */
[----:B------:R-:W-:Y:S01]  /*8d60*/  HMMA.16816.F32.BF16 R16, R24, R30, R16 ;  /* 0x0000001e1810723c */ /* 0x000fe20000041810 */
[----:B------:R-:W-:Y:S04]  /*8d70*/  LDSM.16.M88.4 R24, [R151+0x4000] ;  /* 0x004000009718783b */ /* 0x000fe80000000200 */
[----:B------:R-:W1:Y:S03]  /*8d80*/  LDSM.16.MT88.4 R28, [R0+0x7000] ;  /* 0x00700000001c783b */ /* 0x000e660000004200 */
[-C--:B------:R-:W-:Y:S08]  /*8d90*/  HMMA.16816.F32.BF16 R4, R36, R40.reuse, R4 ;  /* 0x000000282404723c */ /* 0x080ff00000041804 */
[C---:B------:R-:W-:Y:S08]  /*8da0*/  HMMA.16816.F32.BF16 R8, R44.reuse, R40, R8 ;  /* 0x000000282c08723c */ /* 0x040ff00000041808 */
[-C--:B------:R-:W-:Y:S01]  /*8db0*/  HMMA.16816.F32.BF16 R12, R44, R42.reuse, R12 ;  /* 0x0000002a2c0c723c */ /* 0x080fe2000004180c */
[----:B------:R-:W1:Y:S07]  /*8dc0*/  LDSM.16.M88.4 R44, [R151+0x6000] ;  /* 0x00600000972c783b */ /* 0x000e6e0000000200 */
[----:B------:R-:W-:Y:S01]  /*8dd0*/  HMMA.16816.F32.BF16 R16, R36, R42, R16 ;  /* 0x0000002a2410723c */ /* 0x000fe20000041810 */
[----:B------:R-:W-:Y:S04]  /*8de0*/  LDSM.16.M88.4 R36, [R160] ;  /* 0x00000000a024783b */ /* 0x000fe80000000200 */
[----:B------:R-:W1:Y:S03]  /*8df0*/  LDSM.16.MT88.4 R40, [R0+0x7400] ;  /* 0x007400000028783b */ /* 0x000e660000004200 */
[-C--:B-1----:R-:W-:Y:S08]  /*8e00*/  HMMA.16816.F32.BF16 R4, R20, R48.reuse, R4 ;  /* 0x000000301404723c */ /* 0x082ff00000041804 */
[C---:B------:R-:W-:Y:S08]  /*8e10*/  HMMA.16816.F32.BF16 R8, R32.reuse, R48, R8 ;  /* 0x000000302008723c */ /* 0x040ff00000041808 */
[-C--:B------:R-:W-:Y:S01]  /*8e20*/  HMMA.16816.F32.BF16 R12, R32, R50.reuse, R12 ;  /* 0x00000032200c723c */ /* 0x080fe2000004180c */
[----:B------:R-:W1:Y:S07]  /*8e30*/  LDSM.16.M88.4 R32, [R159] ;  /* 0x000000009f20783b */ /* 0x000e6e0000000200 */
        /* <DEDUP_REMOVED lines=8> */
[----:B------:R1:W-:Y:S04]  /*8ec0*/  LDSM.16.MT88.4 R28, [R0+0x7c00] ;  /* 0x007c0000001c783b */ /* 0x0003e80000004200 */
[----:B------:R-:W2:Y:S03]  /*8ed0*/  LDSM.16.M88.4 R24, [R152+0x4000] ;  /* 0x004000009818783b */ /* 0x000ea60000000200 */
[-C--:B------:R-:W-:Y:S08]  /*8ee0*/  HMMA.16816.F32.BF16 R4, R36, R40.reuse, R4 ;  /* 0x000000282404723c */ /* 0x080ff00000041804 */
[C---:B-1----:R-:W-:Y:S07]  /*8ef0*/  HMMA.16816.F32.BF16 R8, R32.reuse, R40, R8 ;  /* 0x000000282008723c */ /* 0x042fee0000041808 */
[----:B------:R-:W-:Y:S01]  /*8f00*/  IMAD.U32 R40, RZ, RZ, UR26 ;  /* 0x0000001aff287e24 */ /* 0x000fe2000f8e00ff */
[-C--:B------:R-:W-:Y:S01]  /*8f10*/  HMMA.16816.F32.BF16 R12, R32, R42.reuse, R12 ;  /* 0x0000002a200c723c */ /* 0x080fe2000004180c */
[----:B------:R-:W1:Y:S03]  /*8f20*/  LDSM.16.M88.4 R32, [R152+0x6000] ;  /* 0x006000009820783b */ /* 0x000e660000000200 */
[----:B------:R-:W-:Y:S04]  /*8f30*/  IMAD.U32 R0, RZ, RZ, UR16 ;  /* 0x00000010ff007e24 */ /* 0x000fe8000f8e00ff */
        /* <DEDUP_REMOVED lines=12> */
[-C--:B--2---:R-:W-:Y:S01]  /*9000*/  HMMA.16816.F32.BF16 R4, R24, R28.reuse, R4 ;  /* 0x0000001c1804723c */ /* 0x084fe20000041804 */
[----:B------:R-:W-:Y:S03]  /*9010*/  IMAD.U32 R50, RZ, RZ, UR31 ;  /* 0x0000001fff327e24 */ /* 0x000fe6000f8e00ff */
[----:B------:R-:W-:Y:S01]  /*9020*/  IMAD.U32 R22, RZ, RZ, UR30 ;  /* 0x0000001eff167e24 */ /* 0x000fe2000f8e00ff */
[----:B------:R-:W-:Y:S01]  /*9030*/  LEA R197, P0, R21, R56, 0x2 ;  /* 0x0000003815c57211 */ /* 0x000fe200078010ff */
[----:B------:R-:W-:Y:S02]  /*9040*/  IMAD.U32 R23, RZ, RZ, UR29 ;  /* 0x0000001dff177e24 */ /* 0x000fe4000f8e00ff */
[C---:B-1----:R-:W-:Y:S01]  /*9050*/  HMMA.16816.F32.BF16 R8, R32.reuse, R28, R8 ;  /* 0x0000001c2008723c */ /* 0x042fe20000041808 */
[----:B------:R-:W-:Y:S03]  /*9060*/  IMAD.U32 R56, RZ, RZ, UR21 ;  /* 0x00000015ff387e24 */ /* 0x000fe6000f8e00ff */
[----:B------:R-:W-:Y:S01]  /*9070*/  @P1 IADD3 R20, P2, R60, UR10, RZ ;  /* 0x0000000a3c141c10 */ /* 0x000fe2000ff5e0ff */
[----:B------:R-:W-:Y:S01]  /*9080*/  @UP3 UIADD3 UR10, UP1, UR10, -0x200, URZ ;  /* 0xfffffe000a0a3890 */ /* 0x000fe2000ff3e03f */
[----:B------:R-:W-:Y:S01]  /*9090*/  LEA.HI.X.SX32 R195, R0, R57, 0x2, P0 ;  /* 0x0000003900c37211 */ /* 0x000fe200000f16ff */
[----:B------:R-:W-:Y:S01]  /*90a0*/  IMAD.U32 R0, RZ, RZ, UR31 ;  /* 0x0000001fff007e24 */ /* 0x000fe2000f8e00ff */
[-C--:B------:R-:W-:Y:S01]  /*90b0*/  HMMA.16816.F32.BF16 R12, R32, R30.reuse, R12 ;  /* 0x0000001e200c723c */ /* 0x080fe2000004180c */
[----:B------:R-:W-:Y:S03]  /*90c0*/  IMAD.U32 R57, RZ, RZ, UR22 ;  /* 0x00000016ff397e24 */ /* 0x000fe6000f8e00ff */
[----:B---3--:R-:W-:Y:S01]  /*90d0*/  @P1 IADD3.X R21, R58, UR9, RZ, P2, !PT ;  /* 0x000000093a151c10 */ /* 0x008fe200097fe4ff */
[----:B------:R-:W-:Y:S01]  /*90e0*/  IMAD.U32 R58, RZ, RZ, UR23 ;  /* 0x00000017ff3a7e24 */ /* 0x000fe2000f8e00ff */
[----:B------:R-:W-:Y:S01]  /*90f0*/  @UP3 UIADD3.X UR9, UR9, -0x1, URZ, UP1, !UPT ;  /* 0xffffffff09093890 */ /* 0x000fe20008ffe43f */
[----:B------:R-:W-:Y:S01]  /*9100*/  IMAD.U32 R34, RZ, RZ, UR23 ;  /* 0x00000017ff227e24 */ /* 0x000fe2000f8e00ff */
[----:B------:R-:W-:Y:S01]  /*9110*/  HMMA.16816.F32.BF16 R16, R24, R30, R16 ;  /* 0x0000001e1810723c */ /* 0x000fe20000041810 */
[----:B-----5:R1:W2:Y:S03]  /*9120*/  @P1 LDG.E R55, [R20.64] ;  /* 0x0000000614371981 */ /* 0x0202a6000c1e1900 */
[----:B------:R-:W-:Y:S01]  /*9130*/  IMAD.U32 R35, RZ, RZ, UR24 ;  /* 0x00000018ff237e24 */ /* 0x000fe2000f8e00ff */
[----:B------:R1:W3:Y:S01]  /*9140*/  @P1 LDG.E R54, [R20.64+0x20] ;  /* 0x0000200614361981 */ /* 0x0002e2000c1e1900 */
[----:B------:R-:W-:Y:S02]  /*9150*/  IMAD.U32 R32, RZ, RZ, UR22 ;  /* 0x00000016ff207e24 */ /* 0x000fe4000f8e00ff */
[----:B------:R-:W-:Y:S01]  /*9160*/  IMAD.U32 R24, RZ, RZ, UR28 ;  /* 0x0000001cff187e24 */ /* 0x000fe2000f8e00ff */
[----:B----4-:R1:W4:Y:S03]  /*9170*/  @P1 LDG.E R53, [R20.64+0x100] ;  /* 0x0001000614351981 */ /* 0x010326000c1e1900 */
[----:B------:R-:W-:Y:S01]  /*9180*/  IMAD.U32 R25, RZ, RZ, UR27 ;  /* 0x0000001bff197e24 */ /* 0x000fe2000f8e00ff */
[----:B------:R1:W5:Y:S01]  /*9190*/  @P1 LDG.E R52, [R20.64+0x120] ;  /* 0x0001200614341981 */ /* 0x000362000c1e1900 */
[----:B------:R-:W-:Y:S02]  /*91a0*/  IMAD.U32 R27, RZ, RZ, UR26 ;  /* 0x0000001aff1b7e24 */ /* 0x000fe4000f8e00ff */
[----:B------:R-:W-:Y:S02]  /*91b0*/  IMAD.U32 R31, RZ, RZ, UR25 ;  /* 0x00000019ff1f7e24 */ /* 0x000fe4000f8e00ff */
[----:B------:R-:W-:Y:S02]  /*91c0*/  IMAD.U32 R30, RZ, RZ, UR21 ;  /* 0x00000015ff1e7e24 */ /* 0x000fe4000f8e00ff */
[----:B------:R-:W-:Y:S02]  /*91d0*/  IMAD.U32 R33, RZ, RZ, UR17 ;  /* 0x00000011ff217e24 */ /* 0x000fe4000f8e00ff */
[----:B------:R-:W-:Y:S02]  /*91e0*/  IMAD.U32 R28, RZ, RZ, UR20 ;  /* 0x00000014ff1c7e24 */ /* 0x000fe4000f8e00ff */
        /* <DEDUP_REMOVED lines=28> */
[----:B------:R-:W-:Y:S01]  /*93b0*/  LDSM.16.MT88.4 R4, [R2+0x8000] ;  /* 0x008000000204783b */ /* 0x000fe20000004200 */
[-C--:B------:R-:W-:Y:S02]  /*93c0*/  LEA R30, P4, R30, R20.reuse, 0x2 ;  /* 0x000000141e1e7211 */ /* 0x080fe400078810ff */
[-C--:B------:R-:W-:Y:S02]  /*93d0*/  LEA R22, P0, R33, R20.reuse, 0x2 ;  /* 0x0000001421167211 */ /* 0x080fe400078010ff */
[-C--:B------:R-:W-:Y:S02]  /*93e0*/  LEA.HI.X.SX32 R33, R57, R21.reuse, 0x2, P5 ;  /* 0x0000001539217211 */ /* 0x080fe400028f16ff */
[-C--:B------:R-:W-:Y:S02]  /*93f0*/  LEA R28, P3, R28, R20.reuse, 0x2 ;  /* 0x000000141c1c7211 */ /* 0x080fe400078610ff */
[-C--:B------:R-:W-:Y:S02]  /*9400*/  LEA R26, P2, R26, R20.reuse, 0x2 ;  /* 0x000000141a1a7211 */ /* 0x080fe400078410ff */
[----:B------:R-:W-:Y:S01]  /*9410*/  IADD3 R0, R3, -0x2000, RZ ;  /* 0xffffe00003007810 */ /* 0x000fe20007ffe0ff */
[----:B--2---:R1:W-:Y:S04]  /*9420*/  @P1 STL [R1+0x8], R55 ;  /* 0x0000083701001387 */ /* 0x0043e80000100800 */
[----:B---3--:R2:W-:Y:S04]  /*9430*/  @P1 STL [R1+0xc], R54 ;  /* 0x00000c3601001387 */ /* 0x0085e80000100800 */
[----:B----4-:R3:W-:Y:S04]  /*9440*/  @P1 STL [R1], R53 ;  /* 0x0000003501001387 */ /* 0x0107e80000100800 */
[----:B-----5:R4:W-:Y:S01]  /*9450*/  @P1 STL [R1+0x4], R52 ;  /* 0x0000043401001387 */ /* 0x0209e20000100800 */
[-C--:B------:R-:W-:Y:S04]  /*9460*/  LEA R38, P1, R38, R20.reuse, 0x2 ;  /* 0x0000001426267211 */ /* 0x080fe800078210ff */
[-C--:B------:R-:W-:Y:S02]  /*9470*/  LEA.HI.X.SX32 R39, R31, R21.reuse, 0x2, P1 ;  /* 0x000000151f277211 */ /* 0x080fe400008f16ff */
[-C--:B------:R-:W-:Y:S02]  /*9480*/  LEA.HI.X.SX32 R31, R56, R21.reuse, 0x2, P4 ;  /* 0x00000015381f7211 */ /* 0x080fe400020f16ff */
[----:B------:R-:W-:Y:S01]  /*9490*/  LEA R24, P1, R29, R20, 0x2 ;  /* 0x000000141d187211 */ /* 0x000fe200078210ff */
[----:B------:R-:W-:Y:S01]  /*94a0*/  RED.E.ADD.F32.FTZ.RN.STRONG.GPU [R38.64], R11 ;  /* 0x0000000b2600798e */ /* 0x000fe2000c10e786 */
[----:B-1----:R-:W-:Y:S03]  /*94b0*/  IMAD.U32 R55, RZ, RZ, UR20 ;  /* 0x00000014ff377e24 */ /* 0x002fe6000f8e00ff */
[----:B------:R-:W-:Y:S01]  /*94c0*/  RED.E.ADD.F32.FTZ.RN.STRONG.GPU [R36.64], R16 ;  /* 0x000000102400798e */ /* 0x000fe2000c10e786 */
[----:B--2---:R-:W-:Y:S03]  /*94d0*/  IMAD.U32 R54, RZ, RZ, UR19 ;  /* 0x00000013ff367e24 */ /* 0x004fe6000f8e00ff */
[----:B------:R-:W-:Y:S01]  /*94e0*/  RED.E.ADD.F32.FTZ.RN.STRONG.GPU [R34.64], R17 ;  /* 0x000000112200798e */ /* 0x000fe2000c10e786 */
[-C--:B------:R-:W-:Y:S01]  /*94f0*/  LEA.HI.X.SX32 R29, R55, R21.reuse, 0x2, P3 ;  /* 0x00000015371d7211 */ /* 0x080fe200018f16ff */
[----:B---3--:R-:W-:Y:S02]  /*9500*/  IMAD.U32 R53, RZ, RZ, UR18 ;  /* 0x00000012ff357e24 */ /* 0x008fe4000f8e00ff */
[----:B------:R-:W-:Y:S01]  /*9510*/  RED.E.ADD.F32.FTZ.RN.STRONG.GPU [R32.64], R18 ;  /* 0x000000122000798e */ /* 0x000fe2000c10e786 */
[-C--:B------:R-:W-:Y:S01]  /*9520*/  LEA.HI.X.SX32 R27, R54, R21.reuse, 0x2, P2 ;  /* 0x00000015361b7211 */ /* 0x080fe200010f16ff */
[----:B----4-:R-:W-:Y:S02]  /*9530*/  IMAD.U32 R52, RZ, RZ, UR17 ;  /* 0x00000011ff347e24 */ /* 0x010fe4000f8e00ff */
[----:B------:R-:W-:Y:S01]  /*9540*/  RED.E.ADD.F32.FTZ.RN.STRONG.GPU [R30.64], R19 ;  /* 0x000000131e00798e */ /* 0x000fe2000c10e786 */
[-C--:B------:R-:W-:Y:S02]  /*9550*/  LEA.HI.X.SX32 R25, R53, R21.reuse, 0x2, P1 ;  /* 0x0000001535197211 */ /* 0x080fe400008f16ff */
[----:B------:R-:W-:Y:S01]  /*9560*/  PLOP3.LUT P1, PT, PT, PT, UP0, 0x80, 0x0 ;  /* 0x000000000000781c */ /* 0x000fe20003f2f008 */
[----:B------:R-:W-:Y:S01]  /*9570*/  RED.E.ADD.F32.FTZ.RN.STRONG.GPU [R28.64], R12 ;  /* 0x0000000c1c00798e */ /* 0x000fe2000c10e786 */
[----:B------:R-:W-:Y:S01]  /*9580*/  LEA.HI.X.SX32 R23, R52, R21, 0x2, P0 ;  /* 0x0000001534177211 */ /* 0x000fe200000f16ff */
[----:B------:R-:W-:Y:S01]  /*9590*/  @UP3 UIADD3 UR13, UP0, UR13, -0x200, URZ ;  /* 0xfffffe000d0d3890 */ /* 0x000fe2000ff1e03f */
[----:B------:R-:W-:Y:S01]  /*95a0*/  PLOP3.LUT P0, PT, PT, PT, UP2, 0x80, 0x0 ;  /* 0x000000000000781c */ /* 0x000fe20003f0f028 */
[----:B------:R-:W1:Y:S02]  /*95b0*/  LDSM.16.MT88.4 R8, [R3] ;  /* 0x000000000308783b */ /* 0x000e640000004200 */
[----:B------:R-:W-:Y:S02]  /*95c0*/  @UP3 UIADD3.X UR12, UR12, -0x1, URZ, UP0, !UPT ;  /* 0xffffffff0c0c3890 */ /* 0x000fe400087fe43f */
[----:B------:R-:W-:Y:S04]  /*95d0*/  RED.E.ADD.F32.FTZ.RN.STRONG.GPU [R26.64], R13 ;  /* 0x0000000d1a00798e */ /* 0x000fe8000c10e786 */
[----:B------:R-:W-:Y:S01]  /*95e0*/  RED.E.ADD.F32.FTZ.RN.STRONG.GPU [R24.64], R14 ;  /* 0x0000000e1800798e */ /* 0x000fe2000c10e786 */
[----:B------:R-:W-:Y:S03]  /*95f0*/  @P1 IADD3 R0, R3, 0x2000, RZ ;  /* 0x0000200003001810 */ /* 0x000fe60007ffe0ff */
        /* <DEDUP_REMOVED lines=130> */
.L_x_219:
        /* <DEDUP_REMOVED lines=19> */
.L_x_220:
        /* <DEDUP_REMOVED lines=43> */
.L_x_222:
[----:B--2---:R-:W-:Y:S05]  /*a200*/  BSYNC B0 ;  /* 0x0000000000007941 */ /* 0x004fea0003800000 */
.L_x_221:
        /* <DEDUP_REMOVED lines=14> */
.L_x_224:
[----:B------:R-:W-:Y:S05]  /*a2f0*/  BSYNC B0 ;  /* 0x0000000000007941 */ /* 0x000fea0003800000 */
.L_x_223:
        /* <DEDUP_REMOVED lines=25> */
.L_x_226:
[----:B------:R-:W-:Y:S05]  /*a490*/  BSYNC B0 ;  /* 0x0000000000007941 */ /* 0x000fea0003800000 */
.L_x_225:
        /* <DEDUP_REMOVED lines=11> */
.L_x_199:
[----:B------:R-:W-:Y:S05]  /*a550*/  BSYNC B1 ;  /* 0x0000000000017941 */ /* 0x000fea0003800000 */
.L_x_185:
        /* <DEDUP_REMOVED lines=11> */
.L_x_227:
[----:B------:R-:W-:Y:S05]  /*a610*/  EXIT ;  /* 0x000000000000794d */ /* 0x000fea0003800000 */
.L_x_229:
        /* <DEDUP_REMOVED lines=14> */
.L_x_690:


//--------------------- .text._ZN5flash44flash_bwd_dq_dk_dv_loop_seqk_parallel_kernelI23Flash_bwd_kernel_traitsILi32ELi128ELi128ELi8ELi4ELi4ELi4ELb1ELb0EN7cutlass10bfloat16_tE19Flash_kernel_traitsILi32ELi128ELi128ELi8ES3_EELb1ELb1ELb0ELb0ELb1ELb1ELb0EEEvNS_16Flash_bwd_paramsE --------------------------
	.section	.text._ZN5flash44flash_bwd_dq_dk_dv_loop_seqk_parallel_kernelI23Flash_bwd_kernel_traitsILi32ELi128ELi128ELi8ELi4ELi4ELi4ELb1ELb0EN7cutlass10bfloat16_tE19Flash_kernel_traitsILi32ELi128ELi128ELi8ES3_EELb1ELb1ELb0ELb0ELb1ELb1ELb0EEEvNS_16Flash_bwd_paramsE,"ax",@progbits
	.sectioninfo	@"SHI_REGISTERS=255"
	.align	128
        .global         _ZN5flash44flash_bwd_dq_dk_dv_loop_seqk_parallel_kernelI23Flash_bwd_kernel_traitsILi32ELi128ELi128ELi8ELi4ELi4ELi4ELb1ELb0EN7cutlass10bfloat16_tE19Flash_kernel_traitsILi32ELi128ELi128ELi8ES3_EELb1ELb1ELb0ELb0ELb1ELb1ELb0EEEvNS_16Flash_bwd_paramsE
        .type           _ZN5flash44flash_bwd_dq_dk_dv_loop_seqk_parallel_kernelI23Flash_bwd_kernel_traitsILi32ELi128ELi128ELi8ELi4ELi4ELi4ELb1ELb0EN7cutlass10bfloat16_tE19Flash_kernel_traitsILi32ELi128ELi128ELi8ES3_EELb1ELb1ELb0ELb0ELb1ELb1ELb0EEEvNS_16Flash_bwd_paramsE,@function
        .size           _ZN5flash44flash_bwd_dq_dk_dv_loop_seqk_parallel_kernelI23Flash_bwd_kernel_traitsILi32ELi128ELi128ELi8ELi4ELi4ELi4ELb1ELb0EN7cutlass10bfloat16_tE19Flash_kernel_traitsILi32ELi128ELi128ELi8ES3_EELb1ELb1ELb0ELb0ELb1ELb1ELb0EEEvNS_16Flash_bwd_paramsE,(.L_x_691 - _ZN5flash44flash_bwd_dq_dk_dv_loop_seqk_parallel_kernelI23Flash_bwd_kernel_traitsILi32ELi128ELi128ELi8ELi4ELi4ELi4ELb1ELb0EN7cutlass10bfloat16_tE19Flash_kernel_traitsILi32ELi128ELi128ELi8ES3_EELb1ELb1ELb0ELb0ELb1ELb1ELb0EEEvNS_16Flash_bwd_paramsE)
        .other          _ZN5flash44flash_bwd_dq_dk_dv_loop_seqk_parallel_kernelI23Flash_bwd_kernel_traitsILi32ELi128ELi128ELi8ELi4ELi4ELi4ELb1ELb0EN7cutlass10bfloat16_tE19Flash_kernel_traitsILi32ELi128ELi128ELi8ES3_EELb1ELb1ELb0ELb0ELb1ELb1ELb0EEEvNS_16Flash_bwd_paramsE,@"STO_CUDA_ENTRY STV_DEFAULT"
_ZN5flash44flash_bwd_dq_dk_dv_loop_seqk_parallel_kernelI23Flash_bwd_kernel_traitsILi32ELi128ELi128ELi8ELi4ELi4ELi4ELb1ELb0EN7cutlass10bfloat16_tE19Flash_kernel_traitsILi32ELi128ELi128ELi8ES3_EELb1ELb1ELb0ELb0ELb1ELb1ELb0EEEvNS_16Flash_bwd_paramsE:
.text._ZN5flash44flash_bwd_dq_dk_dv_loop_seqk_parallel_kernelI23Flash_bwd_kernel_traitsILi32ELi128ELi128ELi8ELi4ELi4ELi4ELb1ELb0EN7cutlass10bfloat16_tE19Flash_kernel_traitsILi32ELi128ELi128ELi8ES3_EELb1ELb1ELb0ELb0ELb1ELb1ELb0EEEvNS_16Flash_bwd_paramsE:
        /* <DEDUP_REMOVED lines=26> */
[----:B------:R-:W-:-:S02]  /*01a0*/  ULDC.64 UR6, c[0x0][0x118] ;  /* 0x0000460000067ab9 */ /* 0x000fc40000000a00 */
[----:B------:R-:W-:Y:S01]  /*01b0*/  UMOV UR60, 0x4 ;  /* 0x00000004003c7882 */ /* 0x000fe20000000000 */
[CC--:B------:R-:W-:Y:S01]  /*01c0*/  LEA.HI R6, R0.reuse, R7.reuse, RZ, 0x2 ;  /* 0x0000000700067211 */ /* 0x0c0fe200078f10ff */
[----:B------:R-:W-:Y:S01]  /*01d0*/  ULDC UR61, c[0x0][0x214] ;  /* 0x00008500003d7ab9 */ /* 0x000fe20000000800 */
[CC--:B------:R-:W-:Y:S01]  /*01e0*/  LEA.HI R13, R0.reuse, R7.reuse, RZ, 0x5 ;  /* 0x00000007000d7211 */ /* 0x0c0fe200078f28ff */
[----:B------:R-:W-:Y:S01]  /*01f0*/  ULDC.U8 UR4, c[0x0][0x2d8] ;  /* 0x0000b60000047ab9 */ /* 0x000fe20000000000 */
[CC--:B------:R-:W-:Y:S01]  /*0200*/  LEA.HI R5, R0.reuse, R7.reuse, RZ, 0x4 ;  /* 0x0000000700057211 */ /* 0x0c0fe200078f20ff */
[----:B------:R-:W-:Y:S01]  /*0210*/  UIADD3 UR58, UR58, UR8, URZ ;  /* 0x000000083a3a7290 */ /* 0x000fe2000fffe03f */
[CC--:B------:R-:W-:Y:S01]  /*0220*/  LEA.HI R11, R0.reuse, R7.reuse, RZ, 0x3 ;  /* 0x00000007000b7211 */ /* 0x0c0fe200078f18ff */
[----:B------:R-:W-:Y:S01]  /*0230*/  UIMAD UR56, UR5, UR56, URZ ;  /* 0x00000038053872a4 */ /* 0x000fe2000f8e023f */
[----:B------:R-:W-:Y:S01]  /*0240*/  LEA.HI R172, R0, R7, RZ, 0x7 ;  /* 0x0000000700ac7211 */ /* 0x000fe200078f38ff */
[----:B------:R-:W-:Y:S01]  /*0250*/  USHF.L.U32 UR43, UR54, 0x3, URZ ;  /* 0x00000003362b7899 */ /* 0x000fe2000800063f */
[C---:B------:R-:W-:Y:S01]  /*0260*/  LOP3.LUT R8, R6.reuse, 0xfffffffc, RZ, 0xc0, !PT ;  /* 0xfffffffc06087812 */ /* 0x040fe200078ec0ff */
[----:B------:R-:W-:Y:S01]  /*0270*/  USHF.L.U32 UR42, UR54, 0x4, URZ ;  /* 0x00000004362a7899 */ /* 0x000fe2000800063f */
[----:B------:R-:W-:Y:S01]  /*0280*/  LOP3.LUT R0, R13, 0xffffffe0, RZ, 0xc0, !PT ;  /* 0xffffffe00d007812 */ /* 0x000fe200078ec0ff */
[----:B------:R-:W-:Y:S01]  /*0290*/  UIMAD UR41, UR54, 0x18, URZ ;  /* 0x00000018362978a4 */ /* 0x000fe2000f8e023f */
[----:B------:R-:W-:Y:S01]  /*02a0*/  LOP3.LUT R4, R5, 0xfffffff0, RZ, 0xc0, !PT ;  /* 0xfffffff005047812 */ /* 0x000fe200078ec0ff */
[----:B------:R-:W-:Y:S01]  /*02b0*/  IMAD.IADD R9, R7, 0x1, -R8 ;  /* 0x0000000107097824 */ /* 0x000fe200078e0a08 */
[----:B------:R-:W-:Y:S01]  /*02c0*/  LOP3.LUT R2, R11, 0xfffffff8, RZ, 0xc0, !PT ;  /* 0xfffffff80b027812 */ /* 0x000fe200078ec0ff */
[C---:B------:R-:W-:Y:S01]  /*02d0*/  IMAD.IADD R0, R7.reuse, 0x1, -R0 ;  /* 0x0000000107007824 */ /* 0x040fe200078e0a00 */
[----:B------:R-:W-:Y:S01]  /*02e0*/  SHF.R.S32.HI R17, RZ, 0x2, R6 ;  /* 0x00000002ff117819 */ /* 0x000fe20000011406 */
[C---:B------:R-:W-:Y:S01]  /*02f0*/  IMAD.IADD R15, R7.reuse, 0x1, -R4 ;  /* 0x00000001070f7824 */ /* 0x040fe200078e0a04 */
[----:B------:R-:W-:Y:S01]  /*0300*/  SHF.R.S32.HI R10, RZ, 0x1f, R6 ;  /* 0x0000001fff0a7819 */ /* 0x000fe20000011406 */
[----:B------:R-:W-:Y:S01]  /*0310*/  IMAD.IADD R7, R7, 0x1, -R2 ;  /* 0x0000000107077824 */ /* 0x000fe200078e0a02 */
[-C--:B------:R-:W-:Y:S01]  /*0320*/  LEA.HI R6, R6, R17.reuse, RZ, 0x1 ;  /* 0x0000001106067211 */ /* 0x080fe200078f08ff */
[----:B------:R-:W-:Y:S01]  /*0330*/  USHF.L.U32 UR40, UR54, 0x5, URZ ;  /* 0x0000000536287899 */ /* 0x000fe2000800063f */
[----:B------:R-:W-:Y:S01]  /*0340*/  LEA.HI R10, R10, R17, RZ, 0x3 ;  /* 0x000000110a0a7211 */ /* 0x000fe200078f18ff */
[----:B------:R-:W-:Y:S01]  /*0350*/  UIMAD UR39, UR54, 0x28, URZ ;  /* 0x00000028362778a4 */ /* 0x000fe2000f8e023f */
[----:B------:R-:W-:Y:S01]  /*0360*/  SHF.R.S32.HI R2, RZ, 0x3, R11 ;  /* 0x00000003ff027819 */ /* 0x000fe2000001140b */
[----:B------:R-:W-:Y:S01]  /*0370*/  UIMAD UR38, UR54, 0x30, URZ ;  /* 0x00000030362678a4 */ /* 0x000fe2000f8e023f */
[----:B------:R-:W-:Y:S01]  /*0380*/  LOP3.LUT R6, R6, 0x7fffffe, RZ, 0xc0, !PT ;  /* 0x07fffffe06067812 */ /* 0x000fe200078ec0ff */
[----:B------:R-:W-:Y:S01]  /*0390*/  UIMAD UR37, UR54, 0x38, URZ ;  /* 0x00000038362578a4 */ /* 0x000fe2000f8e023f */
[----:B------:R-:W-:Y:S01]  /*03a0*/  LOP3.LUT R10, R10, 0xfffffff8, RZ, 0xc0, !PT ;  /* 0xfffffff80a0a7812 */ /* 0x000fe200078ec0ff */
[----:B------:R-:W-:Y:S01]  /*03b0*/  IMAD.SHL.U32 R2, R2, 0x40, RZ ;  /* 0x0000004002027824 */ /* 0x000fe200078e00ff */
[----:B------:R-:W-:Y:S01]  /*03c0*/  SHF.R.S32.HI R171, RZ, 0x1f, R0 ;  /* 0x0000001fffab7819 */ /* 0x000fe20000011400 */
[C---:B------:R-:W-:Y:S01]  /*03d0*/  IMAD.IADD R3, R17.reuse, 0x1, -R6 ;  /* 0x0000000111037824 */ /* 0x040fe200078e0a06 */
[----:B------:R-:W-:Y:S01]  /*03e0*/  SHF.R.S32.HI R4, RZ, 0x4, R5 ;  /* 0x00000004ff047819 */ /* 0x000fe20000011405 */
[----:B------:R-:W-:Y:S01]  /*03f0*/  IMAD.IADD R10, R17, 0x1, -R10 ;  /* 0x00000001110a7824 */ /* 0x000fe200078e0a0a */
[----:B------:R-:W-:Y:S01]  /*0400*/  LEA.HI R171, R171, R0, RZ, 0x2 ;  /* 0x00000000abab7211 */ /* 0x000fe200078f10ff */
[C---:B------:R-:W-:Y:S01]  /*0410*/  IMAD.SHL.U32 R17, R9.reuse, 0x8, RZ ;  /* 0x0000000809117824 */ /* 0x040fe200078e00ff */
[--C-:B------:R-:W-:Y:S01]  /*0420*/  SHF.R.S32.HI R0, RZ, 0x5, R13.reuse ;  /* 0x00000005ff007819 */ /* 0x100fe2000001140d */
[----:B------:R-:W-:Y:S01]  /*0430*/  IMAD.SHL.U32 R9, R9, 0x2, RZ ;  /* 0x0000000209097824 */ /* 0x000fe200078e00ff */
[----:B------:R-:W-:Y:S01]  /*0440*/  SHF.R.S32.HI R13, RZ, 0x1f, R13 ;  /* 0x0000001fff0d7819 */ /* 0x000fe2000001140d */
[----:B------:R-:W-:Y:S01]  /*0450*/  USHF.L.U32 UR36, UR54, 0x6, URZ ;  /* 0x0000000636247899 */ /* 0x000fe2000800063f */
[----:B------:R-:W-:Y:S01]  /*0460*/  LOP3.LUT R2, R2, 0xc0, RZ, 0xc0, !PT ;  /* 0x000000c002027812 */ /* 0x000fe200078ec0ff */
[----:B------:R-:W-:Y:S01]  /*0470*/  UIMAD UR35, UR54, 0x48, URZ ;  /* 0x00000048362378a4 */ /* 0x000fe2000f8e023f */
[----:B------:R-:W-:Y:S01]  /*0480*/  LEA.HI R5, R5, R4, RZ, 0x1 ;  /* 0x0000000405057211 */ /* 0x000fe200078f08ff */
[----:B------:R-:W-:Y:S01]  /*0490*/  UIMAD UR34, UR54, 0x50, URZ ;  /* 0x00000050362278a4 */ /* 0x000fe2000f8e023f */
[----:B------:R-:W-:Y:S01]  /*04a0*/  LEA.HI R13, R13, R0, RZ, 0x2 ;  /* 0x000000000d0d7211 */ /* 0x000fe200078f10ff */
[----:B------:R-:W-:Y:S01]  /*04b0*/  UIMAD UR33, UR54, 0x58, URZ ;  /* 0x00000058362178a4 */ /* 0x000fe2000f8e023f */
[----:B------:R-:W-:Y:S01]  /*04c0*/  LOP3.LUT R17, R2, 0x18, R17, 0xf8, !PT ;  /* 0x0000001802117812 */ /* 0x000fe200078ef811 */
[----:B------:R-:W-:Y:S01]  /*04d0*/  UIMAD UR32, UR54, 0x60, URZ ;  /* 0x00000060362078a4 */ /* 0x000fe2000f8e023f */
[----:B------:R-:W-:Y:S01]  /*04e0*/  SHF.R.U32.HI R2, RZ, 0x3, R2 ;  /* 0x00000003ff027819 */ /* 0x000fe20000011602 */
[----:B------:R-:W-:Y:S01]  /*04f0*/  UIMAD UR31, UR54, 0x68, URZ ;  /* 0x00000068361f78a4 */ /* 0x000fe2000f8e023f */
[----:B------:R-:W-:Y:S01]  /*0500*/  LOP3.LUT R5, R5, 0xfffffffe, RZ, 0xc0, !PT ;  /* 0xfffffffe05057812 */ /* 0x000fe200078ec0ff */
[----:B------:R-:W-:Y:S01]  /*0510*/  UIMAD UR30, UR54, 0x70, URZ ;  /* 0x00000070361e78a4 */ /* 0x000fe2000f8e023f */
[----:B------:R-:W-:Y:S01]  /*0520*/  LEA.HI R8, R7, R7, RZ, 0x1 ;  /* 0x0000000707087211 */ /* 0x000fe200078f08ff */
[----:B------:R-:W-:Y:S01]  /*0530*/  UIMAD UR29, UR54, 0x78, URZ ;  /* 0x00000078361d78a4 */ /* 0x000fe2000f8e023f */
[----:B------:R-:W-:Y:S01]  /*0540*/  LOP3.LUT R13, R13, 0xfffffffc, RZ, 0xc0, !PT ;  /* 0xfffffffc0d0d7812 */ /* 0x000fe200078ec0ff */
[----:B------:R-:W-:Y:S01]  /*0550*/  IMAD.IADD R5, R4, 0x1, -R5 ;  /* 0x0000000104057824 */ /* 0x000fe200078e0a05 */
[----:B------:R-:W-:Y:S01]  /*0560*/  LOP3.LUT R173, R17, R2, RZ, 0x3c, !PT ;  /* 0x0000000211ad7212 */ /* 0x000fe200078e3cff */
[----:B------:R-:W-:Y:S01]  /*0570*/  USHF.R.S32.HI UR57, URZ, 0x1f, UR55 ;  /* 0x0000001f3f397899 */ /* 0x000fe20008011437 */
[----:B------:R-:W-:Y:S01]  /*0580*/  LOP3.LUT R2, R8, 0x7fffffe, RZ, 0xc0, !PT ;  /* 0x07fffffe08027812 */ /* 0x000fe200078ec0ff */
[C---:B------:R-:W-:Y:S01]  /*0590*/  IMAD.IADD R174, R0.reuse, 0x1, -R13 ;  /* 0x0000000100ae7824 */ /* 0x040fe200078e0a0d */
[----:B------:R-:W-:Y:S01]  /*05a0*/  SHF.R.S32.HI R172, RZ, 0x7, R172 ;  /* 0x00000007ffac7819 */ /* 0x000fe200000114ac */
[----:B------:R-:W-:Y:S01]  /*05b0*/  IMAD R0, R0, 0x8, R3 ;  /* 0x0000000800007824 */ /* 0x000fe200078e0203 */
[----:B------:R-:W-:Y:S01]  /*05c0*/  SHF.R.S32.HI R8, RZ, 0x1, R8 ;  /* 0x00000001ff087819 */ /* 0x000fe20000011408 */
[----:B------:R-:W-:Y:S01]  /*05d0*/  IMAD.IADD R3, R7, 0x1, -R2 ;  /* 0x0000000107037824 */ /* 0x000fe200078e0a02 */
[----:B------:R-:W-:Y:S01]  /*05e0*/  LEA.HI R2, R15, R15, RZ, 0x1 ;  /* 0x0000000f0f027211 */ /* 0x000fe200078f08ff */
[----:B------:R-:W-:Y:S01]  /*05f0*/  IMAD R166, R172, 0x8, R5 ;  /* 0x00000008aca67824 */ /* 0x000fe200078e0205 */
[----:B------:R-:W-:Y:S01]  /*0600*/  LOP3.LUT P0, RZ, R8, 0x2, RZ, 0xc0, !PT ;  /* 0x0000000208ff7812 */ /* 0x000fe2000780c0ff */
[----:B------:R-:W-:Y:S01]  /*0610*/  IMAD.U32 R173, R0, 0x20, R173 ;  /* 0x0000002000ad7824 */ /* 0x000fe200078e00ad */
[----:B------:R-:W-:Y:S01]  /*0620*/  LOP3.LUT R14, R2, 0x7fffffe, RZ, 0xc0, !PT ;  /* 0x07fffffe020e7812 */ /* 0x000fe200078ec0ff */
[----:B------:R-:W-:Y:S01]  /*0630*/  IMAD R166, R166, 0x8, R3 ;  /* 0x00000008a6a67824 */ /* 0x000fe200078e0203 */
[--C-:B------:R-:W-:Y:S01]  /*0640*/  SHF.R.S32.HI R3, RZ, 0x1, R2.reuse ;  /* 0x00000001ff037819 */ /* 0x100fe20000011402 */
[----:B------:R-:W-:Y:S01]  /*0650*/  IMAD.SHL.U32 R7, R7, 0x40, RZ ;  /* 0x0000004007077824 */ /* 0x000fe200078e00ff */
[----:B------:R-:W-:Y:S01]  /*0660*/  SHF.R.S32.HI R2, RZ, 0x1f, R2 ;  /* 0x0000001fff027819 */ /* 0x000fe20000011402 */
[----:B------:R-:W-:Y:S01]  /*0670*/  IMAD.SHL.U32 R6, R174, 0x10, RZ ;  /* 0x00000010ae067824 */ /* 0x000fe200078e00ff */
[----:B------:R-:W-:Y:S01]  /*0680*/  SHF.R.S32.HI R0, RZ, 0x1f, R15 ;  /* 0x0000001fff007819 */ /* 0x000fe2000001140f */
[----:B------:R-:W-:Y:S01]  /*0690*/  IMAD.SHL.U32 R8, R8, 0x40, RZ ;  /* 0x0000004008087824 */ /* 0x000fe200078e00ff */
[----:B------:R-:W-:Y:S01]  /*06a0*/  LEA.HI R4, R2, R3, RZ, 0x2 ;  /* 0x0000000302047211 */ /* 0x000fe200078f10ff */
[----:B------:R-:W-:Y:S01]  /*06b0*/  IMAD R175, R172, 0x2000, R9 ;  /* 0x00002000acaf7824 */ /* 0x000fe200078e0209 */
[----:B------:R-:W-:Y:S01]  /*06c0*/  LOP3.LUT R2, R10, 0x1, RZ, 0xc0, !PT ;  /* 0x000000010a027812 */ /* 0x000fe200078ec0ff */
[----:B------:R-:W-:Y:S01]  /*06d0*/  IMAD.SHL.U32 R169, R5, 0x8, RZ ;  /* 0x0000000805a97824 */ /* 0x000fe200078e00ff */
[----:B------:R-:W-:Y:S01]  /*06e0*/  LOP3.LUT R4, R4, 0xfffffffc, RZ, 0xc0, !PT ;  /* 0xfffffffc04047812 */ /* 0x000fe200078ec0ff */
[----:B------:R-:W-:Y:S01]  /*06f0*/  IMAD.SHL.U32 R12, R174, 0x400, RZ ;  /* 0x00000400ae0c7824 */ /* 0x000fe200078e00ff */
[----:B------:R-:W-:Y:S01]  /*0700*/  ISETP.NE.U32.AND P6, PT, R2, 0x1, PT ;  /* 0x000000010200780c */ /* 0x000fe20003fc5070 */
[----:B------:R-:W-:Y:S01]  /*0710*/  IMAD.IADD R14, R15, 0x1, -R14 ;  /* 0x000000010f0e7824 */ /* 0x000fe200078e0a0e */
[----:B------:R-:W-:Y:S01]  /*0720*/  LEA.HI R13, R0, R15, RZ, 0x3 ;  /* 0x0000000f000d7211 */ /* 0x000fe200078f18ff */
[----:B------:R-:W-:Y:S01]  /*0730*/  IMAD.IADD R2, R3, 0x1, -R4 ;  /* 0x0000000103027824 */ /* 0x000fe200078e0a04 */
[----:B------:R-:W-:Y:S01]  /*0740*/  LEA.HI R4, R10, R10, RZ, 0x1 ;  /* 0x0000000a0a047211 */ /* 0x000fe200078f08ff */
[----:B------:R-:W-:Y:S01]  /*0750*/  UMOV UR52, 0xffffe000 ;  /* 0xffffe00000347882 */ /* 0x000fe20000000000 */
[----:B------:R-:W-:-:S02]  /*0760*/  LOP3.LUT R7, R7, 0x1c0, RZ, 0xc0, !PT ;  /* 0x000001c007077812 */ /* 0x000fc400078ec0ff */
[----:B------:R-:W-:Y:S02]  /*0770*/  LOP3.LUT R0, R13, 0xfffffff8, RZ, 0xc0, !PT ;  /* 0xfffffff80d007812 */ /* 0x000fe400078ec0ff */
[----:B------:R-:W-:Y:S02]  /*0780*/  LOP3.LUT R183, R4, 0x3fffffe, RZ, 0xc0, !PT ;  /* 0x03fffffe04b77812 */ /* 0x000fe400078ec0ff */
[----:B------:R-:W-:Y:S01]  /*0790*/  LEA.HI.SX32 R171, R171, R6, 0x1e ;  /* 0x00000006abab7211 */ /* 0x000fe200078ff2ff */
[----:B------:R-:W-:Y:S01]  /*07a0*/  IMAD.IADD R0, R15, 0x1, -R0 ;  /* 0x000000010f007824 */ /* 0x000fe200078e0a00 */
[----:B------:R-:W-:Y:S01]  /*07b0*/  LOP3.LUT R6, R7, 0x30, R6, 0xf8, !PT ;  /* 0x0000003007067812 */ /* 0x000fe200078ef806 */
[----:B------:R-:W-:Y:S01]  /*07c0*/  IMAD.IADD R183, R10, 0x1, -R183 ;  /* 0x000000010ab77824 */ /* 0x000fe200078e0ab7 */
[----:B------:R-:W-:Y:S02]  /*07d0*/  SHF.R.S32.HI R4, RZ, 0x1, R4 ;  /* 0x00000001ff047819 */ /* 0x000fe40000011404 */
[----:B------:R-:W-:-:S02]  /*07e0*/  LOP3.LUT R8, R8, 0xc0, RZ, 0xc0, !PT ;  /* 0x000000c008087812 */ /* 0x000fc400078ec0ff */
[C---:B------:R-:W-:Y:S02]  /*07f0*/  LOP3.LUT P5, RZ, R10.reuse, 0x2, RZ, 0xc0, !PT ;  /* 0x000000020aff7812 */ /* 0x040fe400078ac0ff */
[C---:B------:R-:W-:Y:S01]  /*0800*/  LOP3.LUT P4, RZ, R10.reuse, 0x4, RZ, 0xc0, !PT ;  /* 0x000000040aff7812 */ /* 0x040fe2000788c0ff */
[----:B------:R-:W-:Y:S01]  /*0810*/  IMAD.SHL.U32 R10, R10, 0x40, RZ ;  /* 0x000000400a0a7824 */ /* 0x000fe200078e00ff */
[----:B------:R-:W-:Y:S02]  /*0820*/  LOP3.LUT R6, R6, 0x8, R11, 0xf8, !PT ;  /* 0x0000000806067812 */ /* 0x000fe400078ef80b */
[----:B------:R-:W-:Y:S02]  /*0830*/  SHF.R.U32.HI R7, RZ, 0x3, R7 ;  /* 0x00000003ff077819 */ /* 0x000fe40000011607 */
[----:B------:R-:W-:Y:S02]  /*0840*/  LOP3.LUT P3, RZ, R4, 0x2, RZ, 0xc0, !PT ;  /* 0x0000000204ff7812 */ /* 0x000fe4000786c0ff */
[----:B------:R-:W-:-:S02]  /*0850*/  LOP3.LUT R11, R8, 0x8, R11, 0xf8, !PT ;  /* 0x00000008080b7812 */ /* 0x000fc400078ef80b */
[----:B------:R-:W-:Y:S02]  /*0860*/  SHF.R.U32.HI R8, RZ, 0x3, R8 ;  /* 0x00000003ff087819 */ /* 0x000fe40000011608 */
[----:B------:R-:W-:Y:S01]  /*0870*/  LOP3.LUT R6, R6, R7, RZ, 0x3c, !PT ;  /* 0x0000000706067212 */ /* 0x000fe200078e3cff */
[----:B------:R-:W-:Y:S01]  /*0880*/  IMAD.SHL.U32 R7, R4, 0x40, RZ ;  /* 0x0000004004077824 */ /* 0x000fe200078e00ff */
[C---:B------:R-:W-:Y:S01]  /*0890*/  R2P PR, R0.reuse, 0x6 ;  /* 0x0000000600007804 */ /* 0x040fe20000000000 */
[----:B------:R-:W-:Y:S01]  /*08a0*/  IMAD.SHL.U32 R0, R0, 0x40, RZ ;  /* 0x0000004000007824 */ /* 0x000fe200078e00ff */
[----:B------:R-:W-:Y:S01]  /*08b0*/  SEL R159, R167, 0xffffffe0, !P0 ;  /* 0xffffffe0a79f7807 */ /* 0x000fe20004000000 */
[----:B------:R-:W-:Y:S01]  /*08c0*/  IMAD R165, R5, 0x200, R6 ;  /* 0x0000020005a57824 */ /* 0x000fe200078e0206 */
        /* <DEDUP_REMOVED lines=9> */
[----:B------:R-:W-:Y:S01]  /*0960*/  IMAD.SHL.U32 R8, R172, 0x8, RZ ;  /* 0x00000008ac087824 */ /* 0x000fe200078e00ff */
[----:B------:R-:W-:Y:S01]  /*0970*/  SHF.R.S32.HI R13, RZ, 0x3, R13 ;  /* 0x00000003ff0d7819 */ /* 0x000fe2000001140d */
[----:B------:R-:W-:Y:S01]  /*0980*/  IMAD.U32 R166, R166, 0x20, R11 ;  /* 0x00000020a6a67824 */ /* 0x000fe200078e000b */
[----:B------:R-:W-:Y:S01]  /*0990*/  LEA.HI R10, R10, R10, RZ, 0x1d ;  /* 0x0000000a0a0a7211 */ /* 0x000fe200078fe8ff */
[----:B------:R-:W-:Y:S01]  /*09a0*/  IMAD.SHL.U32 R165, R165, 0x2, RZ ;  /* 0x00000002a5a57824 */ /* 0x000fe200078e00ff */
[----:B------:R-:W-:Y:S01]  /*09b0*/  LOP3.LUT R169, R169, 0x8, RZ, 0xc0, !PT ;  /* 0x00000008a9a97812 */ /* 0x000fe200078ec0ff */
[C---:B------:R-:W-:Y:S01]  /*09c0*/  IMAD R164, R13.reuse, 0x200, R12 ;  /* 0x000002000da47824 */ /* 0x040fe200078e020c */
[----:B------:R-:W-:Y:S01]  /*09d0*/  SHF.R.U32.HI R2, RZ, 0x3, R5 ;  /* 0x00000003ff027819 */ /* 0x000fe20000011605 */
[----:B------:R-:W-:Y:S01]  /*09e0*/  IMAD R3, R13, 0x8, R14 ;  /* 0x000000080d037824 */ /* 0x000fe200078e020e */
[----:B------:R-:W-:Y:S01]  /*09f0*/  LOP3.LUT R7, R7, 0xc0, RZ, 0xc0, !PT ;  /* 0x000000c007077812 */ /* 0x000fe200078ec0ff */
[----:B------:R-:W-:Y:S01]  /*0a00*/  IMAD.SHL.U32 R166, R166, 0x2, RZ ;  /* 0x00000002a6a67824 */ /* 0x000fe200078e00ff */
[----:B------:R-:W-:Y:S01]  /*0a10*/  IADD3 R175, R10, R175, R12 ;  /* 0x000000af0aaf7210 */ /* 0x000fe20007ffe00c */
[----:B------:R-:W-:Y:S01]  /*0a20*/  IMAD.SHL.U32 R3, R3, 0x20, RZ ;  /* 0x0000002003037824 */ /* 0x000fe200078e00ff */
[----:B------:R-:W-:Y:S01]  /*0a30*/  LOP3.LUT R5, R2, R5, R169, 0x1e, !PT ;  /* 0x0000000502057212 */ /* 0x000fe200078e1ea9 */
[----:B------:R-:W-:Y:S01]  /*0a40*/  IMAD.IADD R159, R166, 0x1, R159 ;  /* 0x00000001a69f7824 */ /* 0x000fe200078e029f */
[----:B------:R-:W-:Y:S01]  /*0a50*/  LOP3.LUT R8, R8, 0x8, RZ, 0xc0, !PT ;  /* 0x0000000808087812 */ /* 0x000fe200078ec0ff */
[----:B------:R-:W-:Y:S01]  /*0a60*/  IMAD.SHL.U32 R175, R175, 0x2, RZ ;  /* 0x00000002afaf7824 */ /* 0x000fe200078e00ff */
[----:B------:R-:W-:Y:S01]  /*0a70*/  SHF.R.U32.HI R4, RZ, 0x3, R7 ;  /* 0x00000003ff047819 */ /* 0x000fe20000011607 */
[----:B------:R-:W-:Y:S01]  /*0a80*/  IMAD.IADD R164, R164, 0x1, R5 ;  /* 0x00000001a4a47824 */ /* 0x000fe200078e0205 */
[----:B------:R-:W-:-:S02]  /*0a90*/  LOP3.LUT R168, R8, 0x10, R9, 0xf8, !PT ;  /* 0x0000001008a87812 */ /* 0x000fc400078ef809 */
[----:B------:R-:W-:Y:S02]  /*0aa0*/  LOP3.LUT R4, R4, R7, R8, 0x1e, !PT ;  /* 0x0000000704047212 */ /* 0x000fe400078e1e08 */
[----:B------:R-:W-:Y:S02]  /*0ab0*/  SHF.R.U32.HI R7, RZ, 0x3, R0 ;  /* 0x00000003ff077819 */ /* 0x000fe40000011600 */
[----:B------:R-:W-:Y:S01]  /*0ac0*/  SEL R181, R181, 0x10, !P6 ;  /* 0x00000010b5b57807 */ /* 0x000fe20007000000 */
[----:B------:R-:W-:Y:S01]  /*0ad0*/  IMAD.IADD R183, R4, 0x1, R183 ;  /* 0x0000000104b77824 */ /* 0x000fe200078e02b7 */
[C---:B------:R-:W-:Y:S02]  /*0ae0*/  IADD3 R176, R175.reuse, 0x40, RZ ;  /* 0x00000040afb07810 */ /* 0x040fe40007ffe0ff */
[----:B------:R-:W-:Y:S01]  /*0af0*/  LEA R164, R164, 0x8000, 0x1 ;  /* 0x00008000a4a47811 */ /* 0x000fe200078e08ff */
[C---:B------:R-:W-:Y:S01]  /*0b00*/  IMAD.IADD R178, R175.reuse, 0x1, R181 ;  /* 0x00000001afb27824 */ /* 0x040fe200078e02b5 */
[----:B------:R-:W-:-:S02]  /*0b10*/  @P4 IADD3 R176, R175, -0x40, RZ ;  /* 0xffffffc0afb04810 */ /* 0x000fc40007ffe0ff */
[----:B------:R-:W-:Y:S02]  /*0b20*/  LOP3.LUT R168, R7, R168, R0, 0x1e, !PT ;  /* 0x000000a807a87212 */ /* 0x000fe400078e1e00 */
[----:B------:R-:W-:Y:S01]  /*0b30*/  SEL R179, R167, 0xffffffe0, !P5 ;  /* 0xffffffe0a7b37807 */ /* 0x000fe20006800000 */
[----:B------:R-:W-:Y:S01]  /*0b40*/  IMAD.IADD R181, R181, 0x1, R176 ;  /* 0x00000001b5b57824 */ /* 0x000fe200078e02b0 */
[----:B------:R-:W-:Y:S01]  /*0b50*/  SEL R157, R157, 0xffffffc0, !P2 ;  /* 0xffffffc09d9d7807 */ /* 0x000fe20005000000 */
[----:B------:R-:W-:Y:S01]  /*0b60*/  IMAD.IADD R168, R3, 0x1, R168 ;  /* 0x0000000103a87824 */ /* 0x000fe200078e02a8 */
[----:B------:R-:W-:Y:S01]  /*0b70*/  IADD3 R163, R164, 0x20, RZ ;  /* 0x00000020a4a37810 */ /* 0x000fe20007ffe0ff */
[----:B------:R-:W-:Y:S01]  /*0b80*/  IMAD.IADD R177, R175, 0x1, R179 ;  /* 0x00000001afb17824 */ /* 0x000fe200078e02b3 */
[----:B------:R-:W-:Y:S01]  /*0b90*/  LOP3.LUT R169, R7, R0, R169, 0x1e, !PT ;  /* 0x0000000007a97212 */ /* 0x000fe200078e1ea9 */
[----:B------:R-:W-:Y:S01]  /*0ba0*/  IMAD R0, R174, 0x200, R3 ;  /* 0x00000200ae007824 */ /* 0x000fe200078e0203 */
[----:B------:R-:W-:Y:S01]  /*0bb0*/  LEA R183, R183, 0x6000, 0x1 ;  /* 0x00006000b7b77811 */ /* 0x000fe200078e08ff */
[----:B------:R-:W-:Y:S01]  /*0bc0*/  IMAD.IADD R184, R178, 0x1, R179 ;  /* 0x00000001b2b87824 */ /* 0x000fe200078e02b3 */
[C---:B------:R-:W-:Y:S01]  /*0bd0*/  @P1 IADD3 R163, R164.reuse, -0x20, RZ ;  /* 0xffffffe0a4a31810 */ /* 0x040fe20007ffe0ff */
[----:B------:R-:W-:Y:S01]  /*0be0*/  IMAD.IADD R180, R179, 0x1, R176 ;  /* 0x00000001b3b47824 */ /* 0x000fe200078e02b0 */
[----:B------:R-:W-:Y:S01]  /*0bf0*/  IADD3 R182, R183, 0x20, RZ ;  /* 0x00000020b7b67810 */ /* 0x000fe20007ffe0ff */
[----:B------:R-:W-:Y:S01]  /*0c00*/  IMAD.IADD R162, R164, 0x1, R157 ;  /* 0x00000001a4a27824 */ /* 0x000fe200078e029d */
[----:B------:R-:W-:Y:S01]  /*0c10*/  SEL R167, R167, 0xffffffe0, !P0 ;  /* 0xffffffe0a7a77807 */ /* 0x000fe20004000000 */
[----:B------:R-:W-:Y:S01]  /*0c20*/  IMAD.IADD R169, R0, 0x1, R169 ;  /* 0x0000000100a97824 */ /* 0x000fe200078e02a9 */
[----:B------:R-:W-:Y:S01]  /*0c30*/  @P3 IADD3 R182, R183, -0x20, RZ ;  /* 0xffffffe0b7b63810 */ /* 0x000fe20007ffe0ff */
[----:B------:R-:W-:Y:S01]  /*0c40*/  IMAD.IADD R179, R179, 0x1, R181 ;  /* 0x00000001b3b37824 */ /* 0x000fe200078e02b5 */
[----:B------:R-:W-:Y:S01]  /*0c50*/  IADD3 R158, R163, 0x2000, RZ ;  /* 0x00002000a39e7810 */ /* 0x000fe20007ffe0ff */
[----:B------:R-:W-:Y:S01]  /*0c60*/  IMAD.IADD R157, R157, 0x1, R163 ;  /* 0x000000019d9d7824 */ /* 0x000fe200078e02a3 */
[----:B------:R-:W-:-:S02]  /*0c70*/  IADD3 R156, R163, 0x4000, RZ ;  /* 0x00004000a39c7810 */ /* 0x000fc40007ffe0ff */
[----:B------:R-:W-:Y:S02]  /*0c80*/  IADD3 R3, R163, 0x6000, RZ ;  /* 0x00006000a3037810 */ /* 0x000fe40007ffe0ff */
.L_x_238:
[----:B------:R-:W-:Y:S01]  /*0c90*/  ULDC.64 UR8, c[0x0][0x258] ;  /* 0x0000960000087ab9 */ /* 0x000fe20000000a00 */
[----:B------:R-:W-:Y:S01]  /*0ca0*/  ISETP.NE.U32.AND P1, PT, RZ, c[0x0][0x250], PT ;  /* 0x00009400ff007a0c */ /* 0x000fe20003f25070 */
[----:B------:R-:W-:Y:S02]  /*0cb0*/  UISETP.NE.U32.AND UP1, UPT, URZ, UR8, UPT ;  /* 0x000000083f00728c */ /* 0x000fe4000bf25070 */
[----:B------:R-:W-:Y:S01]  /*0cc0*/  ULDC.64 UR10, c[0x0][0x258] ;  /* 0x00009600000a7ab9 */ /* 0x000fe20000000a00 */
[----:B------:R-:W-:Y:S01]  /*0cd0*/  ISETP.NE.AND.EX P1, PT, RZ, c[0x0][0x254], PT, P1 ;  /* 0x00009500ff007a0c */ /* 0x000fe20003f25310 */
[----:B------:R-:W-:-:S06]  /*0ce0*/  UISETP.NE.AND.EX UP1, UPT, URZ, UR9, UPT, UP1 ;  /* 0x000000093f00728c */ /* 0x000fcc000bf25310 */
        /* <DEDUP_REMOVED lines=17> */
[----:B------:R-:W-:Y:S02]  /*0e00*/  @!UP1 USEL UR9, URZ, UR9, !UP0 ;  /* 0x000000093f099287 */ /* 0x000fe4000c000000 */
[----:B------:R-:W-:Y:S01]  /*0e10*/  USHF.L.U32 UR11, UR25, 0x7, URZ ;  /* 0x00000007190b7899 */ /* 0x000fe2000800063f */
[----:B---3--:R-:W1:Y:S08]  /*0e20*/  @P1 R2UR UR5, R2 ;  /* 0x00000000020513c2 */ /* 0x008e7000000e0000 */
[----:B--2---:R-:W1:Y:S02]  /*0e30*/  @P0 R2UR UR10, R0 ;  /* 0x00000000000a03c2 */ /* 0x004e6400000e0000 */
[----:B-1----:R-:W-:-:S02]  /*0e40*/  @UP1 UIADD3 UR10, UR10, -UR5, URZ ;  /* 0x800000050a0a1290 */ /* 0x002fc4000fffe03f */
        /* <DEDUP_REMOVED lines=10> */
[----:B------:R-:W-:Y:S02]  /*0ef0*/  ULDC UR12, c[0x0][0x214] ;  /* 0x00008500000c7ab9 */ /* 0x000fe40000000800 */
[----:B------:R-:W-:Y:S01]  /*0f00*/  UISETP.NE.AND.EX UP1, UPT, URZ, UR9, UPT, UP1 ;  /* 0x000000093f00728c */ /* 0x000fe2000bf25310 */
[----:B------:R-:W4:Y:S01]  /*0f10*/  S2UR UR20, SR_CTAID.Y ;  /* 0x00000000001479c3 */ /* 0x000f220000002600 */
[----:B------:R-:W-:-:S02]  /*0f20*/  ULDC.U8 UR8, c[0x0][0x328] ;  /* 0x0000ca0000087ab9 */ /* 0x000fc40000000000 */
[----:B------:R-:W-:Y:S02]  /*0f30*/  ULDC UR9, c[0x0][0x1c8] ;  /* 0x0000720000097ab9 */ /* 0x000fe40000000800 */
[----:B------:R-:W-:Y:S02]  /*0f40*/  UISETP.NE.AND UP0, UPT, UR8, URZ, UPT ;  /* 0x0000003f0800728c */ /* 0x000fe4000bf05270 */
[----:B------:R-:W-:Y:S02]  /*0f50*/  UIADD3 UR12, UR12, 0x7f, URZ ;  /* 0x0000007f0c0c7890 */ /* 0x000fe4000fffe03f */
[----:B------:R-:W-:Y:S01]  /*0f60*/  ULDC UR13, c[0x0][0x214] ;  /* 0x00008500000d7ab9 */ /* 0x000fe20000000800 */
[----:B---3--:R-:W3:Y:S01]  /*0f70*/  MUFU.RCP R6, R5 ;  /* 0x0000000500067308 */ /* 0x008ee20000001000 */
[----:B------:R-:W-:Y:S02]  /*0f80*/  USHF.R.S32.HI UR8, URZ, 0x1f, UR12 ;  /* 0x0000001f3f087899 */ /* 0x000fe4000801140c */
[----:B------:R-:W-:Y:S01]  /*0f90*/  ULDC UR19, c[0x0][0x234] ;  /* 0x00008d0000137ab9 */ /* 0x000fe20000000800 */
[----:B-1----:R-:W-:Y:S01]  /*0fa0*/  IABS R0, R0 ;  /* 0x0000000000007213 */ /* 0x002fe20000000000 */
[----:B--2---:R-:W-:-:S02]  /*0fb0*/  ULOP3.LUT UR9, UR48, UR9, URZ, 0x3c, !UPT ;  /* 0x0000000930097292 */ /* 0x004fc4000f8e3c3f */
[----:B------:R-:W-:Y:S02]  /*0fc0*/  ULEA.HI UR8, UR8, UR12, URZ, 0x7 ;  /* 0x0000000c08087291 */ /* 0x000fe4000f8f383f */
[----:B------:R-:W-:Y:S02]  /*0fd0*/  ULDC UR18, c[0x0][0x22c] ;  /* 0x00008b0000127ab9 */ /* 0x000fe40000000800 */
[----:B------:R-:W-:Y:S01]  /*0fe0*/  ISETP.LE.AND P1, PT, RZ, UR9, PT ;  /* 0x00000009ff007c0c */ /* 0x000fe2000bf23270 */
[----:B------:R-:W-:Y:S02]  /*0ff0*/  ULDC UR12, c[0x0][0x1c0] ;  /* 0x00007000000c7ab9 */ /* 0x000fe40000000800 */
[----:B----4-:R-:W-:Y:S01]  /*1000*/  @UP0 UIMAD UR9, UR20, UR13, URZ ;  /* 0x0000000d140902a4 */ /* 0x010fe2000f8e023f */
[----:B---3--:R-:W-:Y:S01]  /*1010*/  IADD3 R6, R6, 0xffffffe, RZ ;  /* 0x0ffffffe06067810 */ /* 0x008fe20007ffe0ff */
[----:B------:R-:W-:Y:S02]  /*1020*/  UIMAD.WIDE UR14, UR20, 0x80, URZ ;  /* 0x00000080140e78a5 */ /* 0x000fe4000f8e023f */
[----:B------:R-:W-:Y:S01]  /*1030*/  @UP0 UIMAD UR19, UR48, UR19, UR9 ;  /* 0x00000013301302a4 */ /* 0x000fe2000f8e0209 */
[----:B------:R-:W1:Y:S01]  /*1040*/  F2I.FTZ.U32.TRUNC.NTZ R7, R6 ;  /* 0x0000000600077305 */ /* 0x000e62000021f000 */
[----:B------:R-:W-:-:S02]  /*1050*/  @!UP0 UIMAD UR9, UR20, UR12, UR48 ;  /* 0x0000000c140982a4 */ /* 0x000fc4000f8e0230 */
[----:B------:R-:W-:Y:S02]  /*1060*/  ULOP3.LUT UR12, UR8, 0xffffff80, URZ, 0xc0, !UPT ;  /* 0xffffff80080c7892 */ /* 0x000fe4000f8ec03f */
[----:B------:R-:W-:Y:S02]  /*1070*/  UIMAD UR18, UR48, UR18, URZ ;  /* 0x00000012301272a4 */ /* 0x000fe4000f8e023f */
[----:B------:R-:W-:Y:S02]  /*1080*/  UIADD3 UR12, UR12, -0x80, URZ ;  /* 0xffffff800c0c7890 */ /* 0x000fe4000fffe03f */
[----:B------:R-:W-:Y:S02]  /*1090*/  ULDC.U8 UR16, c[0x0][0x3d0] ;  /* 0x0000f40000107ab9 */ /* 0x000fe40000000000 */
[----:B------:R-:W-:Y:S01]  /*10a0*/  ULDC UR53, c[0x0][0x1c0] ;  /* 0x0000700000357ab9 */ /* 0x000fe20000000800 */
[----:B------:R-:W-:Y:S01]  /*10b0*/  ISETP.NE.AND P0, PT, RZ, UR16, PT ;  /* 0x00000010ff007c0c */ /* 0x000fe2000bf05270 */
[----:B------:R-:W-:-:S02]  /*10c0*/  @!UP0 UIMAD UR19, UR9, UR13, URZ ;  /* 0x0000000d091382a4 */ /* 0x000fc4000f8e023f */
        /* <DEDUP_REMOVED lines=10> */
[----:B------:R-:W-:Y:S02]  /*1170*/  USHF.R.S32.HI UR53, URZ, 0x1f, UR53 ;  /* 0x0000001f3f357899 */ /* 0x000fe40008011435 */
[----:B------:R-:W-:Y:S01]  /*1180*/  USHF.R.S32.HI UR28, URZ, 0x1f, UR18 ;  /* 0x0000001f3f1c7899 */ /* 0x000fe20008011412 */
[----:B------:R-:W-:Y:S01]  /*1190*/  IMAD.HI.U32 R11, R7, R0, RZ ;  /* 0x00000000070b7227 */ /* 0x000fe200078e00ff */
[----:B------:R-:W-:Y:S02]  /*11a0*/  USHF.R.S32.HI UR23, URZ, 0x7, UR8 ;  /* 0x000000073f177899 */ /* 0x000fe40008011408 */
[----:B------:R-:W-:Y:S01]  /*11b0*/  USHF.R.S32.HI UR13, URZ, 0x1f, UR12 ;  /* 0x0000001f3f0d7899 */ /* 0x000fe2000801140c */
        /* <DEDUP_REMOVED lines=9> */
[----:B------:R-:W-:Y:S01]  /*1250*/  IMAD R4, R0, c[0x0][0x3dc], R7 ;  /* 0x0000f70000047a24 */ /* 0x000fe200078e0207 */
[----:B------:R-:W-:-:S04]  /*1260*/  SEL R5, R6, RZ, P0 ;  /* 0x000000ff06057207 */ /* 0x000fc80000000000 */
[----:B------:R-:W-:-:S03]  /*1270*/  SEL R4, R4, RZ, P0 ;  /* 0x000000ff04047207 */ /* 0x000fc60000000000 */
[----:B------:R-:W-:-:S05]  /*1280*/  @P3 IADD3 R11, R11, 0x1, RZ ;  /* 0x000000010b0b3810 */ /* 0x000fca0007ffe0ff */
[----:B------:R-:W-:Y:S01]  /*1290*/  @!P1 IMAD.MOV R11, RZ, RZ, -R11 ;  /* 0x000000ffff0b9224 */ /* 0x000fe200078e0a0b */
[----:B------:R-:W-:Y:S02]  /*12a0*/  PLOP3.LUT P1, PT, PT, PT, UP0, 0x80, 0x0 ;  /* 0x000000000000781c */ /* 0x000fe40003f2f008 */
[----:B------:R-:W-:-:S04]  /*12b0*/  @!P2 LOP3.LUT R11, RZ, c[0x0][0x1c8], RZ, 0x33, !PT ;  /* 0x00007200ff0baa12 */ /* 0x000fc800078e33ff */
[----:B------:R-:W-:-:S07]  /*12c0*/  SHF.R.S32.HI R2, RZ, 0x1f, R11 ;  /* 0x0000001fff027819 */ /* 0x000fce000001140b */
[----:B------:R-:W-:Y:S05]  /*12d0*/  @!P1 BRA `(.L_x_231) ;  /* 0x0000003000009947 */ /* 0x000fea0003800000 */
[----:B------:R-:W-:-:S04]  /*12e0*/  UIMAD UR8, UR58, UR20, URZ ;  /* 0x000000143a0872a4 */ /* 0x000fc8000f8e023f */
[----:B------:R-:W-:Y:S01]  /*12f0*/  UIMAD UR21, UR59, UR48, UR8 ;  /* 0x000000303b1572a4 */ /* 0x000fe2000f8e0208 */
[----:B------:R-:W-:Y:S05]  /*1300*/  BRA `(.L_x_232) ;  /* 0x0000004000007947 */ /* 0x000fea0003800000 */
.L_x_231:
[----:B------:R-:W-:Y:S02]  /*1310*/  ULDC UR8, c[0x0][0x1c0] ;  /* 0x0000700000087ab9 */ /* 0x000fe40000000800 */
[----:B------:R-:W-:Y:S02]  /*1320*/  UIMAD UR8, UR20, UR8, UR48 ;  /* 0x00000008140872a4 */ /* 0x000fe4000f8e0230 */
[----:B------:R-:W-:Y:S02]  /*1330*/  ULDC UR9, c[0x0][0x224] ;  /* 0x0000890000097ab9 */ /* 0x000fe40000000800 */
[----:B------:R-:W-:Y:S02]  /*1340*/  UIMAD UR21, UR8, UR9, URZ ;  /* 0x00000009081572a4 */ /* 0x000fe4000f8e023f */
.L_x_232:
[----:B------:R-:W1:Y:S01]  /*1350*/  S2R R7, SR_TID.X ;  /* 0x0000000000077919 */ /* 0x000e620000002100 */
[----:B------:R-:W-:Y:S01]  /*1360*/  ULDC.64 UR8, c[0x0][0x178] ;  /* 0x00005e0000087ab9 */ /* 0x000fe20000000a00 */
[C---:B------:R-:W-:Y:S01]  /*1370*/  IMAD R10, R2.reuse, c[0x0][0x1b8], RZ ;  /* 0x00006e00020a7a24 */ /* 0x040fe200078e02ff */
[----:B------:R-:W-:Y:S01]  /*1380*/  UIMAD UR8, UR22, UR8, URZ ;  /* 0x00000008160872a4 */ /* 0x000fe2000f8e023f */
[----:B------:R-:W2:Y:S01]  /*1390*/  S2R R0, SR_CTAID.Y ;  /* 0x0000000000007919 */ /* 0x000ea20000002600 */
[----:B------:R-:W-:Y:S01]  /*13a0*/  ULDC.64 UR16, c[0x0][0x368] ;  /* 0x0000da0000107ab9 */ /* 0x000fe20000000a00 */
[----:B------:R-:W-:Y:S01]  /*13b0*/  IMAD R10, R11, c[0x0][0x1bc], R10 ;  /* 0x00006f000b0a7a24 */ /* 0x000fe200078e020a */
[----:B------:R-:W-:Y:S01]  /*13c0*/  UIMAD UR27, UR20, UR9, UR8 ;  /* 0x00000009141b72a4 */ /* 0x000fe2000f8e0208 */
[----:B------:R-:W-:Y:S01]  /*13d0*/  IMAD R20, R2, c[0x0][0x1b0], RZ ;  /* 0x00006c0002147a24 */ /* 0x000fe200078e02ff */
[----:B------:R-:W-:-:S02]  /*13e0*/  ULDC.64 UR14, c[0x0][0x188] ;  /* 0x00006200000e7ab9 */ /* 0x000fc40000000a00 */
[----:B------:R-:W-:Y:S01]  /*13f0*/  ULDC.64 UR8, c[0x0][0x1a8] ;  /* 0x00006a0000087ab9 */ /* 0x000fe20000000a00 */
[----:B------:R-:W-:Y:S01]  /*1400*/  IMAD R20, R11, c[0x0][0x1b4], R20 ;  /* 0x00006d000b147a24 */ /* 0x000fe200078e0214 */
[----:B------:R-:W-:Y:S02]  /*1410*/  UIMAD UR8, UR49, UR8, URZ ;  /* 0x00000008310872a4 */ /* 0x000fe4000f8e023f */
[----:B------:R-:W-:Y:S02]  /*1420*/  UIMAD UR16, UR22, UR16, URZ ;  /* 0x00000010161072a4 */ /* 0x000fe4000f8e023f */
[----:B------:R-:W-:Y:S02]  /*1430*/  UIMAD UR26, UR48, UR9, UR8 ;  /* 0x00000009301a72a4 */ /* 0x000fe4000f8e0208 */
[----:B------:R-:W-:Y:S02]  /*1440*/  UIMAD UR14, UR22, UR14, URZ ;  /* 0x0000000e160e72a4 */ /* 0x000fe4000f8e023f */
[----:B------:R-:W-:-:S02]  /*1450*/  ULDC.64 UR8, c[0x0][0x180] ;  /* 0x0000600000087ab9 */ /* 0x000fc40000000a00 */
[----:B------:R-:W-:Y:S01]  /*1460*/  UIMAD UR8, UR22, UR8, URZ ;  /* 0x00000008160872a4 */ /* 0x000fe2000f8e023f */
[----:B-1----:R-:W-:Y:S01]  /*1470*/  SHF.R.S32.HI R6, RZ, 0x1f, R7 ;  /* 0x0000001fff067819 */ /* 0x002fe20000011407 */
[----:B------:R-:W-:Y:S02]  /*1480*/  UIMAD UR22, UR20, UR17, UR16 ;  /* 0x00000011141672a4 */ /* 0x000fe4000f8e0210 */
[----:B------:R-:W-:Y:S01]  /*1490*/  UIMAD UR16, UR20, UR15, UR14 ;  /* 0x0000000f141072a4 */ /* 0x000fe2000f8e020e */
[----:B------:R-:W-:Y:S01]  /*14a0*/  LEA.HI R12, R6, R7, RZ, 0x2 ;  /* 0x00000007060c7211 */ /* 0x000fe200078f10ff */
[----:B------:R-:W-:Y:S02]  /*14b0*/  UIADD3 UR46, UP0, UR11, UR5, URZ ;  /* 0x000000050b2e7290 */ /* 0x000fe4000ff1e03f */
[----:B------:R-:W-:Y:S01]  /*14c0*/  UIMAD UR17, UR20, UR9, UR8 ;  /* 0x00000009141172a4 */ /* 0x000fe2000f8e0208 */
[----:B------:R-:W-:Y:S01]  /*14d0*/  LOP3.LUT R14, R12, 0xfffffffc, RZ, 0xc0, !PT ;  /* 0xfffffffc0c0e7812 */ /* 0x000fe200078ec0ff */
[----:B------:R-:W-:Y:S01]  /*14e0*/  UIADD3.X UR47, UR24, UR47, URZ, UP0, !UPT ;  /* 0x0000002f182f7290 */ /* 0x000fe200087fe43f */
[----:B------:R-:W-:Y:S01]  /*14f0*/  SHF.R.S32.HI R12, RZ, 0x2, R12 ;  /* 0x00000002ff0c7819 */ /* 0x000fe2000001140c */
[----:B------:R-:W-:Y:S01]  /*1500*/  ULDC.64 UR8, c[0x0][0x1a0] ;  /* 0x0000680000087ab9 */ /* 0x000fe20000000a00 */
[----:B------:R-:W-:Y:S01]  /*1510*/  IMAD.U32 R2, RZ, RZ, UR46 ;  /* 0x0000002eff027e24 */ /* 0x000fe2000f8e00ff */
[----:B------:R-:W-:Y:S01]  /*1520*/  UIMAD UR5, UR47, UR8, URZ ;  /* 0x000000082f0572a4 */ /* 0x000fe2000f8e023f */
[----:B------:R-:W-:Y:S01]  /*1530*/  IMAD.IADD R14, R7, 0x1, -R14 ;  /* 0x00000001070e7824 */ /* 0x000fe200078e0a0e */
[----:B------:R-:W-:Y:S01]  /*1540*/  SHF.R.S32.HI R8, RZ, 0x1f, R12 ;  /* 0x0000001fff087819 */ /* 0x000fe2000001140c */
[----:B------:R-:W-:Y:S01]  /*1550*/  IMAD.WIDE.U32 R16, R12, c[0x0][0x1a0], RZ ;  /* 0x000068000c107a25 */ /* 0x000fe200078e00ff */
[----:B------:R-:W-:-:S03]  /*1560*/  UIMAD UR15, UR46, UR9, UR5 ;  /* 0x000000092e0f72a4 */ /* 0x000fc6000f8e0205 */
[----:B------:R-:W-:Y:S01]  /*1570*/  IMAD.SHL.U32 R14, R14, 0x8, RZ ;  /* 0x000000080e0e7824 */ /* 0x000fe200078e00ff */
[----:B------:R-:W-:Y:S01]  /*1580*/  ULDC.64 UR8, c[0x0][0x198] ;  /* 0x0000660000087ab9 */ /* 0x000fe20000000a00 */
[C---:B------:R-:W-:Y:S01]  /*1590*/  IMAD R9, R8.reuse, c[0x0][0x1a0], RZ ;  /* 0x0000680008097a24 */ /* 0x040fe200078e02ff */
[----:B------:R-:W-:Y:S01]  /*15a0*/  UIMAD UR5, UR47, UR8, URZ ;  /* 0x000000082f0572a4 */ /* 0x000fe2000f8e023f */
[----:B------:R-:W-:Y:S01]  /*15b0*/  IMAD R13, R8, c[0x0][0x198], RZ ;  /* 0x00006600080d7a24 */ /* 0x000fe200078e02ff */
[--C-:B------:R-:W-:Y:S01]  /*15c0*/  SHF.R.S32.HI R15, RZ, 0x1f, R14.reuse ;  /* 0x0000001fff0f7819 */ /* 0x100fe2000001140e */
[C---:B------:R-:W-:Y:S01]  /*15d0*/  IMAD R9, R12.reuse, c[0x0][0x1a4], R9 ;  /* 0x000069000c097a24 */ /* 0x040fe200078e0209 */
[----:B------:R-:W-:Y:S01]  /*15e0*/  UIMAD UR14, UR46, UR9, UR5 ;  /* 0x000000092e0e72a4 */ /* 0x000fe2000f8e0205 */
[----:B------:R-:W-:Y:S02]  /*15f0*/  IMAD R13, R12, c[0x0][0x19c], R13 ;  /* 0x000067000c0d7a24 */ /* 0x000fe400078e020d */
[----:B--2---:R-:W-:Y:S01]  /*1600*/  IMAD.WIDE.U32 R18, R0, c[0x0][0x188], R14 ;  /* 0x0000620000127a25 */ /* 0x004fe200078e000e */
[----:B------:R-:W-:-:S02]  /*1610*/  ULDC.64 UR8, c[0x0][0x378] ;  /* 0x0000de0000087ab9 */ /* 0x000fc40000000a00 */
[----:B------:R-:W-:Y:S01]  /*1620*/  UIMAD UR5, UR49, UR8, URZ ;  /* 0x00000008310572a4 */ /* 0x000fe2000f8e023f */
[----:B------:R-:W-:Y:S01]  /*1630*/  IMAD.IADD R17, R17, 0x1, R9 ;  /* 0x0000000111117824 */ /* 0x000fe200078e0209 */
[----:B------:R-:W-:Y:S01]  /*1640*/  IADD3 R19, R19, UR16, RZ ;  /* 0x0000001013137c10 */ /* 0x000fe2000fffe0ff */
[----:B------:R-:W-:Y:S01]  /*1650*/  IMAD.U32 R9, RZ, RZ, UR46 ;  /* 0x0000002eff097e24 */ /* 0x000fe2000f8e00ff */
[----:B------:R-:W-:Y:S02]  /*1660*/  UIMAD UR9, UR48, UR9, UR5 ;  /* 0x00000009300972a4 */ /* 0x000fe4000f8e0205 */
[----:B------:R-:W-:Y:S01]  /*1670*/  UIADD3 UR5, UR23, -0x1, URZ ;  /* 0xffffffff17057890 */ /* 0x000fe2000fffe03f */
[----:B------:R-:W-:Y:S01]  /*1680*/  IMAD.WIDE.U32 R18, R11, c[0x0][0x1b8], R18 ;  /* 0x00006e000b127a25 */ /* 0x000fe200078e0012 */
[----:B------:R-:W-:Y:S02]  /*1690*/  LEA.HI R6, R6, R7, RZ, 0x5 ;  /* 0x0000000706067211 */ /* 0x000fe400078f28ff */
[----:B------:R-:W-:Y:S01]  /*16a0*/  ULEA.HI UR8, UR5, UR5, URZ, 0x1 ;  /* 0x0000000505087291 */ /* 0x000fe2000f8f083f */
[----:B------:R-:W-:Y:S01]  /*16b0*/  IMAD.WIDE.U32 R16, R9, c[0x0][0x1a0], R16 ;  /* 0x0000680009107a25 */ /* 0x000fe200078e0010 */
[----:B------:R-:W-:-:S02]  /*16c0*/  LOP3.LUT R194, R6, 0xffffffe0, RZ, 0xc0, !PT ;  /* 0xffffffe006c27812 */ /* 0x000fc400078ec0ff */
[----:B------:R-:W-:Y:S01]  /*16d0*/  ULOP3.LUT UR8, UR8, 0xfffffffe, URZ, 0xc0, !UPT ;  /* 0xfffffffe08087892 */ /* 0x000fe2000f8ec03f */
[----:B------:R-:W-:Y:S01]  /*16e0*/  IMAD.IADD R9, R19, 0x1, R10 ;  /* 0x0000000113097824 */ /* 0x000fe200078e020a */
[----:B------:R-:W-:Y:S01]  /*16f0*/  IADD3 R10, P1, R18, R16, RZ ;  /* 0x00000010120a7210 */ /* 0x000fe20007f3e0ff */
[----:B------:R-:W-:Y:S01]  /*1700*/  IMAD.WIDE.U32 R18, R0, c[0x0][0x180], R14 ;  /* 0x0000600000127a25 */ /* 0x000fe200078e000e */
[----:B------:R-:W-:Y:S02]  /*1710*/  UIADD3 UR8, UR5, -UR8, URZ ;  /* 0x8000000805087290 */ /* 0x000fe4000fffe03f */
[----:B------:R-:W-:Y:S01]  /*1720*/  IADD3.X R9, R9, UR15, R17, P1, !PT ;  /* 0x0000000f09097c10 */ /* 0x000fe20008ffe411 */
[----:B------:R-:W-:Y:S01]  /*1730*/  IMAD.WIDE.U32 R16, R12, c[0x0][0x198], RZ ;  /* 0x000066000c107a25 */ /* 0x000fe200078e00ff */
[----:B------:R-:W-:Y:S01]  /*1740*/  IADD3 R19, R19, UR17, RZ ;  /* 0x0000001113137c10 */ /* 0x000fe2000fffe0ff */
[----:B------:R-:W-:Y:S01]  /*1750*/  UISETP.NE.AND UP0, UPT, UR8, 0x1, UPT ;  /* 0x000000010800788c */ /* 0x000fe2000bf05270 */
[C---:B------:R-:W-:Y:S01]  /*1760*/  LEA R24, P2, R10.reuse, c[0x0][0x170], 0x1 ;  /* 0x00005c000a187a11 */ /* 0x040fe200078408ff */
[----:B------:R-:W-:Y:S01]  /*1770*/  IMAD.IADD R194, R7, 0x1, -R194 ;  /* 0x0000000107c27824 */ /* 0x000fe200078e0ac2 */
[----:B------:R-:W-:Y:S01]  /*1780*/  IADD3 R17, R17, R13, RZ ;  /* 0x0000000d11117210 */ /* 0x000fe20007ffe0ff */
[----:B------:R-:W-:Y:S01]  /*1790*/  IMAD.WIDE.U32 R18, R11, c[0x0][0x1b0], R18 ;  /* 0x00006c000b127a25 */ /* 0x000fe200078e0012 */
[----:B------:R-:W-:Y:S01]  /*17a0*/  LEA.HI.X R25, R10, c[0x0][0x174], R9, 0x1, P2 ;  /* 0x00005d000a197a11 */ /* 0x000fe200010f0c09 */
[----:B------:R-:W-:-:S02]  /*17b0*/  UIADD3 UR8, UR12, UR19, URZ ;  /* 0x000000130c087290 */ /* 0x000fc4000fffe03f */
[----:B------:R-:W-:Y:S01]  /*17c0*/  IMAD.WIDE.U32 R16, R2, c[0x0][0x198], R16 ;  /* 0x0000660002107a25 */ /* 0x000fe200078e0010 */
[----:B------:R-:W-:-:S03]  /*17d0*/  ULDC.64 UR16, c[0x0][0x200] ;  /* 0x0000800000107ab9 */ /* 0x000fc60000000a00 */
[----:B------:R-:W-:Y:S01]  /*17e0*/  IMAD.IADD R11, R19, 0x1, R20 ;  /* 0x00000001130b7824 */ /* 0x000fe200078e0214 */
[----:B------:R-:W-:Y:S01]  /*17f0*/  IADD3 R16, P1, R18, R16, RZ ;  /* 0x0000001012107210 */ /* 0x000fe20007f3e0ff */
[----:B------:R-:W-:-:S03]  /*1800*/  IMAD.WIDE.U32 R18, R0, c[0x0][0x368], R14 ;  /* 0x0000da0000127a25 */ /* 0x000fc600078e000e */
[----:B------:R-:W-:Y:S01]  /*1810*/  IADD3.X R11, R11, UR14, R17, P1, !PT ;  /* 0x0000000e0b0b7c10 */ /* 0x000fe20008ffe411 */
[----:B------:R-:W-:Y:S01]  /*1820*/  IMAD.MOV.U32 R10, RZ, RZ, c[0x0][0x1a4] ;  /* 0x00006900ff0a7624 */ /* 0x000fe200078e00ff */
[----:B------:R-:W-:Y:S01]  /*1830*/  IADD3 R13, P1, R12, UR12, RZ ;  /* 0x0000000c0c0d7c10 */ /* 0x000fe2000ff3e0ff */
[----:B------:R-:W-:Y:S01]  /*1840*/  IMAD.MOV.U32 R9, RZ, RZ, c[0x0][0x19c] ;  /* 0x00006700ff097624 */ /* 0x000fe200078e00ff */
[----:B------:R-:W-:Y:S01]  /*1850*/  IADD3 R19, R19, UR22, RZ ;  /* 0x0000001613137c10 */ /* 0x000fe2000fffe0ff */
[----:B------:R-:W-:Y:S01]  /*1860*/  IMAD.MOV.U32 R17, RZ, RZ, c[0x0][0x370] ;  /* 0x0000dc00ff117624 */ /* 0x000fe200078e00ff */
[----:B------:R-:W-:Y:S01]  /*1870*/  IADD3.X R8, R8, UR13, RZ, P1, !PT ;  /* 0x0000000d08087c10 */ /* 0x000fe20008ffe4ff */
[----:B------:R-:W-:-:S04]  /*1880*/  IMAD.WIDE.U32 R14, R13, c[0x0][0x190], R14 ;  /* 0x000064000d0e7a25 */ /* 0x000fc800078e000e */
[C---:B------:R-:W-:Y:S02]  /*1890*/  IMAD R12, R8.reuse, c[0x0][0x190], RZ ;  /* 0x00006400080c7a24 */ /* 0x040fe400078e02ff */
[----:B------:R-:W-:Y:S02]  /*18a0*/  IMAD R8, R8, c[0x0][0x370], RZ ;  /* 0x0000dc0008087a24 */ /* 0x000fe400078e02ff */
[C---:B------:R-:W-:Y:S02]  /*18b0*/  IMAD R12, R13.reuse, c[0x0][0x194], R12 ;  /* 0x000065000d0c7a24 */ /* 0x040fe400078e020c */
[----:B------:R-:W-:Y:S02]  /*18c0*/  IMAD R8, R13, c[0x0][0x374], R8 ;  /* 0x0000dd000d087a24 */ /* 0x000fe400078e0208 */
[----:B------:R-:W-:Y:S02]  /*18d0*/  IMAD.IADD R15, R15, 0x1, R12 ;  /* 0x000000010f0f7824 */ /* 0x000fe400078e020c */
[----:B------:R-:W-:-:S04]  /*18e0*/  IMAD.WIDE.U32 R18, R13, c[0x0][0x370], R18 ;  /* 0x0000dc000d127a25 */ /* 0x000fc800078e0012 */
[----:B------:R-:W-:Y:S01]  /*18f0*/  IMAD.WIDE.U32 R20, R0, c[0x0][0x178], R14 ;  /* 0x00005e0000147a25 */ /* 0x000fe200078e000e */
[----:B------:R-:W-:Y:S01]  /*1900*/  IADD3 R19, R19, R8, RZ ;  /* 0x0000000813137210 */ /* 0x000fe20007ffe0ff */
[----:B------:R-:W1:Y:S01]  /*1910*/  S2R R14, SR_CTAID.Z ;  /* 0x00000000000e7919 */ /* 0x000e620000002700 */
[----:B------:R-:W-:Y:S01]  /*1920*/  SHF.R.S32.HI R7, RZ, 0x5, R6 ;  /* 0x00000005ff077819 */ /* 0x000fe20000011406 */
[----:B------:R-:W-:Y:S01]  /*1930*/  IMAD.U32 R2, RZ, RZ, UR18 ;  /* 0x00000012ff027e24 */ /* 0x000fe2000f8e00ff */
[----:B------:R-:W-:Y:S01]  /*1940*/  IADD3 R21, R21, UR27, RZ ;  /* 0x0000001b15157c10 */ /* 0x000fe2000fffe0ff */
[C---:B-1----:R-:W-:Y:S01]  /*1950*/  IMAD.WIDE.U32 R12, R14.reuse, c[0x0][0x378], R18 ;  /* 0x0000de000e0c7a25 */ /* 0x042fe200078e0012 */
[----:B------:R-:W-:Y:S03]  /*1960*/  @P0 BAR.SYNC.DEFER_BLOCKING 0x0 ;  /* 0x0000000000000b1d */ /* 0x000fe60000010000 */
[----:B------:R-:W-:Y:S01]  /*1970*/  IMAD.WIDE.U32 R14, R14, c[0x0][0x1a8], R20 ;  /* 0x00006a000e0e7a25 */ /* 0x000fe200078e0014 */
[----:B------:R-:W-:-:S02]  /*1980*/  LEA R20, P1, R16, c[0x0][0x168], 0x1 ;  /* 0x00005a0010147a11 */ /* 0x000fc400078208ff */
[----:B------:R-:W-:Y:S01]  /*1990*/  IADD3 R8, R13, UR9, RZ ;  /* 0x000000090d087c10 */ /* 0x000fe2000fffe0ff */
[----:B------:R-:W-:Y:S01]  /*19a0*/  IMAD.MOV.U32 R13, RZ, RZ, c[0x0][0x1a0] ;  /* 0x00006800ff0d7624 */ /* 0x000fe200078e00ff */
[----:B------:R-:W-:Y:S01]  /*19b0*/  LEA.HI.X R21, R16, c[0x0][0x16c], R11, 0x1, P1 ;  /* 0x00005b0010157a11 */ /* 0x000fe200008f0c0b */
[----:B------:R-:W-:Y:S01]  /*19c0*/  IMAD.MOV.U32 R11, RZ, RZ, c[0x0][0x198] ;  /* 0x00006600ff0b7624 */ /* 0x000fe200078e00ff */
[----:B------:R-:W-:Y:S01]  /*19d0*/  IADD3 R0, R15, UR26, RZ ;  /* 0x0000001a0f007c10 */ /* 0x000fe2000fffe0ff */
[----:B------:R-:W-:Y:S01]  /*19e0*/  IMAD.MOV.U32 R15, RZ, RZ, c[0x0][0x374] ;  /* 0x0000dd00ff0f7624 */ /* 0x000fe200078e00ff */
[----:B------:R-:W-:Y:S01]  /*19f0*/  LEA R22, P2, R13, R24, 0x7 ;  /* 0x000000180d167211 */ /* 0x000fe200078438ff */
[----:B------:R-:W-:Y:S01]  /*1a00*/  IMAD R7, R7, UR54, R194 ;  /* 0x0000003607077c24 */ /* 0x000fe2000f8e02c2 */
[----:B------:R-:W-:Y:S01]  /*1a10*/  LEA R18, P1, R11, R20, 0x7 ;  /* 0x000000140b127211 */ /* 0x000fe200078238ff */
[----:B------:R-:W-:Y:S01]  /*1a20*/  UIMAD.WIDE UR8, UR8, UR60, UR16 ;  /* 0x0000003c080872a5 */ /* 0x000fe2000f8e0210 */
[----:B------:R-:W-:Y:S01]  /*1a30*/  LEA.HI.X R23, R13, R25, R10, 0x7, P2 ;  /* 0x000000190d177211 */ /* 0x000fe200010f3c0a */
[----:B------:R-:W-:Y:S01]  /*1a40*/  IMAD.MOV.U32 R13, RZ, RZ, c[0x0][0x190] ;  /* 0x00006400ff0d7624 */ /* 0x000fe200078e00ff */
[----:B------:R-:W-:Y:S01]  /*1a50*/  LEA.HI.X R19, R11, R21, R9, 0x7, P1 ;  /* 0x000000150b137211 */ /* 0x000fe200008f3c09 */
[----:B------:R-:W-:Y:S01]  /*1a60*/  IMAD.MOV.U32 R11, RZ, RZ, c[0x0][0x194] ;  /* 0x00006500ff0b7624 */ /* 0x000fe200078e00ff */
[----:B------:R-:W-:-:S02]  /*1a70*/  LEA R198, P1, R14, c[0x0][0x160], 0x1 ;  /* 0x000058000ec67a11 */ /* 0x000fc400078208ff */
[----:B------:R-:W-:Y:S02]  /*1a80*/  LEA R196, P0, R12, c[0x0][0x330], 0x1 ;  /* 0x0000cc000cc47a11 */ /* 0x000fe400078008ff */
[----:B------:R-:W-:Y:S02]  /*1a90*/  LEA.HI.X R199, R14, c[0x0][0x164], R0, 0x1, P1 ;  /* 0x000059000ec77a11 */ /* 0x000fe400008f0c00 */
[----:B------:R-:W-:Y:S01]  /*1aa0*/  LEA.HI.X R197, R12, c[0x0][0x334], R8, 0x1, P0 ;  /* 0x0000cd000cc57a11 */ /* 0x000fe200000f0c08 */
[----:B------:R-:W-:Y:S01]  /*1ab0*/  ULDC UR16, c[0x0][0x224] ;  /* 0x0000890000107ab9 */ /* 0x000fe20000000800 */
[----:B------:R-:W-:Y:S01]  /*1ac0*/  LEA R14, P2, R17, R196, 0x7 ;  /* 0x000000c4110e7211 */ /* 0x000fe200078438ff */
[----:B------:R-:W-:Y:S01]  /*1ad0*/  ULDC UR24, c[0x0][0x22c] ;  /* 0x00008b0000187ab9 */ /* 0x000fe20000000800 */
[----:B------:R-:W-:Y:S01]  /*1ae0*/  LEA R10, P1, R13, R198, 0x7 ;  /* 0x000000c60d0a7211 */ /* 0x000fe200078238ff */
[----:B------:R-:W-:Y:S01]  /*1af0*/  ULDC UR17, c[0x0][0x214] ;  /* 0x0000850000117ab9 */ /* 0x000fe20000000800 */
[----:B------:R-:W-:Y:S01]  /*1b00*/  IADD3 R0, R173, 0x1000, RZ ;  /* 0x00001000ad007810 */ /* 0x000fe20007ffe0ff */
[----:B------:R-:W-:Y:S01]  /*1b10*/  IMAD.MOV.U32 R8, RZ, RZ, 0x4 ;  /* 0x00000004ff087424 */ /* 0x000fe200078e00ff */
[----:B------:R-:W-:-:S02]  /*1b20*/  PLOP3.LUT P0, PT, PT, PT, UP0, 0x80, 0x0 ;  /* 0x000000000000781c */ /* 0x000fc40003f0f008 */
[----:B------:R-:W-:Y:S02]  /*1b30*/  LEA.HI.X R15, R17, R197, R15, 0x7, P2 ;  /* 0x000000c5110f7211 */ /* 0x000fe400010f3c0f */
[----:B------:R-:W-:Y:S01]  /*1b40*/  LEA.HI.X R11, R13, R199, R11, 0x7, P1 ;  /* 0x000000c70d0b7211 */ /* 0x000fe200008f3c0b */
[----:B------:R-:W-:Y:S01]  /*1b50*/  UIMAD.WIDE UR14, UR20, UR16, UR12 ;  /* 0x00000010140e72a5 */ /* 0x000fe2000f8e020c */
[----:B------:R-:W-:Y:S01]  /*1b60*/  SEL R192, R0, R173, !P0 ;  /* 0x000000ad00c07207 */ /* 0x000fe20004000000 */
[----:B------:R-:W-:Y:S01]  /*1b70*/  IMAD.WIDE R12, R171, R8, UR8 ;  /* 0x00000008ab0c7e25 */ /* 0x000fe2000f8e0208 */
[----:B------:R-:W-:Y:S02]  /*1b80*/  IADD3 R2, P2, P1, R7, UR55, R2 ;  /* 0x0000003707027c10 */ /* 0x000fe4000f95e002 */
[----:B------:R-:W-:Y:S01]  /*1b90*/  SHF.R.S32.HI R7, RZ, 0x1f, R7 ;  /* 0x0000001fff077819 */ /* 0x000fe20000011407 */
[----:B------:R-:W-:Y:S01]  /*1ba0*/  UIMAD UR16, UR53, UR24, UR56 ;  /* 0x00000018351072a4 */ /* 0x000fe2000f8e0238 */
[----:B------:R-:W-:Y:S01]  /*1bb0*/  MOV R0, UR28 ;  /* 0x0000001c00007c02 */ /* 0x000fe20008000f00 */
[----:B------:R-:W-:Y:S01]  /*1bc0*/  UIADD3 UR13, UP0, UR14, UR45, URZ ;  /* 0x0000002d0e0d7290 */ /* 0x000fe2000ff1e03f */
[----:B------:R-:W-:Y:S01]  /*1bd0*/  SHF.L.U32 R9, R173, 0x1, RZ ;  /* 0x00000001ad097819 */ /* 0x000fe200000006ff */
[----:B------:R-:W-:Y:S01]  /*1be0*/  UIADD3 UR14, UR51, UR16, URZ ;  /* 0x00000010330e7290 */ /* 0x000fe2000fffe03f */
[----:B------:R-:W-:Y:S01]  /*1bf0*/  IADD3.X R7, R7, UR57, R0, P2, P1 ;  /* 0x0000003907077c10 */ /* 0x000fe200097e2400 */
[----:B------:R-:W-:Y:S01]  /*1c00*/  IMAD.SHL.U32 R192, R192, 0x2, RZ ;  /* 0x00000002c0c07824 */ /* 0x000fe200078e00ff */
[----:B------:R-:W-:Y:S01]  /*1c10*/  IADD3 R6, P1, R2, R5, RZ ;  /* 0x0000000502067210 */ /* 0x000fe20007f3e0ff */
[----:B------:R-:W-:Y:S01]  /*1c20*/  @!PT LDS RZ, [RZ] ;  /* 0x00000000fffff984 */ /* 0x000fe20000000800 */
[----:B------:R-:W-:Y:S01]  /*1c30*/  @!PT LDS RZ, [RZ] ;  /* 0x00000000fffff984 */ /* 0x000fe20000000800 */
[----:B------:R-:W-:Y:S01]  /*1c40*/  @!PT LDS RZ, [RZ] ;  /* 0x00000000fffff984 */ /* 0x000fe20000000800 */
[----:B------:R1:W-:Y:S01]  /*1c50*/  LDGSTS.E.BYPASS.LTC128B.128 [R9+0x8000], [R24.64] ;  /* 0x0800000018097fae */ /* 0x0003e2000b901d46 */
[----:B------:R-:W-:-:S02]  /*1c60*/  UIADD3.X UR15, UR15, UR44, URZ, UP0, !UPT ;  /* 0x0000002c0f0f7290 */ /* 0x000fc400087fe43f */
[----:B------:R-:W-:Y:S01]  /*1c70*/  IADD3.X R7, R7, R4, RZ, P1, !PT ;  /* 0x0000000407077210 */ /* 0x000fe20000ffe4ff */
[----:B------:R-:W-:Y:S01]  /*1c80*/  UIMAD UR14, UR14, UR13, URZ ;  /* 0x0000000d0e0e72a4 */ /* 0x000fe2000f8e023f */
[----:B------:R1:W-:Y:S01]  /*1c90*/  LDGSTS.E.BYPASS.LTC128B.128 [R9+0x9000], [R22.64] ;  /* 0x0900000016097fae */ /* 0x0003e2000b901d46 */
[----:B------:R-:W-:-:S03]  /*1ca0*/  IMAD.U32 R4, RZ, RZ, UR50 ;  /* 0x00000032ff047e24 */ /* 0x000fc6000f8e00ff */
[----:B------:R-:W0:Y:S01]  /*1cb0*/  LDGDEPBAR ;  /* 0x00000000000079af */ /* 0x000e220000000000 */
[----:B------:R-:W-:Y:S01]  /*1cc0*/  UIMAD UR14, UR15, UR50, UR14 ;  /* 0x000000320f0e72a4 */ /* 0x000fe2000f8e020e */
[----:B------:R-:W-:Y:S02]  /*1cd0*/  IMAD.WIDE.U32 R6, R4, UR13, R6 ;  /* 0x0000000d04067c25 */ /* 0x000fe4000f8e0006 */
[----:B------:R1:W-:Y:S04]  /*1ce0*/  LDGSTS.E.BYPASS.LTC128B.128 [R9+0x4000], [R196.64] ;  /* 0x04000000c4097fae */ /* 0x0003e8000b901d46 */
[----:B------:R1:W-:Y:S04]  /*1cf0*/  LDGSTS.E.BYPASS.LTC128B.128 [R9+0x5000], [R14.64] ;  /* 0x050000000e097fae */ /* 0x0003e8000b901d46 */
[----:B------:R1:W-:Y:S04]  /*1d00*/  LDGSTS.E.BYPASS.LTC128B.128 [R192], [R198.64] ;  /* 0x00000000c6c07fae */ /* 0x0003e8000b901d46 */
[----:B------:R1:W-:Y:S01]  /*1d10*/  LDGSTS.E.BYPASS.LTC128B.128 [R192+0x1000], [R10.64] ;  /* 0x010000000ac07fae */ /* 0x0003e2000b901d46 */
[----:B------:R-:W-:-:S03]  /*1d20*/  IADD3 R0, R7, UR14, RZ ;  /* 0x0000000e07007c10 */ /* 0x000fc6000fffe0ff */
[----:B------:R1:W-:Y:S01]  /*1d30*/  LDGSTS.E.BYPASS.LTC128B.128 [R9+0x6000], [R20.64] ;  /* 0x0600000014097fae */ /* 0x0003e2000b901d46 */
[----:B------:R-:W-:-:S03]  /*1d40*/  UIADD3 UR14, UR12, UR21, URZ ;  /* 0x000000150c0e7290 */ /* 0x000fc6000fffe03f */
[----:B------:R1:W-:Y:S01]  /*1d50*/  LDGSTS.E.BYPASS.LTC128B.128 [R9+0x7000], [R18.64] ;  /* 0x0700000012097fae */ /* 0x0003e2000b901d46 */
[----:B------:R-:W-:-:S03]  /*1d60*/  UIADD3 UR12, -UR10, UR17, UR11 ;  /* 0x000000110a0c7290 */ /* 0x000fc6000fffe10b */
[----:B------:R-:W0:Y:S01]  /*1d70*/  LDGDEPBAR ;  /* 0x00000000000079af */ /* 0x000e220000000000 */
[----:B------:R-:W-:Y:S02]  /*1d80*/  ULDC UR17, c[0x0][0x2e8] ;  /* 0x0000ba0000117ab9 */ /* 0x000fe40000000800 */
[----:B------:R-:W-:Y:S01]  /*1d90*/  UIADD3 UR12, UR12, -UR17, URZ ;  /* 0x800000110c0c7290 */ /* 0x000fe2000fffe03f */
[----:B------:R1:W5:Y:S03]  /*1da0*/  LDG.E R191, [R12.64] ;  /* 0x000000060cbf7981 */ /* 0x000366000c1e1900 */
[----:B------:R-:W-:Y:S01]  /*1db0*/  USHF.R.S32.HI UR28, URZ, 0x1f, UR12 ;  /* 0x0000001f3f1c7899 */ /* 0x000fe2000801140c */
[----:B------:R1:W5:Y:S03]  /*1dc0*/  LDG.E R190, [R12.64+0x20] ;  /* 0x000020060cbe7981 */ /* 0x000366000c1e1900 */
[----:B------:R-:W-:Y:S01]  /*1dd0*/  ULEA.HI UR28, UR28, UR12, URZ, 0x7 ;  /* 0x0000000c1c1c7291 */ /* 0x000fe2000f8f383f */
[----:B------:R1:W5:Y:S03]  /*1de0*/  LDG.E R189, [R12.64+0x100] ;  /* 0x000100060cbd7981 */ /* 0x000366000c1e1900 */
[----:B------:R-:W-:Y:S01]  /*1df0*/  USHF.R.S32.HI UR28, URZ, 0x7, UR28 ;  /* 0x000000073f1c7899 */ /* 0x000fe2000801141c */
[----:B------:R1:W5:Y:S01]  /*1e00*/  LDG.E R188, [R12.64+0x120] ;  /* 0x000120060cbc7981 */ /* 0x000362000c1e1900 */
[C---:B------:R-:W-:Y:S01]  /*1e10*/  LEA R200, P1, R6.reuse, c[0x0][0x350], 0x2 ;  /* 0x0000d40006c87a11 */ /* 0x040fe200078210ff */
[----:B------:R-:W-:Y:S01]  /*1e20*/  ULDC.64 UR16, c[0x0][0x3c8] ;  /* 0x0000f20000107ab9 */ /* 0x000fe20000000a00 */
[----:B------:R-:W-:Y:S01]  /*1e30*/  IMAD.U32 R5, RZ, RZ, UR51 ;  /* 0x00000033ff057e24 */ /* 0x000fe2000f8e00ff */
[----:B------:R-:W-:Y:S01]  /*1e40*/  UISETP.LT.AND UP0, UPT, URZ, UR28, UPT ;  /* 0x0000001c3f00728c */ /* 0x000fe2000bf01270 */
[----:B------:R-:W-:Y:S01]  /*1e50*/  LEA.HI.X R201, R6, c[0x0][0x354], R0, 0x2, P1 ;  /* 0x0000d50006c97a11 */ /* 0x000fe200008f1400 */
[----:B------:R-:W-:Y:S01]  /*1e60*/  UIMAD.WIDE UR14, UR14, UR60, UR16 ;  /* 0x0000003c0e0e72a5 */ /* 0x000fe2000f8e0210 */
[----:B------:R-:W-:Y:S01]  /*1e70*/  CS2R R94, SRZ ;  /* 0x00000000005e7805 */ /* 0x000fe2000001ff00 */
[----:B------:R-:W-:-:S04]  /*1e80*/  DEPBAR.LE SB0, 0x1 ;  /* 0x000080400000791a */ /* 0x000fc80000000000 */
[----:B------:R-:W-:Y:S01]  /*1e90*/  BAR.SYNC.DEFER_BLOCKING 0x0 ;  /* 0x0000000000007b1d */ /* 0x000fe20000010000 */
[----:B------:R-:W-:Y:S01]  /*1ea0*/  USEL UR28, URZ, UR28, !UP0 ;  /* 0x0000001c3f1c7287 */ /* 0x000fe2000c000000 */
[----:B------:R-:W-:Y:S01]  /*1eb0*/  CS2R R92, SRZ ;  /* 0x00000000005c7805 */ /* 0x000fe2000001ff00 */
[----:B------:R-:W-:Y:S01]  /*1ec0*/  CS2R R98, SRZ ;  /* 0x0000000000627805 */ /* 0x000fe2000001ff00 */
        /* <DEDUP_REMOVED lines=24> */
[----:B------:R-:W-:Y:S01]  /*2050*/  IMAD.MOV.U32 R8, RZ, RZ, c[0x0][0x308] ;  /* 0x0000c200ff087624 */ /* 0x000fe200078e00ff */
[----:B------:R-:W-:Y:S01]  /*2060*/  ULDC UR12, c[0x0][0x1c0] ;  /* 0x00007000000c7ab9 */ /* 0x000fe20000000800 */
[----:B-1----:R-:W-:-:S05]  /*2070*/  IMAD.MOV.U32 R9, RZ, RZ, c[0x0][0x30c] ;  /* 0x0000c300ff097624 */ /* 0x002fca00078e00ff */
[----:B----4-:R-:W4:Y:S04]  /*2080*/  LDG.E.64 R4, [R8.64] ;  /* 0x0000000608047981 */ /* 0x010f28000c1e1b00 */
[----:B---3--:R-:W3:Y:S01]  /*2090*/  LDG.E.64 R6, [R8.64+0x8] ;  /* 0x0000080608067981 */ /* 0x008ee2000c1e1b00 */
[----:B------:R-:W-:Y:S01]  /*20a0*/  UIMAD UR13, UR20, UR12, UR48 ;  /* 0x0000000c140d72a4 */ /* 0x000fe2000f8e0230 */
[----:B------:R-:W-:Y:S01]  /*20b0*/  IADD3 R161, R168, 0x1000, RZ ;  /* 0x00001000a8a17810 */ /* 0x000fe20007ffe0ff */
[----:B------:R-:W-:Y:S01]  /*20c0*/  UIADD3 UR44, UR11, UR61, URZ ;  /* 0x0000003d0b2c7290 */ /* 0x000fe2000fffe03f */
[----:B------:R-:W-:Y:S01]  /*20d0*/  IADD3 R160, R169, 0x1000, RZ ;  /* 0x00001000a9a07810 */ /* 0x000fe20007ffe0ff */
[----:B------:R-:W-:Y:S01]  /*20e0*/  USHF.L.U32 UR13, UR13, 0x5, URZ ;  /* 0x000000050d0d7899 */ /* 0x000fe2000800063f */
[----:B------:R-:W-:Y:S01]  /*20f0*/  SHF.R.S32.HI R187, RZ, 0x1f, R194 ;  /* 0x0000001fffbb7819 */ /* 0x000fe200000114c2 */
[----:B------:R-:W-:Y:S01]  /*2100*/  IMAD.MOV.U32 R95, RZ, RZ, RZ ;  /* 0x000000ffff5f7224 */ /* 0x000fe200078e00ff */
[----:B------:R-:W-:Y:S01]  /*2110*/  SEL R161, R161, R168, !P0 ;  /* 0x000000a8a1a17207 */ /* 0x000fe20004000000 */
[----:B------:R-:W-:Y:S01]  /*2120*/  USHF.R.S32.HI UR16, URZ, 0x1f, UR13 ;  /* 0x0000001f3f107899 */ /* 0x000fe2000801140d */
[----:B------:R-:W-:Y:S01]  /*2130*/  SEL R160, R160, R169, !P0 ;  /* 0x000000a9a0a07207 */ /* 0x000fe20004000000 */
[----:B------:R-:W-:-:S02]  /*2140*/  UMOV UR24, UR14 ;  /* 0x0000000e00187c82 */ /* 0x000fc40008000000 */
[----:B------:R-:W-:Y:S01]  /*2150*/  IMAD.SHL.U32 R161, R161, 0x2, RZ ;  /* 0x00000002a1a17824 */ /* 0x000fe200078e00ff */
[----:B------:R-:W-:Y:S01]  /*2160*/  UMOV UR23, UR15 ;  /* 0x0000000f00177c82 */ /* 0x000fe20008000000 */
[----:B------:R-:W-:Y:S01]  /*2170*/  IMAD.SHL.U32 R160, R160, 0x2, RZ ;  /* 0x00000002a0a07824 */ /* 0x000fe200078e00ff */
[----:B------:R-:W-:Y:S01]  /*2180*/  UIADD3 UR44, -UR10, 0x80, UR44 ;  /* 0x000000800a2c7890 */ /* 0x000fe2000fffe12c */
[----:B----4-:R-:W1:Y:S01]  /*2190*/  R2UR UR12, R4 ;  /* 0x00000000040c73c2 */ /* 0x010e6200000e0000 */
[----:B---3--:R-:W-:-:S07]  /*21a0*/  IADD3 R194, P2, P1, R6, UR13, R194 ;  /* 0x0000000d06c27c10 */ /* 0x008fce000f95e0c2 */
[----:B------:R-:W3:Y:S01]  /*21b0*/  R2UR UR27, R5 ;  /* 0x00000000051b73c2 */ /* 0x000ee200000e0000 */
[----:B------:R-:W-:Y:S01]  /*21c0*/  IADD3.X R187, R7, UR16, R187, P2, P1 ;  /* 0x0000001007bb7c10 */ /* 0x000fe200097e24bb */
[----:B-1----:R-:W-:-:S03]  /*21d0*/  UIADD3 UR21, UR12, -0x61c88647, URZ ;  /* 0x9e3779b90c157890 */ /* 0x002fc6000fffe03f */
[----:B------:R-:W-:Y:S01]  /*21e0*/  LOP3.LUT R187, R187, UR12, RZ, 0x3c, !PT ;  /* 0x0000000cbbbb7c12 */ /* 0x000fe2000f8e3cff */
[----:B------:R-:W-:Y:S02]  /*21f0*/  UIADD3 UR20, UR12, 0x3c6ef372, URZ ;  /* 0x3c6ef3720c147890 */ /* 0x000fe4000fffe03f */
[----:B------:R-:W-:Y:S02]  /*2200*/  UIADD3 UR18, UR12, -0x255992d5, URZ ;  /* 0xdaa66d2b0c127890 */ /* 0x000fe4000fffe03f */
[----:B------:R-:W-:Y:S02]  /*2210*/  UIADD3 UR16, UR12, 0x78dde6e4, URZ ;  /* 0x78dde6e40c107890 */ /* 0x000fe4000fffe03f */
[----:B------:R-:W-:Y:S02]  /*2220*/  UIADD3 UR14, UR12, 0x1715609d, URZ ;  /* 0x1715609d0c0e7890 */ /* 0x000fe4000fffe03f */
[----:B------:R-:W-:Y:S02]  /*2230*/  UIADD3 UR12, UR12, -0x4ab325aa, URZ ;  /* 0xb54cda560c0c7890 */ /* 0x000fe4000fffe03f */
[----:B---3--:R-:W-:-:S02]  /*2240*/  UIADD3 UR45, UR27, -0x4498517b, URZ ;  /* 0xbb67ae851b2d7890 */ /* 0x008fc4000fffe03f */
[----:B------:R-:W-:Y:S02]  /*2250*/  UIADD3 UR19, UR27, 0x76cf5d0a, URZ ;  /* 0x76cf5d0a1b137890 */ /* 0x000fe4000fffe03f */
[----:B------:R-:W-:Y:S02]  /*2260*/  UIADD3 UR17, UR27, 0x32370b8f, URZ ;  /* 0x32370b8f1b117890 */ /* 0x000fe4000fffe03f */
[----:B------:R-:W-:Y:S02]  /*2270*/  UIADD3 UR15, UR27, -0x126145ec, URZ ;  /* 0xed9eba141b0f7890 */ /* 0x000fe4000fffe03f */
[----:B------:R-:W-:Y:S02]  /*2280*/  UIADD3 UR13, UR27, -0x56f99767, URZ ;  /* 0xa90668991b0d7890 */ /* 0x000fe4000fffe03f */
[----:B------:R-:W-:Y:S02]  /*2290*/  UIADD3 UR11, UR27, 0x646e171e, URZ ;  /* 0x646e171e1b0b7890 */ /* 0x000fe4000fffe03f */
[----:B------:R-:W-:Y:S01]  /*22a0*/  MOV R186, c[0x0][0x22c] ;  /* 0x00008b0000ba7a02 */ /* 0x000fe20000000f00 */
[----:B------:R-:W-:Y:S01]  /*22b0*/  IMAD.WIDE.U32 R194, R194, -0x2daee0ad, RZ ;  /* 0xd2511f53c2c27825 */ /* 0x000fe200078e00ff */
[----:B------:R-:W-:-:S02]  /*22c0*/  SHF.L.U32 R2, R169, 0x1, RZ ;  /* 0x00000001a9027819 */ /* 0x000fc400000006ff */
[----:B------:R-:W-:Y:S01]  /*22d0*/  MOV R185, 0x4 ;  /* 0x0000000400b97802 */ /* 0x000fe20000000f00 */
[----:B------:R-:W-:Y:S01]  /*22e0*/  IMAD R186, R186, c[0x0][0x1c0], RZ ;  /* 0x00007000baba7a24 */ /* 0x000fe200078e02ff */
[----:B------:R-:W-:-:S04]  /*22f0*/  IADD3 R0, R2, R167, RZ ;  /* 0x000000a702007210 */ /* 0x000fc80007ffe0ff */
[----:B------:R-:W-:Y:S02]  /*2300*/  LEA R186, -R186, RZ, 0x7 ;  /* 0x000000ffbaba7211 */ /* 0x000fe400078e39ff */
.L_x_236:
[----:B-----5:R-:W-:Y:S01]  /*2310*/  FSETP.NEU.FTZ.AND P2, PT, R191, -INF , PT ;  /* 0xff800000bf00780b */ /* 0x020fe20003f5d000 */
[----:B------:R-:W0:Y:S01]  /*2320*/  LDGDEPBAR ;  /* 0x00000000000079af */ /* 0x000e220000000000 */
[----:B------:R-:W-:Y:S01]  /*2330*/  FSETP.NEU.FTZ.AND P0, PT, R190, -INF , PT ;  /* 0xff800000be00780b */ /* 0x000fe20003f1d000 */
[----:B------:R-:W-:Y:S01]  /*2340*/  USHF.L.U32 UR22, UR5, 0x7, URZ ;  /* 0x0000000705167899 */ /* 0x000fe2000800063f */
[----:B------:R-:W-:Y:S01]  /*2350*/  IMAD.IADD R170, R167, 0x1, R160 ;  /* 0x00000001a7aa7824 */ /* 0x000fe200078e02a0 */
[----:B------:R-:W-:Y:S01]  /*2360*/  UISETP.GT.AND UP2, UPT, UR5, UR28, UPT ;  /* 0x0000001c0500728c */ /* 0x000fe2000bf44270 */
[----:B------:R-:W-:Y:S01]  /*2370*/  IMAD.U32 R65, RZ, RZ, UR5 ;  /* 0x00000005ff417e24 */ /* 0x000fe2000f8e00ff */
[----:B------:R-:W-:Y:S01]  /*2380*/  UISETP.GE.AND UP0, UPT, UR22, UR44, UPT ;  /* 0x0000002c1600728c */ /* 0x000fe2000bf06270 */
[----:B------:R-:W-:Y:S02]  /*2390*/  IMAD.U32 R67, RZ, RZ, UR25 ;  /* 0x00000019ff437e24 */ /* 0x000fe4000f8e00ff */
[----:B------:R-:W-:Y:S02]  /*23a0*/  IMAD R234, R65, 0x8, R174 ;  /* 0x0000000841ea7824 */ /* 0x000fe400078e02ae */
[----:B------:R-:W-:Y:S01]  /*23b0*/  IMAD R202, R67, 0x2, R172 ;  /* 0x0000000243ca7824 */ /* 0x000fe200078e02ac */
[----:B------:R-:W-:Y:S01]  /*23c0*/  PLOP3.LUT P1, PT, PT, PT, UP0, 0x80, 0x0 ;  /* 0x000000000000781c */ /* 0x000fe20003f2f008 */
[----:B------:R-:W-:Y:S01]  /*23d0*/  IMAD.U32 R204, RZ, RZ, UR22 ;  /* 0x00000016ffcc7e24 */ /* 0x000fe2000f8e00ff */
[C---:B------:R-:W-:Y:S01]  /*23e0*/  IADD3 R238, R234.reuse, 0x4, RZ ;  /* 0x00000004eaee7810 */ /* 0x040fe20007ffe0ff */
[----:B------:R-:W-:Y:S02]  /*23f0*/  IMAD.WIDE.U32 R234, R234, -0x326172a9, RZ ;  /* 0xcd9e8d57eaea7825 */ /* 0x000fe400078e00ff */
[----:B------:R-:W-:Y:S02]  /*2400*/  @!UP0 UMOV UR22, 0x1 ;  /* 0x0000000100168882 */ /* 0x000fe40000000000 */
[----:B------:R-:W-:Y:S01]  /*2410*/  IMAD.U32 R64, RZ, RZ, UR22 ;  /* 0x00000016ff407e24 */ /* 0x000fe2000f8e00ff */
[-C--:B------:R-:W-:Y:S01]  /*2420*/  LOP3.LUT R224, R235, R187.reuse, RZ, 0x3c, !PT ;  /* 0x000000bbebe07212 */ /* 0x080fe200078e3cff */
[----:B------:R-:W-:Y:S01]  /*2430*/  IMAD.WIDE.U32 R238, R238, -0x326172a9, RZ ;  /* 0xcd9e8d57eeee7825 */ /* 0x000fe200078e00ff */
[----:B------:R-:W-:Y:S04]  /*2440*/  DEPBAR.LE SB0, 0x0 ;  /* 0x000080000000791a */ /* 0x000fe80000000000 */
[----:B------:R-:W-:Y:S01]  /*2450*/  @!P1 IADD3 R203, R171, -c[0x0][0x214], R64 ;  /* 0x80008500abcb9a10 */ /* 0x000fe20007ffe040 */
[----:B------:R-:W-:Y:S01]  /*2460*/  BAR.SYNC.DEFER_BLOCKING 0x0 ;  /* 0x0000000000007b1d */ /* 0x000fe20000010000 */
[----:B------:R-:W-:Y:S01]  /*2470*/  LOP3.LUT R208, R239, R187, RZ, 0x3c, !PT ;  /* 0x000000bbefd07212 */ /* 0x000fe200078e3cff */
[----:B------:R-:W-:Y:S01]  /*2480*/  IMAD.SHL.U32 R207, R202, 0x2, RZ ;  /* 0x00000002cacf7824 */ /* 0x000fe200078e00ff */
[----:B------:R-:W-:Y:S01]  /*2490*/  @!P1 IADD3 R204, R204, UR10, R203 ;  /* 0x0000000acccc9c10 */ /* 0x000fe2000fffe0cb */
[----:B------:R-:W-:Y:S01]  /*24a0*/  IMAD.WIDE.U32 R224, R224, -0x2daee0ad, RZ ;  /* 0xd2511f53e0e07825 */ /* 0x000fe200078e00ff */
[----:B------:R-:W-:Y:S02]  /*24b0*/  LOP3.LUT R203, R194, UR45, RZ, 0x3c, !PT ;  /* 0x0000002dc2cb7c12 */ /* 0x000fe4000f8e3cff */
[----:B------:R-:W-:Y:S01]  /*24c0*/  IADD3 R205, R207, 0x1, RZ ;  /* 0x00000001cfcd7810 */ /* 0x000fe20007ffe0ff */
[----:B------:R-:W-:Y:S01]  /*24d0*/  IMAD.WIDE.U32 R208, R208, -0x2daee0ad, RZ ;  /* 0xd2511f53d0d07825 */ /* 0x000fe200078e00ff */
[C---:B------:R-:W-:Y:S02]  /*24e0*/  LOP3.LUT R206, R195.reuse, UR27, R207, 0x96, !PT ;  /* 0x0000001bc3ce7c12 */ /* 0x040fe4000f8e96cf */
[----:B------:R-:W-:Y:S01]  /*24f0*/  LOP3.LUT R222, R195, UR27, R205, 0x96, !PT ;  /* 0x0000001bc3de7c12 */ /* 0x000fe2000f8e96cd */
[----:B------:R-:W-:Y:S01]  /*2500*/  FMUL.FTZ R202, R190, 1.4426950216293334961 ;  /* 0x3fb8aa3bbeca7820 */ /* 0x000fe20000410000 */
[C---:B------:R-:W-:Y:S01]  /*2510*/  LOP3.LUT R232, R203.reuse, R225, RZ, 0x3c, !PT ;  /* 0x000000e1cbe87212 */ /* 0x040fe200078e3cff */
[----:B------:R-:W-:Y:S01]  /*2520*/  IMAD.WIDE.U32 R206, R206, -0x326172a9, RZ ;  /* 0xcd9e8d57cece7825 */ /* 0x000fe200078e00ff */
[----:B------:R-:W-:Y:S02]  /*2530*/  LOP3.LUT R230, R203, R209, RZ, 0x3c, !PT ;  /* 0x000000d1cbe67212 */ /* 0x000fe400078e3cff */
[----:B------:R-:W-:Y:S01]  /*2540*/  @!P1 IMNMX R229, R204, UR10, PT ;  /* 0x0000000acce59c17 */ /* 0x000fe2000b800200 */
[----:B------:R-:W-:Y:S01]  /*2550*/  IMAD.U32 R220, RZ, RZ, UR25 ;  /* 0x00000019ffdc7e24 */ /* 0x000fe2000f8e00ff */
[C---:B------:R-:W-:Y:S01]  /*2560*/  LOP3.LUT R236, R207.reuse, UR21, R234, 0x96, !PT ;  /* 0x00000015cfec7c12 */ /* 0x040fe2000f8e96ea */
[----:B------:R-:W-:Y:S01]  /*2570*/  IMAD.WIDE.U32 R222, R222, -0x326172a9, RZ ;  /* 0xcd9e8d57dede7825 */ /* 0x000fe200078e00ff */
[----:B------:R-:W-:Y:S02]  /*2580*/  LOP3.LUT R240, R207, UR21, R238, 0x96, !PT ;  /* 0x00000015cff07c12 */ /* 0x000fe4000f8e96ee */
[----:B------:R-:W-:Y:S01]  /*2590*/  @!P1 IADD3 R228, R204, 0x8, RZ ;  /* 0x00000008cce49810 */ /* 0x000fe20007ffe0ff */
[----:B------:R-:W-:Y:S01]  /*25a0*/  LDSM.16.M88.4 R100, [R160] ;  /* 0x00000000a064783b */ /* 0x000fe20000000200 */
[C---:B------:R-:W-:Y:S01]  /*25b0*/  LOP3.LUT R234, R223.reuse, UR21, R234, 0x96, !PT ;  /* 0x00000015dfea7c12 */ /* 0x040fe2000f8e96ea */
[----:B------:R-:W-:Y:S01]  /*25c0*/  IMAD.WIDE.U32 R232, R232, -0x326172a9, RZ ;  /* 0xcd9e8d57e8e87825 */ /* 0x000fe200078e00ff */
[----:B------:R-:W-:Y:S02]  /*25d0*/  LOP3.LUT R238, R223, UR21, R238, 0x96, !PT ;  /* 0x00000015dfee7c12 */ /* 0x000fe4000f8e96ee */
[----:B------:R-:W-:Y:S01]  /*25e0*/  @!P1 IMNMX R228, R228, UR10, PT ;  /* 0x0000000ae4e49c17 */ /* 0x000fe2000b800200 */
[----:B------:R-:W-:Y:S01]  /*25f0*/  IMAD.WIDE.U32 R230, R230, -0x326172a9, RZ ;  /* 0xcd9e8d57e6e67825 */ /* 0x000fe200078e00ff */
[--C-:B------:R-:W-:Y:S01]  /*2600*/  LOP3.LUT R227, R233, UR20, R206.reuse, 0x96, !PT ;  /* 0x00000014e9e37c12 */ /* 0x100fe2000f8e96ce */
[----:B------:R-:W1:Y:S01]  /*2610*/  LDSM.16.M88.4 R104, [R166+0x6000] ;  /* 0x00600000a668783b */ /* 0x000e620000000200 */
[----:B------:R-:W-:Y:S01]  /*2620*/  @!P1 IADD3 R221, R204, 0x40, RZ ;  /* 0x00000040ccdd9810 */ /* 0x000fe20007ffe0ff */
[----:B------:R-:W-:Y:S01]  /*2630*/  FMUL.FTZ R205, R189, 1.4426950216293334961 ;  /* 0x3fb8aa3bbdcd7820 */ /* 0x000fe20000410000 */
[----:B------:R-:W-:Y:S01]  /*2640*/  LOP3.LUT R223, R231, UR20, R206, 0x96, !PT ;  /* 0x00000014e7df7c12 */ /* 0x000fe2000f8e96ce */
[----:B------:R-:W-:Y:S01]  /*2650*/  IMAD.WIDE.U32 R236, R236, -0x2daee0ad, RZ ;  /* 0xd2511f53ecec7825 */ /* 0x000fe200078e00ff */
[----:B------:R-:W-:Y:S02]  /*2660*/  @!P1 IMNMX R221, R221, UR10, PT ;  /* 0x0000000adddd9c17 */ /* 0x000fe4000b800200 */
[----:B------:R-:W-:Y:S01]  /*2670*/  LOP3.LUT R225, R233, UR20, R222, 0x96, !PT ;  /* 0x00000014e9e17c12 */ /* 0x000fe2000f8e96de */
[----:B------:R-:W3:Y:S01]  /*2680*/  LDSM.16.M88.4 R108, [R160+0x1000] ;  /* 0x00100000a06c783b */ /* 0x000ee20000000200 */
[----:B------:R-:W-:Y:S01]  /*2690*/  LOP3.LUT R226, R237, UR19, R224, 0x96, !PT ;  /* 0x00000013ede27c12 */ /* 0x000fe2000f8e96e0 */
[----:B------:R-:W-:Y:S01]  /*26a0*/  IMAD.WIDE.U32 R234, R234, -0x2daee0ad, RZ ;  /* 0xd2511f53eaea7825 */ /* 0x000fe200078e00ff */
[----:B------:R-:W-:Y:S03]  /*26b0*/  LOP3.LUT R222, R231, UR20, R222, 0x96, !PT ;  /* 0x00000014e7de7c12 */ /* 0x000fe6000f8e96de */
[----:B------:R-:W-:Y:S01]  /*26c0*/  IMAD.WIDE.U32 R248, R223, -0x2daee0ad, RZ ;  /* 0xd2511f53dff87825 */ /* 0x000fe200078e00ff */
[----:B------:R-:W-:Y:S01]  /*26d0*/  LOP3.LUT R224, R235, UR19, R224, 0x96, !PT ;  /* 0x00000013ebe07c12 */ /* 0x000fe2000f8e96e0 */
[----:B------:R-:W4:Y:S01]  /*26e0*/  LDSM.16.M88.4 R112, [R166+0x6400] ;  /* 0x00640000a670783b */ /* 0x000f220000000200 */
[----:B------:R-:W-:Y:S01]  /*26f0*/  @!P1 IADD3 R235, R204, 0x48, RZ ;  /* 0x00000048cceb9810 */ /* 0x000fe20007ffe0ff */
[----:B------:R-:W-:Y:S03]  /*2700*/  IMAD.WIDE.U32 R240, R240, -0x2daee0ad, RZ ;  /* 0xd2511f53f0f07825 */ /* 0x000fe600078e00ff */
[----:B------:R-:W-:Y:S01]  /*2710*/  @!P1 IMNMX R235, R235, UR10, PT ;  /* 0x0000000aebeb9c17 */ /* 0x000fe2000b800200 */
[----:B------:R-:W-:Y:S01]  /*2720*/  IMAD.WIDE.U32 R238, R238, -0x2daee0ad, RZ ;  /* 0xd2511f53eeee7825 */ /* 0x000fe200078e00ff */
[--C-:B------:R-:W-:Y:S01]  /*2730*/  LOP3.LUT R233, R241, UR19, R208.reuse, 0x96, !PT ;  /* 0x00000013f1e97c12 */ /* 0x100fe2000f8e96d0 */
[----:B------:R-:W2:Y:S02]  /*2740*/  LDSM.16.M88.4 R116, [R166+0x6800] ;  /* 0x00680000a674783b */ /* 0x000ea40000000200 */
[----:B------:R-:W-:Y:S01]  /*2750*/  IMAD.WIDE.U32 R250, R222, -0x2daee0ad, RZ ;  /* 0xd2511f53defa7825 */ /* 0x000fe200078e00ff */
[----:B------:R-:W-:Y:S03]  /*2760*/  LOP3.LUT R231, R239, UR19, R208, 0x96, !PT ;  /* 0x00000013efe77c12 */ /* 0x000fe6000f8e96d0 */
[----:B------:R-:W-:Y:S01]  /*2770*/  IMAD.WIDE.U32 R246, R225, -0x2daee0ad, RZ ;  /* 0xd2511f53e1f67825 */ /* 0x000fe200078e00ff */
[----:B------:R-:W-:Y:S01]  /*2780*/  LOP3.LUT R225, R249, UR17, R240, 0x96, !PT ;  /* 0x00000011f9e17c12 */ /* 0x000fe2000f8e96f0 */
[----:B------:R-:W2:Y:S03]  /*2790*/  LDSM.16.M88.4 R120, [R166+0x6c00] ;  /* 0x006c0000a678783b */ /* 0x000ea60000000200 */
[----:B------:R-:W-:Y:S01]  /*27a0*/  LOP3.LUT R234, R247, UR17, R234, 0x96, !PT ;  /* 0x00000011f7ea7c12 */ /* 0x000fe2000f8e96ea */
[-C--:B-1----:R-:W-:Y:S04]  /*27b0*/  HMMA.16816.F32.BF16 R4, R100, R104.reuse, RZ ;  /* 0x000000686404723c */ /* 0x082fe800000418ff */
[----:B------:R-:W1:Y:S04]  /*27c0*/  @!P1 S2R R193, SR_TID.X ;  /* 0x0000000000c19919 */ /* 0x000e680000002100 */
[C---:B---3--:R-:W-:Y:S08]  /*27d0*/  HMMA.16816.F32.BF16 R8, R108.reuse, R104, RZ ;  /* 0x000000686c08723c */ /* 0x048ff000000418ff */
[-C--:B------:R-:W-:Y:S08]  /*27e0*/  HMMA.16816.F32.BF16 R12, R108, R106.reuse, RZ ;  /* 0x0000006a6c0c723c */ /* 0x080ff000000418ff */
[C---:B------:R-:W-:Y:S01]  /*27f0*/  HMMA.16816.F32.BF16 R16, R100.reuse, R106, RZ ;  /* 0x0000006a6410723c */ /* 0x040fe200000418ff */
[----:B------:R-:W-:Y:S03]  /*2800*/  LDSM.16.M88.4 R104, [R170] ;  /* 0x00000000aa68783b */ /* 0x000fe60000000200 */
[----:B-1----:R-:W-:Y:S04]  /*2810*/  @!P1 IMAD.SHL.U32 R193, R193, 0x2, RZ ;  /* 0x00000002c1c19824 */ /* 0x002fe800078e00ff */
[-C--:B----4-:R-:W-:Y:S01]  /*2820*/  HMMA.16816.F32.BF16 R20, R100, R112.reuse, RZ ;  /* 0x000000706414723c */ /* 0x090fe200000418ff */
[----:B------:R-:W-:Y:S05]  /*2830*/  @!P1 LOP3.LUT R193, R193, 0x6, RZ, 0xc0, !PT ;  /* 0x00000006c1c19812 */ /* 0x000fea00078ec0ff */
[----:B------:R-:W-:Y:S02]  /*2840*/  @!P1 IMAD R193, R172, 0x40, R193 ;  /* 0x00000040acc19824 */ /* 0x000fe400078e02c1 */
[C---:B------:R-:W-:Y:S04]  /*2850*/  HMMA.16816.F32.BF16 R24, R108.reuse, R112, RZ ;  /* 0x000000706c18723c */ /* 0x040fe800000418ff */
[----:B------:R-:W-:Y:S02]  /*2860*/  @!P1 IMAD R220, R220, 0x80, R193 ;  /* 0x00000080dcdc9824 */ /* 0x000fe400078e02c1 */
[----:B------:R-:W-:Y:S02]  /*2870*/  FMUL.FTZ R193, R191, 1.4426950216293334961 ;  /* 0x3fb8aa3bbfc17820 */ /* 0x000fe40000410000 */
[-C--:B------:R-:W-:Y:S01]  /*2880*/  HMMA.16816.F32.BF16 R28, R108, R114.reuse, RZ ;  /* 0x000000726c1c723c */ /* 0x080fe200000418ff */
[C---:B------:R-:W-:Y:S02]  /*2890*/  @!P1 ISETP.GE.AND P3, PT, R220.reuse, R229, PT ;  /* 0x000000e5dc00920c */ /* 0x040fe40003f66270 */
[C---:B------:R-:W-:Y:S02]  /*28a0*/  @!P1 ISETP.GE.AND P4, PT, R220.reuse, R235, PT ;  /* 0x000000ebdc00920c */ /* 0x040fe40003f86270 */
[C---:B------:R-:W-:Y:S02]  /*28b0*/  @!P1 IADD3 R206, R220.reuse, 0x1, RZ ;  /* 0x00000001dcce9810 */ /* 0x040fe40007ffe0ff */
[C---:B------:R-:W-:Y:S01]  /*28c0*/  @!P1 IADD3 R208, R220.reuse, 0x9, RZ ;  /* 0x00000009dcd09810 */ /* 0x040fe20007ffe0ff */
[C---:B------:R-:W-:Y:S01]  /*28d0*/  HMMA.16816.F32.BF16 R32, R100.reuse, R114, RZ ;  /* 0x000000726420723c */ /* 0x040fe200000418ff */
[C---:B------:R-:W-:Y:S01]  /*28e0*/  @!P1 IADD3 R212, R220.reuse, 0x10, RZ ;  /* 0x00000010dcd49810 */ /* 0x040fe20007ffe0ff */
[----:B------:R-:W1:Y:S02]  /*28f0*/  LDSM.16.M88.4 R112, [R159+0x6000] ;  /* 0x006000009f70783b */ /* 0x000e640000000200 */
[C---:B------:R-:W-:Y:S02]  /*2900*/  @!P1 IADD3 R218, R220.reuse, 0x20, RZ ;  /* 0x00000020dcda9810 */ /* 0x040fe40007ffe0ff */
[C---:B------:R-:W-:Y:S02]  /*2910*/  @!P1 IADD3 R216, R220.reuse, 0x21, RZ ;  /* 0x00000021dcd89810 */ /* 0x040fe40007ffe0ff */
[C---:B------:R-:W-:Y:S01]  /*2920*/  @!P1 IADD3 R242, R220.reuse, 0x30, RZ ;  /* 0x00000030dcf29810 */ /* 0x040fe20007ffe0ff */
[-C--:B--2---:R-:W-:Y:S03]  /*2930*/  HMMA.16816.F32.BF16 R36, R100, R116.reuse, RZ ;  /* 0x000000746424723c */ /* 0x084fe600000418ff */
[----:B------:R-:W-:Y:S05]  /*2940*/  @!P1 IADD3 R244, R220, 0x39, RZ ;  /* 0x00000039dcf49810 */ /* 0x000fea0007ffe0ff */
[C---:B------:R-:W-:Y:S08]  /*2950*/  HMMA.16816.F32.BF16 R40, R108.reuse, R116, RZ ;  /* 0x000000746c28723c */ /* 0x040ff000000418ff */
[-C--:B------:R-:W-:Y:S08]  /*2960*/  HMMA.16816.F32.BF16 R44, R108, R118.reuse, RZ ;  /* 0x000000766c2c723c */ /* 0x080ff000000418ff */
[C---:B------:R-:W-:Y:S08]  /*2970*/  HMMA.16816.F32.BF16 R48, R100.reuse, R118, RZ ;  /* 0x000000766430723c */ /* 0x040ff000000418ff */
[-C--:B------:R-:W-:Y:S08]  /*2980*/  HMMA.16816.F32.BF16 R52, R100, R120.reuse, RZ ;  /* 0x000000786434723c */ /* 0x080ff000000418ff */
[C---:B------:R-:W-:Y:S08]  /*2990*/  HMMA.16816.F32.BF16 R56, R108.reuse, R120, RZ ;  /* 0x000000786c38723c */ /* 0x040ff000000418ff */
[-C--:B------:R-:W-:Y:S01]  /*29a0*/  HMMA.16816.F32.BF16 R60, R108, R122.reuse, RZ ;  /* 0x0000007a6c3c723c */ /* 0x080fe200000418ff */
[----:B------:R-:W-:Y:S07]  /*29b0*/  LDSM.16.M88.4 R108, [R159+0x6400] ;  /* 0x006400009f6c783b */ /* 0x000fee0000000200 */
[----:B------:R-:W-:Y:S01]  /*29c0*/  HMMA.16816.F32.BF16 R64, R100, R122, RZ ;  /* 0x0000007a6440723c */ /* 0x000fe200000418ff */
[----:B------:R-:W2:Y:S06]  /*29d0*/  LDSM.16.M88.4 R100, [R170+0x1000] ;  /* 0x00100000aa64783b */ /* 0x000eac0000000200 */
[----:B------:R-:W-:Y:S01]  /*29e0*/  FSEL R122, R193, RZ, P2 ;  /* 0x000000ffc17a7208 */ /* 0x000fe20001000000 */
[-C--:B-1----:R-:W-:Y:S01]  /*29f0*/  HMMA.16816.F32.BF16 R4, R104, R112.reuse, R4 ;  /* 0x000000706804723c */ /* 0x082fe20000041804 */
[----:B------:R-:W-:Y:S11]  /*2a00*/  @!P1 ISETP.GE.AND P2, PT, R206, R229, PT ;  /* 0x000000e5ce00920c */ /* 0x000ff60003f46270 */
[----:B------:R-:W-:Y:S11]  /*2a10*/  @!UPT UIADD3 URZ, URZ, URZ, URZ ;  /* 0x0000003f3f3ff290 */ /* 0x000ff6000fffe03f */
[----:B------:R-:W-:Y:S01]  /*2a20*/  @!UPT UIADD3 URZ, URZ, URZ, URZ ;  /* 0x0000003f3f3ff290 */ /* 0x000fe2000fffe03f */
[----:B------:R-:W-:Y:S02]  /*2a30*/  @!P1 FSEL R4, R4, -INF , !P3 ;  /* 0xff80000004049808 */ /* 0x000fe40005800000 */
[----:B------:R-:W-:Y:S02]  /*2a40*/  @!P1 FSEL R5, R5, -INF , !P2 ;  /* 0xff80000005059808 */ /* 0x000fe40005000000 */
[-C--:B------:R-:W-:Y:S01]  /*2a50*/  @!P1 ISETP.GE.AND P2, PT, R220, R228.reuse, PT ;  /* 0x000000e4dc00920c */ /* 0x080fe20003f46270 */
[--C-:B------:R-:W-:Y:S01]  /*2a60*/  FFMA.FTZ R193, R4, c[0x0][0x23c], -R122.reuse ;  /* 0x00008f0004c17a23 */ /* 0x100fe2000001087a */
[----:B------:R-:W-:Y:S01]  /*2a70*/  FSEL R4, R202, RZ, P0 ;  /* 0x000000ffca047208 */ /* 0x000fe20000000000 */
[----:B------:R-:W-:Y:S01]  /*2a80*/  FFMA.FTZ R202, R5, c[0x0][0x23c], -R122 ;  /* 0x00008f0005ca7a23 */ /* 0x000fe2000001087a */
[-C--:B------:R-:W-:Y:S01]  /*2a90*/  @!P1 ISETP.GE.AND P0, PT, R206, R228.reuse, PT ;  /* 0x000000e4ce00920c */ /* 0x080fe20003f06270 */
[C---:B--2---:R-:W-:Y:S01]  /*2aa0*/  HMMA.16816.F32.BF16 R8, R100.reuse, R112, R8 ;  /* 0x000000706408723c */ /* 0x044fe20000041808 */
[----:B------:R-:W-:Y:S01]  /*2ab0*/  @!P1 FSEL R6, R6, -INF , !P2 ;  /* 0xff80000006069808 */ /* 0x000fe20005000000 */
[----:B------:R-:W-:Y:S01]  /*2ac0*/  MUFU.EX2 R193, R193 ;  /* 0x000000c100c17308 */ /* 0x000fe20000000800 */
[----:B------:R-:W-:Y:S02]  /*2ad0*/  @!P1 FSEL R7, R7, -INF , !P0 ;  /* 0xff80000007079808 */ /* 0x000fe40004000000 */
[----:B------:R-:W-:Y:S01]  /*2ae0*/  FSETP.NEU.FTZ.AND P0, PT, R189, -INF , PT ;  /* 0xff800000bd00780b */ /* 0x000fe20003f1d000 */
[--C-:B------:R-:W-:Y:S01]  /*2af0*/  FFMA.FTZ R203, R6, c[0x0][0x23c], -R4.reuse ;  /* 0x00008f0006cb7a23 */ /* 0x100fe20000010804 */
[-C--:B------:R-:W-:Y:S01]  /*2b00*/  @!P1 ISETP.GE.AND P2, PT, R220, R221.reuse, PT ;  /* 0x000000dddc00920c */ /* 0x080fe20003f46270 */
[-C--:B------:R-:W-:Y:S01]  /*2b10*/  HMMA.16816.F32.BF16 R12, R100, R114.reuse, R12 ;  /* 0x00000072640c723c */ /* 0x080fe2000004180c */
[----:B------:R-:W-:Y:S02]  /*2b20*/  FSEL R5, R205, RZ, P0 ;  /* 0x000000ffcd057208 */ /* 0x000fe40000000000 */
[----:B------:R-:W-:Y:S01]  /*2b30*/  FSETP.NEU.FTZ.AND P3, PT, R188, -INF , PT ;  /* 0xff800000bc00780b */ /* 0x000fe20003f7d000 */
[----:B------:R-:W-:Y:S01]  /*2b40*/  FFMA.FTZ R207, R7, c[0x0][0x23c], -R4 ;  /* 0x00008f0007cf7a23 */ /* 0x000fe20000010804 */
[----:B------:R-:W-:Y:S01]  /*2b50*/  @!P1 ISETP.GE.AND P0, PT, R206, R221, PT ;  /* 0x000000ddce00920c */ /* 0x000fe20003f06270 */
[----:B------:R-:W-:Y:S01]  /*2b60*/  FMUL.FTZ R205, R188, 1.4426950216293334961 ;  /* 0x3fb8aa3bbccd7820 */ /* 0x000fe20000410000 */
[----:B------:R-:W-:Y:S01]  /*2b70*/  MUFU.EX2 R202, R202 ;  /* 0x000000ca00ca7308 */ /* 0x000fe20000000800 */
[C---:B------:R-:W-:Y:S01]  /*2b80*/  HMMA.16816.F32.BF16 R16, R104.reuse, R114, R16 ;  /* 0x000000726810723c */ /* 0x040fe20000041810 */
[----:B------:R-:W1:Y:S03]  /*2b90*/  LDSM.16.M88.4 R112, [R159+0x6800] ;  /* 0x006800009f70783b */ /* 0x000e660000000200 */
[----:B------:R-:W-:Y:S04]  /*2ba0*/  FSEL R6, R205, RZ, P3 ;  /* 0x000000ffcd067208 */ /* 0x000fe80001800000 */
[----:B------:R-:W-:Y:S01]  /*2bb0*/  @!P1 FSEL R8, R8, -INF , !P2 ;  /* 0xff80000008089808 */ /* 0x000fe20005000000 */
[-C--:B------:R-:W-:Y:S01]  /*2bc0*/  HMMA.16816.F32.BF16 R20, R104, R108.reuse, R20 ;  /* 0x0000006c6814723c */ /* 0x080fe20000041814 */
[----:B------:R-:W-:Y:S01]  /*2bd0*/  @!P1 ISETP.GE.AND P2, PT, R206, R235, PT ;  /* 0x000000ebce00920c */ /* 0x000fe20003f46270 */
[----:B------:R2:W-:Y:S01]  /*2be0*/  MUFU.EX2 R204, R207 ;  /* 0x000000cf00cc7308 */ /* 0x0005e20000000800 */
[----:B------:R-:W-:Y:S01]  /*2bf0*/  @!P1 IADD3 R206, R220, 0x8, RZ ;  /* 0x00000008dcce9810 */ /* 0x000fe20007ffe0ff */
[--C-:B------:R-:W-:Y:S01]  /*2c00*/  FFMA.FTZ R210, R8, c[0x0][0x23c], -R5.reuse ;  /* 0x00008f0008d27a23 */ /* 0x100fe20000010805 */
[----:B------:R-:W-:Y:S02]  /*2c10*/  @!P1 FSEL R9, R9, -INF , !P0 ;  /* 0xff80000009099808 */ /* 0x000fe40004000000 */
[C---:B------:R-:W-:Y:S01]  /*2c20*/  @!P1 ISETP.GE.AND P0, PT, R206.reuse, R221, PT ;  /* 0x000000ddce00920c */ /* 0x040fe20003f06270 */
[C---:B------:R-:W-:Y:S01]  /*2c30*/  HMMA.16816.F32.BF16 R24, R100.reuse, R108, R24 ;  /* 0x0000006c6418723c */ /* 0x040fe20000041818 */
[C---:B------:R-:W-:Y:S02]  /*2c40*/  @!P1 ISETP.GE.AND P5, PT, R206.reuse, R235, PT ;  /* 0x000000ebce00920c */ /* 0x040fe40003fa6270 */
[----:B------:R-:W-:Y:S01]  /*2c50*/  @!P1 ISETP.GE.AND P6, PT, R206, R229, PT ;  /* 0x000000e5ce00920c */ /* 0x000fe20003fc6270 */
[----:B------:R3:W-:Y:S01]  /*2c60*/  MUFU.EX2 R205, R210 ;  /* 0x000000d200cd7308 */ /* 0x0007e20000000800 */
[----:B------:R-:W-:Y:S01]  /*2c70*/  @!P1 FSEL R12, R12, -INF , !P0 ;  /* 0xff8000000c0c9808 */ /* 0x000fe20004000000 */
[--C-:B------:R-:W-:Y:S01]  /*2c80*/  FFMA.FTZ R209, R9, c[0x0][0x23c], -R5.reuse ;  /* 0x00008f0009d17a23 */ /* 0x100fe20000010805 */
[----:B------:R-:W-:Y:S01]  /*2c90*/  @!P1 FSEL R10, R10, -INF , !P4 ;  /* 0xff8000000a0a9808 */ /* 0x000fe20006000000 */
[-C--:B------:R-:W-:Y:S01]  /*2ca0*/  HMMA.16816.F32.BF16 R28, R100, R110.reuse, R28 ;  /* 0x0000006e641c723c */ /* 0x080fe2000004181c */
[C---:B------:R-:W-:Y:S02]  /*2cb0*/  @!P1 ISETP.GE.AND P4, PT, R208.reuse, R221, PT ;  /* 0x000000ddd000920c */ /* 0x040fe40003f86270 */
[C---:B------:R-:W-:Y:S02]  /*2cc0*/  @!P1 ISETP.GE.AND P0, PT, R208.reuse, R229, PT ;  /* 0x000000e5d000920c */ /* 0x040fe40003f06270 */
[----:B------:R-:W-:Y:S01]  /*2cd0*/  @!P1 FSEL R11, R11, -INF , !P2 ;  /* 0xff8000000b0b9808 */ /* 0x000fe20005000000 */
[----:B------:R-:W-:Y:S01]  /*2ce0*/  MUFU.EX2 R203, R203 ;  /* 0x000000cb00cb7308 */ /* 0x000fe20000000800 */
[C---:B------:R-:W-:Y:S01]  /*2cf0*/  @!P1 ISETP.GE.AND P2, PT, R208.reuse, R235, PT ;  /* 0x000000ebd000920c */ /* 0x040fe20003f46270 */
[C---:B------:R-:W-:Y:S01]  /*2d00*/  HMMA.16816.F32.BF16 R32, R104.reuse, R110, R32 ;  /* 0x0000006e6820723c */ /* 0x040fe20000041820 */
[----:B------:R-:W-:Y:S01]  /*2d10*/  @!P1 FSEL R13, R13, -INF , !P4 ;  /* 0xff8000000d0d9808 */ /* 0x000fe20006000000 */
[----:B------:R-:W4:Y:S01]  /*2d20*/  LDSM.16.M88.4 R108, [R159+0x6c00] ;  /* 0x006c00009f6c783b */ /* 0x000f220000000200 */
[-C--:B------:R-:W-:Y:S01]  /*2d30*/  @!P1 ISETP.GE.AND P4, PT, R208, R228.reuse, PT ;  /* 0x000000e4d000920c */ /* 0x080fe20003f86270 */
[--C-:B--2---:R-:W-:Y:S01]  /*2d40*/  FFMA.FTZ R207, R10, c[0x0][0x23c], -R6.reuse ;  /* 0x00008f000acf7a23 */ /* 0x104fe20000010806 */
[----:B------:R-:W-:Y:S01]  /*2d50*/  @!P1 FSEL R14, R14, -INF , !P5 ;  /* 0xff8000000e0e9808 */ /* 0x000fe20006800000 */
[--C-:B------:R-:W-:Y:S01]  /*2d60*/  FFMA.FTZ R208, R11, c[0x0][0x23c], -R6.reuse ;  /* 0x00008f000bd07a23 */ /* 0x100fe20000010806 */
[----:B------:R-:W-:Y:S01]  /*2d70*/  @!P1 ISETP.GE.AND P5, PT, R212, R229, PT ;  /* 0x000000e5d400920c */ /* 0x000fe20003fa6270 */
[-C--:B-1----:R-:W-:Y:S01]  /*2d80*/  HMMA.16816.F32.BF16 R36, R104, R112.reuse, R36 ;  /* 0x000000706824723c */ /* 0x082fe20000041824 */
[-C--:B------:R-:W-:Y:S01]  /*2d90*/  @!P1 ISETP.GE.AND P3, PT, R206, R228.reuse, PT ;  /* 0x000000e4ce00920c */ /* 0x080fe20003f66270 */
[----:B------:R-:W-:Y:S02]  /*2da0*/  MUFU.EX2 R207, R207 ;  /* 0x000000cf00cf7308 */ /* 0x000fe40000000800 */
[----:B---3--:R-:W-:Y:S01]  /*2db0*/  @!P1 IADD3 R210, R220, 0x11, RZ ;  /* 0x00000011dcd29810 */ /* 0x008fe20007ffe0ff */
[--C-:B------:R-:W-:Y:S01]  /*2dc0*/  FFMA.FTZ R211, R14, c[0x0][0x23c], -R6.reuse ;  /* 0x00008f000ed37a23 */ /* 0x100fe20000010806 */
[----:B------:R-:W-:Y:S01]  /*2dd0*/  @!P1 FSEL R15, R15, -INF , !P2 ;  /* 0xff8000000f0f9808 */ /* 0x000fe20005000000 */
[----:B------:R-:W-:Y:S01]  /*2de0*/  IMAD.WIDE.U32 R10, R225, -0x326172a9, RZ ;  /* 0xcd9e8d57e10a7825 */ /* 0x000fe200078e00ff */
[-C--:B------:R-:W-:Y:S01]  /*2df0*/  @!P1 ISETP.GE.AND P2, PT, R212, R228.reuse, PT ;  /* 0x000000e4d400920c */ /* 0x080fe20003f46270 */
[C---:B------:R-:W-:Y:S03]  /*2e00*/  HMMA.16816.F32.BF16 R40, R100.reuse, R112, R40 ;  /* 0x000000706428723c */ /* 0x040fe60000041828 */
[----:B------:R-:W-:Y:S01]  /*2e10*/  @!P1 FSEL R16, R16, -INF , !P6 ;  /* 0xff80000010109808 */ /* 0x000fe20007000000 */
[----:B------:R-:W-:Y:S01]  /*2e20*/  FFMA.FTZ R214, R15, c[0x0][0x23c], -R6 ;  /* 0x00008f000fd67a23 */ /* 0x000fe20000010806 */
[----:B------:R-:W-:Y:S01]  /*2e30*/  @!P1 ISETP.GE.AND P6, PT, R212, R221, PT ;  /* 0x000000ddd400920c */ /* 0x000fe20003fc6270 */
[----:B------:R1:W-:Y:S01]  /*2e40*/  MUFU.EX2 R206, R209 ;  /* 0x000000d100ce7308 */ /* 0x0003e20000000800 */
[----:B------:R-:W-:Y:S01]  /*2e50*/  @!P1 FSEL R17, R17, -INF , !P0 ;  /* 0xff80000011119808 */ /* 0x000fe20004000000 */
[-C--:B------:R-:W-:Y:S01]  /*2e60*/  HMMA.16816.F32.BF16 R44, R100, R114.reuse, R44 ;  /* 0x00000072642c723c */ /* 0x080fe2000004182c */
[----:B------:R-:W-:Y:S02]  /*2e70*/  @!P1 FSEL R24, R24, -INF , !P6 ;  /* 0xff80000018189808 */ /* 0x000fe40007000000 */
[----:B------:R-:W-:Y:S01]  /*2e80*/  @!P1 ISETP.GE.AND P0, PT, R212, R235, PT ;  /* 0x000000ebd400920c */ /* 0x000fe20003f06270 */
[----:B------:R-:W-:Y:S01]  /*2e90*/  FFMA.FTZ R213, R16, c[0x0][0x23c], -R122 ;  /* 0x00008f0010d57a23 */ /* 0x000fe2000001087a */
[----:B------:R-:W-:Y:S01]  /*2ea0*/  @!P1 FSEL R19, R19, -INF , !P4 ;  /* 0xff80000013139808 */ /* 0x000fe20006000000 */
[----:B------:R-:W-:Y:S01]  /*2eb0*/  IMAD.WIDE.U32 R14, R231, -0x326172a9, RZ ;  /* 0xcd9e8d57e70e7825 */ /* 0x000fe200078e00ff */
[-C--:B------:R-:W-:Y:S01]  /*2ec0*/  @!P1 ISETP.GE.AND P4, PT, R210, R228.reuse, PT ;  /* 0x000000e4d200920c */ /* 0x080fe20003f86270 */
[C---:B------:R-:W-:Y:S01]  /*2ed0*/  HMMA.16816.F32.BF16 R48, R104.reuse, R114, R48 ;  /* 0x000000726830723c */ /* 0x040fe20000041830 */
[----:B------:R-:W-:Y:S01]  /*2ee0*/  @!P1 FSEL R20, R20, -INF , !P5 ;  /* 0xff80000014149808 */ /* 0x000fe20006800000 */
[----:B------:R-:W-:Y:S01]  /*2ef0*/  MUFU.EX2 R211, R211 ;  /* 0x000000d300d37308 */ /* 0x000fe20000000800 */
[----:B------:R-:W-:Y:S01]  /*2f00*/  @!P1 ISETP.GE.AND P5, PT, R210, R221, PT ;  /* 0x000000ddd200920c */ /* 0x000fe20003fa6270 */
[----:B------:R-:W-:Y:S01]  /*2f10*/  FFMA.FTZ R215, R19, c[0x0][0x23c], -R4 ;  /* 0x00008f0013d77a23 */ /* 0x000fe20000010804 */
[----:B------:R-:W-:Y:S01]  /*2f20*/  @!P1 IADD3 R212, R220, 0x18, RZ ;  /* 0x00000018dcd49810 */ /* 0x000fe20007ffe0ff */
[----:B------:R-:W-:Y:S01]  /*2f30*/  FFMA.FTZ R217, R20, c[0x0][0x23c], -R122 ;  /* 0x00008f0014d97a23 */ /* 0x000fe2000001087a */
[----:B------:R-:W-:Y:S02]  /*2f40*/  @!P1 FSEL R25, R25, -INF , !P5 ;  /* 0xff80000019199808 */ /* 0x000fe40006800000 */
[----:B------:R-:W-:Y:S01]  /*2f50*/  @!P1 FSEL R18, R18, -INF , !P3 ;  /* 0xff80000012129808 */ /* 0x000fe20005800000 */
[-C--:B----4-:R-:W-:Y:S01]  /*2f60*/  HMMA.16816.F32.BF16 R52, R104, R108.reuse, R52 ;  /* 0x0000006c6834723c */ /* 0x090fe20000041834 */
[----:B------:R-:W-:Y:S01]  /*2f70*/  @!P1 ISETP.GE.AND P3, PT, R210, R229, PT ;  /* 0x000000e5d200920c */ /* 0x000fe20003f66270 */
[----:B------:R-:W-:Y:S01]  /*2f80*/  MUFU.EX2 R213, R213 ;  /* 0x000000d500d57308 */ /* 0x000fe20000000800 */
[----:B------:R-:W-:Y:S01]  /*2f90*/  @!P1 FSEL R22, R22, -INF , !P2 ;  /* 0xff80000016169808 */ /* 0x000fe20005000000 */
[--C-:B-1----:R-:W-:Y:S01]  /*2fa0*/  FFMA.FTZ R209, R12, c[0x0][0x23c], -R5.reuse ;  /* 0x00008f000cd17a23 */ /* 0x102fe20000010805 */
[C---:B------:R-:W-:Y:S02]  /*2fb0*/  @!P1 ISETP.GE.AND P2, PT, R212.reuse, R221, PT ;  /* 0x000000ddd400920c */ /* 0x040fe40003f46270 */
[----:B------:R-:W-:Y:S01]  /*2fc0*/  @!P1 FSEL R23, R23, -INF , !P4 ;  /* 0xff80000017179808 */ /* 0x000fe20006000000 */
[C---:B------:R-:W-:Y:S01]  /*2fd0*/  HMMA.16816.F32.BF16 R56, R100.reuse, R108, R56 ;  /* 0x0000006c6438723c */ /* 0x040fe20000041838 */
[C---:B------:R-:W-:Y:S02]  /*2fe0*/  @!P1 ISETP.GE.AND P4, PT, R212.reuse, R235, PT ;  /* 0x000000ebd400920c */ /* 0x040fe40003f86270 */
[-C--:B------:R-:W-:Y:S01]  /*2ff0*/  @!P1 ISETP.GE.AND P6, PT, R212, R229.reuse, PT ;  /* 0x000000e5d400920c */ /* 0x080fe20003fc6270 */
[--C-:B------:R-:W-:Y:S01]  /*3000*/  FFMA.FTZ R237, R23, c[0x0][0x23c], -R4.reuse ;  /* 0x00008f0017ed7a23 */ /* 0x100fe20000010804 */
[----:B------:R-:W-:Y:S01]  /*3010*/  @!P1 FSEL R28, R28, -INF , !P2 ;  /* 0xff8000001c1c9808 */ /* 0x000fe20005000000 */
[----:B------:R-:W-:Y:S01]  /*3020*/  FFMA.FTZ R219, R22, c[0x0][0x23c], -R4 ;  /* 0x00008f0016db7a23 */ /* 0x000fe20000010804 */
[-C--:B------:R-:W-:Y:S01]  /*3030*/  @!P1 ISETP.GE.AND P5, PT, R212, R228.reuse, PT ;  /* 0x000000e4d400920c */ /* 0x080fe20003fa6270 */
[-C--:B------:R-:W-:Y:S01]  /*3040*/  HMMA.16816.F32.BF16 R60, R100, R110.reuse, R60 ;  /* 0x0000006e643c723c */ /* 0x080fe2000004183c */
[----:B------:R-:W-:Y:S01]  /*3050*/  @!P1 FSEL R30, R30, -INF , !P4 ;  /* 0xff8000001e1e9808 */ /* 0x000fe20006000000 */
[----:B------:R-:W-:Y:S01]  /*3060*/  MUFU.EX2 R209, R209 ;  /* 0x000000d100d17308 */ /* 0x000fe20000000800 */
[----:B------:R-:W-:Y:S01]  /*3070*/  @!P1 ISETP.GE.AND P4, PT, R218, R229, PT ;  /* 0x000000e5da00920c */ /* 0x000fe20003f86270 */
[--C-:B------:R-:W-:Y:S01]  /*3080*/  FFMA.FTZ R225, R28, c[0x0][0x23c], -R5.reuse ;  /* 0x00008f001ce17a23 */ /* 0x100fe20000010805 */
[----:B------:R-:W-:Y:S01]  /*3090*/  @!P1 IADD3 R212, R220, 0x19, RZ ;  /* 0x00000019dcd49810 */ /* 0x000fe20007ffe0ff */
[----:B------:R-:W-:Y:S01]  /*30a0*/  IMAD.WIDE.U32 R22, R233, -0x326172a9, RZ ;  /* 0xcd9e8d57e9167825 */ /* 0x000fe200078e00ff */
[----:B------:R-:W-:Y:S01]  /*30b0*/  @!P1 FSEL R21, R21, -INF , !P3 ;  /* 0xff80000015159808 */ /* 0x000fe20005800000 */
[----:B------:R-:W-:Y:S01]  /*30c0*/  HMMA.16816.F32.BF16 R64, R104, R110, R64 ;  /* 0x0000006e6840723c */ /* 0x000fe20000041840 */
[----:B------:R-:W-:Y:S02]  /*30d0*/  @!P1 ISETP.GE.AND P3, PT, R210, R235, PT ;  /* 0x000000ebd200920c */ /* 0x000fe40003f66270 */
[----:B------:R-:W-:Y:S01]  /*30e0*/  @!P1 ISETP.GE.AND P2, PT, R212, R229, PT ;  /* 0x000000e5d400920c */ /* 0x000fe20003f46270 */
[--C-:B------:R-:W-:Y:S01]  /*30f0*/  FFMA.FTZ R210, R13, c[0x0][0x23c], -R5.reuse ;  /* 0x00008f000dd27a23 */ /* 0x100fe20000010805 */
[----:B------:R-:W-:Y:S01]  /*3100*/  @!P1 FSEL R26, R26, -INF , !P0 ;  /* 0xff8000001a1a9808 */ /* 0x000fe20004000000 */
[----:B------:R-:W-:Y:S01]  /*3110*/  MUFU.EX2 R208, R208 ;  /* 0x000000d000d07308 */ /* 0x000fe20000000800 */
[C---:B------:R-:W-:Y:S01]  /*3120*/  @!P1 ISETP.GE.AND P0, PT, R212.reuse, R221, PT ;  /* 0x000000ddd400920c */ /* 0x040fe20003f06270 */
[----:B------:R-:W-:Y:S01]  /*3130*/  IMAD.U32 R110, RZ, RZ, UR24 ;  /* 0x00000018ff6e7e24 */ /* 0x000fe2000f8e00ff */
[----:B------:R-:W-:Y:S02]  /*3140*/  @!P1 FSEL R27, R27, -INF , !P3 ;  /* 0xff8000001b1b9808 */ /* 0x000fe40005800000 */
[----:B------:R-:W-:Y:S01]  /*3150*/  @!P1 ISETP.GE.AND P3, PT, R212, R235, PT ;  /* 0x000000ebd400920c */ /* 0x000fe20003f66270 */
[----:B------:R-:W-:Y:S01]  /*3160*/  FFMA.FTZ R223, R26, c[0x0][0x23c], -R6 ;  /* 0x00008f001adf7a23 */ /* 0x000fe20000010806 */
[----:B------:R-:W-:Y:S01]  /*3170*/  @!P1 FSEL R32, R32, -INF , !P6 ;  /* 0xff80000020209808 */ /* 0x000fe20007000000 */
[----:B------:R-:W-:Y:S01]  /*3180*/  IMAD.U32 R111, RZ, RZ, UR23 ;  /* 0x00000017ff6f7e24 */ /* 0x000fe2000f8e00ff */
[----:B------:R-:W-:Y:S01]  /*3190*/  @!P1 FSEL R29, R29, -INF , !P0 ;  /* 0xff8000001d1d9808 */ /* 0x000fe20004000000 */
[----:B------:R-:W1:Y:S01]  /*31a0*/  MUFU.EX2 R215, R215 ;  /* 0x000000d700d77308 */ /* 0x000e620000000800 */
[-C--:B------:R-:W-:Y:S02]  /*31b0*/  @!P1 ISETP.GE.AND P0, PT, R212, R228.reuse, PT ;  /* 0x000000e4d400920c */ /* 0x080fe40003f06270 */
[----:B------:R-:W-:Y:S02]  /*31c0*/  @!P1 FSEL R31, R31, -INF , !P3 ;  /* 0xff8000001f1f9808 */ /* 0x000fe40005800000 */
[CC--:B------:R-:W-:Y:S02]  /*31d0*/  @!P1 ISETP.GE.AND P3, PT, R218.reuse, R228.reuse, PT ;  /* 0x000000e4da00920c */ /* 0x0c0fe40003f66270 */
[C---:B------:R-:W-:Y:S02]  /*31e0*/  @!P1 ISETP.GE.AND P6, PT, R218.reuse, R221, PT ;  /* 0x000000ddda00920c */ /* 0x040fe40003fc6270 */
[----:B------:R-:W-:Y:S01]  /*31f0*/  @!P1 FSEL R33, R33, -INF , !P2 ;  /* 0xff80000021219808 */ /* 0x000fe20005000000 */
[----:B------:R2:W-:Y:S01]  /*3200*/  MUFU.EX2 R212, R214 ;  /* 0x000000d600d47308 */ /* 0x0005e20000000800 */
[----:B------:R-:W-:Y:S02]  /*3210*/  @!P1 ISETP.GE.AND P2, PT, R218, R235, PT ;  /* 0x000000ebda00920c */ /* 0x000fe40003f46270 */
[----:B------:R-:W-:Y:S02]  /*3220*/  @!P1 FSEL R34, R34, -INF , !P5 ;  /* 0xff80000022229808 */ /* 0x000fe40006800000 */
[C---:B------:R-:W-:Y:S02]  /*3230*/  @!P1 ISETP.GE.AND P5, PT, R216.reuse, R229, PT ;  /* 0x000000e5d800920c */ /* 0x040fe40003fa6270 */
[----:B------:R-:W-:Y:S02]  /*3240*/  @!P1 FSEL R35, R35, -INF , !P0 ;  /* 0xff80000023239808 */ /* 0x000fe40004000000 */
[-C--:B------:R-:W-:Y:S01]  /*3250*/  @!P1 ISETP.GE.AND P0, PT, R216, R228.reuse, PT ;  /* 0x000000e4d800920c */ /* 0x080fe20003f06270 */
[----:B------:R-:W-:Y:S01]  /*3260*/  MUFU.EX2 R225, R225 ;  /* 0x000000e100e17308 */ /* 0x000fe20000000800 */
[----:B------:R-:W-:Y:S01]  /*3270*/  @!P1 FSEL R36, R36, -INF , !P4 ;  /* 0xff80000024249808 */ /* 0x000fe20006000000 */
[--C-:B------:R-:W-:Y:S01]  /*3280*/  FFMA.FTZ R35, R35, c[0x0][0x23c], -R4.reuse ;  /* 0x00008f0023237a23 */ /* 0x100fe20000010804 */
[----:B------:R-:W-:Y:S02]  /*3290*/  @!P1 ISETP.GE.AND P4, PT, R216, R221, PT ;  /* 0x000000ddd800920c */ /* 0x000fe40003f86270 */
[----:B------:R-:W-:Y:S02]  /*32a0*/  @!P1 IADD3 R218, R220, 0x28, RZ ;  /* 0x00000028dcda9810 */ /* 0x000fe40007ffe0ff */
[----:B------:R-:W-:Y:S02]  /*32b0*/  @!P1 FSEL R37, R37, -INF , !P5 ;  /* 0xff80000025259808 */ /* 0x000fe40006800000 */
[----:B------:R-:W-:Y:S01]  /*32c0*/  @!P1 ISETP.GE.AND P5, PT, R216, R235, PT ;  /* 0x000000ebd800920c */ /* 0x000fe20003fa6270 */
[----:B------:R-:W-:Y:S01]  /*32d0*/  FFMA.FTZ R216, R18, c[0x0][0x23c], -R4 ;  /* 0x00008f0012d87a23 */ /* 0x000fe20000010804 */
[----:B------:R-:W-:Y:S01]  /*32e0*/  @!P1 FSEL R38, R38, -INF , !P3 ;  /* 0xff80000026269808 */ /* 0x000fe20005800000 */
[----:B------:R-:W-:Y:S01]  /*32f0*/  IMAD.WIDE.U32 R18, R224, -0x326172a9, RZ ;  /* 0xcd9e8d57e0127825 */ /* 0x000fe200078e00ff */
[C---:B------:R-:W-:Y:S01]  /*3300*/  @!P1 ISETP.GE.AND P3, PT, R218.reuse, R221, PT ;  /* 0x000000ddda00920c */ /* 0x040fe20003f66270 */
[----:B------:R-:W3:Y:S01]  /*3310*/  MUFU.EX2 R210, R210 ;  /* 0x000000d200d27308 */ /* 0x000ee20000000800 */
[----:B------:R-:W-:Y:S01]  /*3320*/  @!P1 FSEL R39, R39, -INF , !P0 ;  /* 0xff80000027279808 */ /* 0x000fe20004000000 */
[----:B------:R-:W-:Y:S01]  /*3330*/  FFMA.FTZ R224, R27, c[0x0][0x23c], -R6 ;  /* 0x00008f001be07a23 */ /* 0x000fe20000010806 */
[----:B------:R-:W-:Y:S01]  /*3340*/  @!P1 ISETP.GE.AND P0, PT, R218, R235, PT ;  /* 0x000000ebda00920c */ /* 0x000fe20003f06270 */
[----:B--2---:R-:W-:Y:S01]  /*3350*/  FFMA.FTZ R214, R17, c[0x0][0x23c], -R122 ;  /* 0x00008f0011d67a23 */ /* 0x004fe2000001087a */
[----:B------:R-:W-:Y:S01]  /*3360*/  @!P1 FSEL R40, R40, -INF , !P6 ;  /* 0xff80000028289808 */ /* 0x000fe20007000000 */
[--C-:B------:R-:W-:Y:S01]  /*3370*/  FFMA.FTZ R38, R38, c[0x0][0x23c], -R4.reuse ;  /* 0x00008f0026267a23 */ /* 0x100fe20000010804 */
[----:B------:R-:W-:Y:S01]  /*3380*/  @!P1 ISETP.GE.AND P6, PT, R218, R229, PT ;  /* 0x000000e5da00920c */ /* 0x000fe20003fc6270 */
[----:B------:R-:W-:Y:S01]  /*3390*/  FFMA.FTZ R39, R39, c[0x0][0x23c], -R4 ;  /* 0x00008f0027277a23 */ /* 0x000fe20000010804 */
[----:B------:R-:W-:Y:S01]  /*33a0*/  @!P1 FSEL R41, R41, -INF , !P4 ;  /* 0xff80000029299808 */ /* 0x000fe20006000000 */
[--C-:B------:R-:W-:Y:S01]  /*33b0*/  FFMA.FTZ R40, R40, c[0x0][0x23c], -R5.reuse ;  /* 0x00008f0028287a23 */ /* 0x100fe20000010805 */
[-C--:B------:R-:W-:Y:S01]  /*33c0*/  @!P1 ISETP.GE.AND P4, PT, R218, R228.reuse, PT ;  /* 0x000000e4da00920c */ /* 0x080fe20003f86270 */
[----:B------:R-:W2:Y:S01]  /*33d0*/  MUFU.EX2 R214, R214 ;  /* 0x000000d600d67308 */ /* 0x000ea20000000800 */
[----:B------:R-:W-:Y:S01]  /*33e0*/  @!P1 IADD3 R218, R220, 0x29, RZ ;  /* 0x00000029dcda9810 */ /* 0x000fe20007ffe0ff */
[--C-:B------:R-:W-:Y:S01]  /*33f0*/  FFMA.FTZ R41, R41, c[0x0][0x23c], -R5.reuse ;  /* 0x00008f0029297a23 */ /* 0x100fe20000010805 */
[----:B------:R-:W-:Y:S02]  /*3400*/  @!P1 FSEL R43, R43, -INF , !P5 ;  /* 0xff8000002b2b9808 */ /* 0x000fe40006800000 */
[----:B------:R-:W-:Y:S02]  /*3410*/  @!P1 ISETP.GE.AND P5, PT, R218, R235, PT ;  /* 0x000000ebda00920c */ /* 0x000fe40003fa6270 */
[----:B------:R-:W-:Y:S01]  /*3420*/  @!P1 FSEL R44, R44, -INF , !P3 ;  /* 0xff8000002c2c9808 */ /* 0x000fe20005800000 */
[--C-:B------:R-:W-:Y:S01]  /*3430*/  FFMA.FTZ R43, R43, c[0x0][0x23c], -R6.reuse ;  /* 0x00008f002b2b7a23 */ /* 0x100fe20000010806 */
[----:B------:R-:W-:Y:S01]  /*3440*/  @!P1 ISETP.GE.AND P3, PT, R218, R229, PT ;  /* 0x000000e5da00920c */ /* 0x000fe20003f66270 */
[----:B------:R-:W-:Y:S01]  /*3450*/  MUFU.EX2 R224, R224 ;  /* 0x000000e000e07308 */ /* 0x000fe20000000800 */
[----:B------:R-:W-:Y:S01]  /*3460*/  @!P1 FSEL R42, R42, -INF , !P2 ;  /* 0xff8000002a2a9808 */ /* 0x000fe20005000000 */
[--C-:B------:R-:W-:Y:S01]  /*3470*/  FFMA.FTZ R44, R44, c[0x0][0x23c], -R5.reuse ;  /* 0x00008f002c2c7a23 */ /* 0x100fe20000010805 */
[----:B------:R-:W-:Y:S02]  /*3480*/  @!P1 ISETP.GE.AND P2, PT, R218, R221, PT ;  /* 0x000000ddda00920c */ /* 0x000fe40003f46270 */
[----:B------:R-:W-:Y:S01]  /*3490*/  @!P1 FSEL R46, R46, -INF , !P0 ;  /* 0xff8000002e2e9808 */ /* 0x000fe20004000000 */
[--C-:B------:R-:W-:Y:S01]  /*34a0*/  FFMA.FTZ R42, R42, c[0x0][0x23c], -R6.reuse ;  /* 0x00008f002a2a7a23 */ /* 0x100fe20000010806 */
[----:B------:R-:W-:Y:S02]  /*34b0*/  @!P1 ISETP.GE.AND P0, PT, R242, R229, PT ;  /* 0x000000e5f200920c */ /* 0x000fe40003f06270 */
[----:B------:R-:W-:Y:S01]  /*34c0*/  @!P1 FSEL R47, R47, -INF , !P5 ;  /* 0xff8000002f2f9808 */ /* 0x000fe20006800000 */
[--C-:B------:R-:W-:Y:S01]  /*34d0*/  FFMA.FTZ R46, R46, c[0x0][0x23c], -R6.reuse ;  /* 0x00008f002e2e7a23 */ /* 0x100fe20000010806 */
[-C--:B------:R-:W-:Y:S01]  /*34e0*/  @!P1 ISETP.GE.AND P5, PT, R242, R228.reuse, PT ;  /* 0x000000e4f200920c */ /* 0x080fe20003fa6270 */
[----:B------:R-:W-:Y:S01]  /*34f0*/  MUFU.EX2 R216, R216 ;  /* 0x000000d800d87308 */ /* 0x000fe20000000800 */
[----:B------:R-:W-:Y:S01]  /*3500*/  @!P1 FSEL R48, R48, -INF , !P6 ;  /* 0xff80000030309808 */ /* 0x000fe20007000000 */
[----:B------:R-:W-:Y:S01]  /*3510*/  FFMA.FTZ R47, R47, c[0x0][0x23c], -R6 ;  /* 0x00008f002f2f7a23 */ /* 0x000fe20000010806 */
[C---:B------:R-:W-:Y:S02]  /*3520*/  @!P1 ISETP.GE.AND P6, PT, R242.reuse, R221, PT ;  /* 0x000000ddf200920c */ /* 0x040fe40003fc6270 */
[----:B------:R-:W-:Y:S02]  /*3530*/  @!P1 FSEL R49, R49, -INF , !P3 ;  /* 0xff80000031319808 */ /* 0x000fe40005800000 */
[----:B------:R-:W-:Y:S02]  /*3540*/  @!P1 ISETP.GE.AND P3, PT, R242, R235, PT ;  /* 0x000000ebf200920c */ /* 0x000fe40003f66270 */
[----:B------:R-:W-:Y:S01]  /*3550*/  @!P1 IADD3 R242, R220, 0x31, RZ ;  /* 0x00000031dcf29810 */ /* 0x000fe20007ffe0ff */
[----:B------:R-:W-:Y:S01]  /*3560*/  MUFU.EX2 R217, R217 ;  /* 0x000000d900d97308 */ /* 0x000fe20000000800 */
[----:B------:R-:W-:Y:S02]  /*3570*/  @!P1 FSEL R45, R45, -INF , !P2 ;  /* 0xff8000002d2d9808 */ /* 0x000fe40005000000 */
[-C--:B------:R-:W-:Y:S01]  /*3580*/  @!P1 ISETP.GE.AND P2, PT, R218, R228.reuse, PT ;  /* 0x000000e4da00920c */ /* 0x080fe20003f46270 */
[--C-:B------:R-:W-:Y:S01]  /*3590*/  FFMA.FTZ R218, R21, c[0x0][0x23c], -R122.reuse ;  /* 0x00008f0015da7a23 */ /* 0x100fe2000001087a */
[----:B------:R-:W-:Y:S01]  /*35a0*/  @!P1 FSEL R50, R50, -INF , !P4 ;  /* 0xff80000032329808 */ /* 0x000fe20006000000 */
[--C-:B------:R-:W-:Y:S01]  /*35b0*/  FFMA.FTZ R45, R45, c[0x0][0x23c], -R5.reuse ;  /* 0x00008f002d2d7a23 */ /* 0x100fe20000010805 */
[C---:B------:R-:W-:Y:S02]  /*35c0*/  @!P1 ISETP.GE.AND P4, PT, R242.reuse, R229, PT ;  /* 0x000000e5f200920c */ /* 0x040fe40003f86270 */
[----:B------:R-:W-:Y:S01]  /*35d0*/  @!P1 FSEL R51, R51, -INF , !P2 ;  /* 0xff80000033339808 */ /* 0x000fe20005000000 */
[----:B------:R-:W-:Y:S01]  /*35e0*/  MUFU.EX2 R218, R218 ;  /* 0x000000da00da7308 */ /* 0x000fe20000000800 */
[-C--:B------:R-:W-:Y:S02]  /*35f0*/  @!P1 ISETP.GE.AND P2, PT, R242, R228.reuse, PT ;  /* 0x000000e4f200920c */ /* 0x080fe40003f46270 */
[----:B------:R-:W-:Y:S02]  /*3600*/  @!P1 FSEL R52, R52, -INF , !P0 ;  /* 0xff80000034349808 */ /* 0x000fe40004000000 */
[C---:B------:R-:W-:Y:S02]  /*3610*/  @!P1 ISETP.GE.AND P0, PT, R242.reuse, R221, PT ;  /* 0x000000ddf200920c */ /* 0x040fe40003f06270 */
[----:B------:R-:W-:Y:S02]  /*3620*/  @!P1 FSEL R53, R53, -INF , !P4 ;  /* 0xff80000035359808 */ /* 0x000fe40006000000 */
[----:B------:R-:W-:Y:S01]  /*3630*/  @!P1 ISETP.GE.AND P4, PT, R242, R235, PT ;  /* 0x000000ebf200920c */ /* 0x000fe20003f86270 */
[----:B------:R-:W-:Y:S01]  /*3640*/  MUFU.EX2 R219, R219 ;  /* 0x000000db00db7308 */ /* 0x000fe20000000800 */
[----:B------:R-:W-:Y:S01]  /*3650*/  @!P1 IADD3 R242, R220, 0x38, RZ ;  /* 0x00000038dcf29810 */ /* 0x000fe20007ffe0ff */
[----:B------:R-:W-:Y:S01]  /*3660*/  FFMA.FTZ R53, R53, c[0x0][0x23c], -R122 ;  /* 0x00008f0035357a23 */ /* 0x000fe2000001087a */
[----:B------:R-:W-:Y:S02]  /*3670*/  @!P1 FSEL R54, R54, -INF , !P5 ;  /* 0xff80000036369808 */ /* 0x000fe40006800000 */
[----:B------:R-:W-:Y:S02]  /*3680*/  @!P1 ISETP.GE.AND P5, PT, R242, R221, PT ;  /* 0x000000ddf200920c */ /* 0x000fe40003fa6270 */
[----:B------:R-:W-:Y:S01]  /*3690*/  @!P1 FSEL R56, R56, -INF , !P6 ;  /* 0xff80000038389808 */ /* 0x000fe20007000000 */
[----:B------:R-:W-:Y:S01]  /*36a0*/  FFMA.FTZ R54, R54, c[0x0][0x23c], -R4 ;  /* 0x00008f0036367a23 */ /* 0x000fe20000010804 */
[----:B------:R-:W-:Y:S01]  /*36b0*/  @!P1 ISETP.GE.AND P6, PT, R242, R235, PT ;  /* 0x000000ebf200920c */ /* 0x000fe20003fc6270 */
[----:B------:R-:W-:Y:S01]  /*36c0*/  MUFU.EX2 R220, R237 ;  /* 0x000000ed00dc7308 */ /* 0x000fe20000000800 */
[----:B------:R-:W-:Y:S01]  /*36d0*/  @!P1 FSEL R58, R58, -INF , !P3 ;  /* 0xff8000003a3a9808 */ /* 0x000fe20005800000 */
[--C-:B------:R-:W-:Y:S01]  /*36e0*/  FFMA.FTZ R56, R56, c[0x0][0x23c], -R5.reuse ;  /* 0x00008f0038387a23 */ /* 0x100fe20000010805 */
[----:B------:R-:W-:Y:S02]  /*36f0*/  @!P1 ISETP.GE.AND P3, PT, R242, R229, PT ;  /* 0x000000e5f200920c */ /* 0x000fe40003f66270 */
[----:B------:R-:W-:Y:S01]  /*3700*/  @!P1 FSEL R60, R60, -INF , !P5 ;  /* 0xff8000003c3c9808 */ /* 0x000fe20006800000 */
[----:B------:R-:W-:Y:S01]  /*3710*/  FFMA.FTZ R58, R58, c[0x0][0x23c], -R6 ;  /* 0x00008f003a3a7a23 */ /* 0x000fe20000010806 */
[-C--:B------:R-:W-:Y:S01]  /*3720*/  @!P1 ISETP.GE.AND P5, PT, R242, R228.reuse, PT ;  /* 0x000000e4f200920c */ /* 0x080fe20003fa6270 */
[----:B------:R-:W-:Y:S01]  /*3730*/  IMAD.WIDE.U32 R242, R227, -0x2daee0ad, RZ ;  /* 0xd2511f53e3f27825 */ /* 0x000fe200078e00ff */
[----:B------:R-:W-:Y:S01]  /*3740*/  @!P1 FSEL R55, R55, -INF , !P2 ;  /* 0xff80000037379808 */ /* 0x000fe20005000000 */
[----:B------:R-:W-:Y:S01]  /*3750*/  MUFU.EX2 R117, R56 ;  /* 0x0000003800757308 */ /* 0x000fe20000000800 */
[----:B------:R-:W-:Y:S01]  /*3760*/  @!P1 ISETP.GE.AND P2, PT, R244, R221, PT ;  /* 0x000000ddf400920c */ /* 0x000fe20003f46270 */
[--C-:B------:R-:W-:Y:S01]  /*3770*/  FFMA.FTZ R227, R25, c[0x0][0x23c], -R5.reuse ;  /* 0x00008f0019e37a23 */ /* 0x100fe20000010805 */
[----:B------:R-:W-:Y:S01]  /*3780*/  LOP3.LUT R236, R243, UR17, R236, 0x96, !PT ;  /* 0x00000011f3ec7c12 */ /* 0x000fe2000f8e96ec */
[--C-:B------:R-:W-:Y:S01]  /*3790*/  FFMA.FTZ R60, R60, c[0x0][0x23c], -R5.reuse ;  /* 0x00008f003c3c7a23 */ /* 0x100fe20000010805 */
[----:B------:R-:W-:Y:S01]  /*37a0*/  @!P1 FSEL R57, R57, -INF , !P0 ;  /* 0xff80000039399808 */ /* 0x000fe20004000000 */
[--C-:B------:R-:W-:Y:S01]  /*37b0*/  FFMA.FTZ R221, R24, c[0x0][0x23c], -R5.reuse ;  /* 0x00008f0018dd7a23 */ /* 0x100fe20000010805 */
[C---:B------:R-:W-:Y:S01]  /*37c0*/  @!P1 ISETP.GE.AND P0, PT, R244.reuse, R235, PT ;  /* 0x000000ebf400920c */ /* 0x040fe20003f06270 */
[----:B------:R-:W-:Y:S01]  /*37d0*/  FFMA.FTZ R55, R55, c[0x0][0x23c], -R4 ;  /* 0x00008f0037377a23 */ /* 0x000fe20000010804 */
[----:B------:R-:W-:Y:S01]  /*37e0*/  @!P1 FSEL R59, R59, -INF , !P4 ;  /* 0xff8000003b3b9808 */ /* 0x000fe20006000000 */
[----:B------:R4:W-:Y:S01]  /*37f0*/  MUFU.EX2 R222, R227 ;  /* 0x000000e300de7308 */ /* 0x0009e20000000800 */
[C---:B------:R-:W-:Y:S01]  /*3800*/  @!P1 ISETP.GE.AND P4, PT, R244.reuse, R229, PT ;  /* 0x000000e5f400920c */ /* 0x040fe20003f86270 */
[--C-:B------:R-:W-:Y:S01]  /*3810*/  FFMA.FTZ R57, R57, c[0x0][0x23c], -R5.reuse ;  /* 0x00008f0039397a23 */ /* 0x100fe20000010805 */
[----:B------:R-:W-:Y:S01]  /*3820*/  @!P1 FSEL R61, R61, -INF , !P2 ;  /* 0xff8000003d3d9808 */ /* 0x000fe20005000000 */
[----:B------:R-:W-:Y:S01]  /*3830*/  FFMA.FTZ R59, R59, c[0x0][0x23c], -R6 ;  /* 0x00008f003b3b7a23 */ /* 0x000fe20000010806 */
[----:B------:R-:W-:Y:S01]  /*3840*/  @!P1 ISETP.GE.AND P2, PT, R244, R228, PT ;  /* 0x000000e4f400920c */ /* 0x000fe20003f46270 */
[----:B------:R-:W-:Y:S01]  /*3850*/  IMAD.WIDE.U32 R234, R234, -0x326172a9, RZ ;  /* 0xcd9e8d57eaea7825 */ /* 0x000fe200078e00ff */
[----:B------:R-:W-:Y:S02]  /*3860*/  LOP3.LUT R244, R251, UR17, R238, 0x96, !PT ;  /* 0x00000011fbf47c12 */ /* 0x000fe4000f8e96ee */
[--C-:B------:R-:W-:Y:S01]  /*3870*/  LOP3.LUT R240, R23, UR18, R230.reuse, 0x96, !PT ;  /* 0x0000001217f07c12 */ /* 0x100fe2000f8e96e6 */
[----:B------:R-:W-:Y:S01]  /*3880*/  MUFU.EX2 R123, R60 ;  /* 0x0000003c007b7308 */ /* 0x000fe20000000800 */
[----:B------:R-:W-:Y:S01]  /*3890*/  LOP3.LUT R238, R15, UR18, R230, 0x96, !PT ;  /* 0x000000120fee7c12 */ /* 0x000fe2000f8e96e6 */
[----:B------:R-:W-:Y:S01]  /*38a0*/  IMAD.WIDE.U32 R228, R236, -0x326172a9, RZ ;  /* 0xcd9e8d57ece47825 */ /* 0x000fe200078e00ff */
[----:B------:R-:W-:Y:S02]  /*38b0*/  LOP3.LUT R251, R235, UR16, R18, 0x96, !PT ;  /* 0x00000010ebfb7c12 */ /* 0x000fe4000f8e9612 */
[----:B------:R-:W-:Y:S01]  /*38c0*/  @!P1 FSEL R63, R63, -INF , !P0 ;  /* 0xff8000003f3f9808 */ /* 0x000fe20004000000 */
[----:B------:R-:W-:Y:S01]  /*38d0*/  IMAD.WIDE.U32 R240, R240, -0x2daee0ad, RZ ;  /* 0xd2511f53f0f07825 */ /* 0x000fe200078e00ff */
[----:B------:R-:W-:Y:S02]  /*38e0*/  @!P1 FSEL R66, R66, -INF , !P5 ;  /* 0xff80000042429808 */ /* 0x000fe40006800000 */
[----:B------:R-:W-:Y:S01]  /*38f0*/  @!P1 FSEL R65, R65, -INF , !P4 ;  /* 0xff80000041419808 */ /* 0x000fe20006000000 */
[----:B------:R-:W-:Y:S01]  /*3900*/  IMAD.WIDE.U32 R244, R244, -0x326172a9, RZ ;  /* 0xcd9e8d57f4f47825 */ /* 0x000fe200078e00ff */
[----:B------:R-:W-:Y:S01]  /*3910*/  LOP3.LUT R236, R241, UR15, R248, 0x96, !PT ;  /* 0x0000000ff1ec7c12 */ /* 0x000fe2000f8e96f8 */
[----:B------:R-:W-:Y:S01]  /*3920*/  MUFU.EX2 R118, R57 ;  /* 0x0000003900767308 */ /* 0x000fe20000000800 */
[----:B------:R-:W-:Y:S01]  /*3930*/  @!P1 FSEL R64, R64, -INF , !P3 ;  /* 0xff80000040409808 */ /* 0x000fe20005800000 */
[----:B----4-:R-:W-:Y:S01]  /*3940*/  IMAD.WIDE.U32 R226, R226, -0x326172a9, RZ ;  /* 0xcd9e8d57e2e27825 */ /* 0x010fe200078e00ff */
[----:B------:R-:W-:Y:S02]  /*3950*/  LOP3.LUT R248, R245, UR16, R14, 0x96, !PT ;  /* 0x00000010f5f87c12 */ /* 0x000fe4000f8e960e */
[----:B------:R-:W-:Y:S01]  /*3960*/  @!P1 FSEL R67, R67, -INF , !P2 ;  /* 0xff80000043439808 */ /* 0x000fe20005000000 */
[----:B------:R-:W-:Y:S01]  /*3970*/  FFMA.FTZ R64, R64, c[0x0][0x23c], -R122 ;  /* 0x00008f0040407a23 */ /* 0x000fe2000001087a */
[----:B------:R-:W-:Y:S01]  /*3980*/  LOP3.LUT R231, R227, UR18, R232, 0x96, !PT ;  /* 0x00000012e3e77c12 */ /* 0x000fe2000f8e96e8 */
[----:B------:R-:W-:Y:S01]  /*3990*/  FFMA.FTZ R66, R66, c[0x0][0x23c], -R4 ;  /* 0x00008f0042427a23 */ /* 0x000fe20000010804 */
[----:B------:R-:W-:Y:S01]  /*39a0*/  LOP3.LUT R247, R229, UR16, R226, 0x96, !PT ;  /* 0x00000010e5f77c12 */ /* 0x000fe2000f8e96e2 */
[----:B------:R-:W-:Y:S01]  /*39b0*/  MUFU.EX2 R121, R64 ;  /* 0x0000004000797308 */ /* 0x000fe20000000800 */
[----:B------:R-:W-:Y:S01]  /*39c0*/  LOP3.LUT R232, R19, UR18, R232, 0x96, !PT ;  /* 0x0000001213e87c12 */ /* 0x000fe2000f8e96e8 */
[----:B------:R-:W-:Y:S01]  /*39d0*/  IMAD.WIDE.U32 R230, R231, -0x2daee0ad, RZ ;  /* 0xd2511f53e7e67825 */ /* 0x000fe200078e00ff */
[----:B------:R-:W-:Y:S03]  /*39e0*/  @!P1 FSEL R62, R62, -INF , !P6 ;  /* 0xff8000003e3e9808 */ /* 0x000fe60007000000 */
[----:B------:R-:W-:Y:S01]  /*39f0*/  FFMA.FTZ R235, R31, c[0x0][0x23c], -R6 ;  /* 0x00008f001feb7a23 */ /* 0x000fe20000010806 */
[----:B------:R-:W-:Y:S01]  /*3a00*/  LOP3.LUT R226, R231, UR15, R242, 0x96, !PT ;  /* 0x0000000fe7e27c12 */ /* 0x000fe2000f8e96f2 */
[--C-:B------:R-:W-:Y:S01]  /*3a10*/  FFMA.FTZ R231, R29, c[0x0][0x23c], -R5.reuse ;  /* 0x00008f001de77a23 */ /* 0x100fe20000010805 */
[----:B------:R-:W-:Y:S01]  /*3a20*/  LOP3.LUT R242, R11, UR16, R22, 0x96, !PT ;  /* 0x000000100bf27c12 */ /* 0x000fe2000f8e9616 */
[----:B------:R-:W-:Y:S01]  /*3a30*/  IMAD.WIDE.U32 R18, R232, -0x2daee0ad, RZ ;  /* 0xd2511f53e8127825 */ /* 0x000fe200078e00ff */
[----:B------:R-:W-:Y:S03]  /*3a40*/  MUFU.EX2 R115, R66 ;  /* 0x0000004200737308 */ /* 0x000fe60000000800 */
[----:B------:R-:W-:Y:S01]  /*3a50*/  IMAD.WIDE.U32 R14, R226, -0x326172a9, RZ ;  /* 0xcd9e8d57e20e7825 */ /* 0x000fe200078e00ff */
[----:B------:R-:W-:Y:S03]  /*3a60*/  LOP3.LUT R227, R19, UR15, R246, 0x96, !PT ;  /* 0x0000000f13e37c12 */ /* 0x000fe6000f8e96f6 */
[----:B------:R-:W-:Y:S01]  /*3a70*/  IMAD.WIDE.U32 R238, R238, -0x2daee0ad, RZ ;  /* 0xd2511f53eeee7825 */ /* 0x000fe200078e00ff */
[----:B------:R-:W-:Y:S02]  /*3a80*/  LOP3.LUT R228, R15, UR14, R228, 0x96, !PT ;  /* 0x0000000e0fe47c12 */ /* 0x000fe4000f8e96e4 */
[----:B------:R4:W-:Y:S01]  /*3a90*/  MUFU.EX2 R226, R231 ;  /* 0x000000e700e27308 */ /* 0x0009e20000000800 */
[----:B------:R-:W-:Y:S01]  /*3aa0*/  IMAD.WIDE.U32 R236, R236, -0x326172a9, RZ ;  /* 0xcd9e8d57ecec7825 */ /* 0x000fe200078e00ff */
[----:B------:R-:W-:Y:S03]  /*3ab0*/  LOP3.LUT R233, R239, UR15, R250, 0x96, !PT ;  /* 0x0000000fefe97c12 */ /* 0x000fe6000f8e96fa */
[----:B------:R-:W-:Y:S01]  /*3ac0*/  IMAD.WIDE.U32 R250, R251, -0x2daee0ad, RZ ;  /* 0xd2511f53fbfa7825 */ /* 0x000fe200078e00ff */
[----:B------:R-:W-:Y:S03]  /*3ad0*/  LOP3.LUT R229, R237, UR14, R10, 0x96, !PT ;  /* 0x0000000eede57c12 */ /* 0x000fe6000f8e960a */
[----:B------:R-:W-:Y:S01]  /*3ae0*/  IMAD.WIDE.U32 R246, R247, -0x2daee0ad, RZ ;  /* 0xd2511f53f7f67825 */ /* 0x000fe200078e00ff */
[----:B------:R-:W-:Y:S03]  /*3af0*/  MUFU.EX2 R119, R58 ;  /* 0x0000003a00777308 */ /* 0x000fe60000000800 */
[----:B------:R-:W-:Y:S01]  /*3b00*/  IMAD.WIDE.U32 R22, R228, -0x2daee0ad, RZ ;  /* 0xd2511f53e4167825 */ /* 0x000fe200078e00ff */
[----:B------:R-:W-:Y:S02]  /*3b10*/  LOP3.LUT R232, R247, UR13, R230, 0x96, !PT ;  /* 0x0000000df7e87c12 */ /* 0x000fe4000f8e96e6 */
[----:B------:R-:W-:Y:S01]  /*3b20*/  LOP3.LUT R230, R251, UR13, R18, 0x96, !PT ;  /* 0x0000000dfbe67c12 */ /* 0x000fe2000f8e9612 */
[----:B------:R-:W-:Y:S01]  /*3b30*/  FFMA.FTZ R237, R30, c[0x0][0x23c], -R6 ;  /* 0x00008f001eed7a23 */ /* 0x000fe20000010806 */
[----:B------:R-:W-:Y:S01]  /*3b40*/  LOP3.LUT R252, R22, 0xffff, RZ, 0xc0, !PT ;  /* 0x0000ffff16fc7812 */ /* 0x000fe200078ec0ff */
[----:B------:R-:W-:Y:S01]  /*3b50*/  IMAD.WIDE.U32 R18, R227, -0x326172a9, RZ ;  /* 0xcd9e8d57e3127825 */ /* 0x000fe200078e00ff */
[----:B------:R-:W-:Y:S01]  /*3b60*/  SHF.R.U32.HI R251, RZ, 0x10, R22 ;  /* 0x00000010fffb7819 */ /* 0x000fe20000011616 */
[----:B------:R1:W1:Y:S02]  /*3b70*/  MUFU.EX2 R228, R235 ;  /* 0x000000eb00e47308 */ /* 0x0002640000000800 */
[----:B------:R-:W-:Y:S01]  /*3b80*/  IMAD.WIDE.U32 R242, R242, -0x2daee0ad, RZ ;  /* 0xd2511f53f2f27825 */ /* 0x000fe200078e00ff */
[----:B------:R-:W-:Y:S03]  /*3b90*/  LOP3.LUT R251, R251, 0xff, RZ, 0xc0, !PT ;  /* 0x000000fffbfb7812 */ /* 0x000fe600078ec0ff */
[----:B------:R-:W-:Y:S01]  /*3ba0*/  FFMA.FTZ R5, R61, c[0x0][0x23c], -R5 ;  /* 0x00008f003d057a23 */ /* 0x000fe20000010805 */
[----:B----4-:R-:W-:Y:S01]  /*3bb0*/  LOP3.LUT R231, R243, UR13, R240, 0x96, !PT ;  /* 0x0000000df3e77c12 */ /* 0x010fe2000f8e96f0 */
[----:B------:R-:W-:Y:S01]  /*3bc0*/  IMAD.WIDE.U32 R240, R232, -0x326172a9, RZ ;  /* 0xcd9e8d57e8f07825 */ /* 0x000fe200078e00ff */
[----:B------:R-:W-:Y:S01]  /*3bd0*/  LOP3.LUT R243, R19, UR14, R234, 0x96, !PT ;  /* 0x0000000e13f37c12 */ /* 0x000fe2000f8e96ea */
[----:B------:R4:W-:Y:S02]  /*3be0*/  MUFU.EX2 R227, R237 ;  /* 0x000000ed00e37308 */ /* 0x0009e40000000800 */
[----:B------:R-:W-:Y:S01]  /*3bf0*/  FFMA.FTZ R62, R62, c[0x0][0x23c], -R6 ;  /* 0x00008f003e3e7a23 */ /* 0x000fe20000010806 */
[----:B------:R-:W-:Y:S01]  /*3c00*/  LOP3.LUT R234, R241, UR12, R14, 0x96, !PT ;  /* 0x0000000cf1ea7c12 */ /* 0x000fe2000f8e960e */
[----:B------:R-:W-:Y:S01]  /*3c10*/  IMAD.WIDE.U32 R248, R248, -0x2daee0ad, RZ ;  /* 0xd2511f53f8f87825 */ /* 0x000fe200078e00ff */
[C---:B------:R-:W-:Y:S03]  /*3c20*/  LOP3.LUT R232, R240.reuse, 0xff, RZ, 0xc0, !PT ;  /* 0x000000fff0e87812 */ /* 0x040fe600078ec0ff */
[----:B------:R-:W-:Y:S01]  /*3c30*/  IMAD.WIDE.U32 R14, R229, -0x2daee0ad, RZ ;  /* 0xd2511f53e50e7825 */ /* 0x000fe200078e00ff */
[----:B------:R-:W-:Y:S01]  /*3c40*/  LOP3.LUT R239, R249, UR13, R238, 0x96, !PT ;  /* 0x0000000df9ef7c12 */ /* 0x000fe2000f8e96ee */
[----:B------:R-:W-:Y:S01]  /*3c50*/  MUFU.EX2 R113, R62 ;  /* 0x0000003e00717308 */ /* 0x000fe20000000800 */
[----:B------:R-:W-:Y:S01]  /*3c60*/  LOP3.LUT R238, R240, 0xffff, RZ, 0xc0, !PT ;  /* 0x0000fffff0ee7812 */ /* 0x000fe200078ec0ff */
[----:B------:R-:W-:Y:S01]  /*3c70*/  FFMA.FTZ R6, R63, c[0x0][0x23c], -R6 ;  /* 0x00008f003f067a23 */ /* 0x000fe20000010806 */
[----:B------:R-:W-:Y:S01]  /*3c80*/  LOP3.LUT R247, R15, UR11, R242, 0x96, !PT ;  /* 0x0000000b0ff77c12 */ /* 0x000fe2000f8e96f2 */
[----:B------:R-:W-:Y:S01]  /*3c90*/  FFMA.FTZ R229, R32, c[0x0][0x23c], -R122 ;  /* 0x00008f0020e57a23 */ /* 0x000fe2000001087a */
[----:B-1----:R-:W-:Y:S01]  /*3ca0*/  LOP3.LUT R235, R234, 0xffff, RZ, 0xc0, !PT ;  /* 0x0000ffffeaeb7812 */ /* 0x002fe200078ec0ff */
[----:B------:R-:W-:Y:S01]  /*3cb0*/  IMAD.WIDE.U32 R26, R230, -0x326172a9, RZ ;  /* 0xcd9e8d57e61a7825 */ /* 0x000fe200078e00ff */
[----:B------:R-:W-:Y:S02]  /*3cc0*/  SHF.R.U32.HI R242, RZ, 0x18, R14 ;  /* 0x00000018fff27819 */ /* 0x000fe4000001160e */
[----:B------:R-:W-:Y:S01]  /*3cd0*/  LOP3.LUT R241, R23, UR11, R246, 0x96, !PT ;  /* 0x0000000b17f17c12 */ /* 0x000fe2000f8e96f6 */
[----:B------:R-:W-:Y:S01]  /*3ce0*/  FFMA.FTZ R230, R33, c[0x0][0x23c], -R122 ;  /* 0x00008f0021e67a23 */ /* 0x000fe2000001087a */
[C---:B------:R-:W-:Y:S01]  /*3cf0*/  LOP3.LUT R246, R14.reuse, 0xffff, RZ, 0xc0, !PT ;  /* 0x0000ffff0ef67812 */ /* 0x040fe200078ec0ff */
[----:B------:R-:W-:Y:S01]  /*3d00*/  MUFU.EX2 R170, R59 ;  /* 0x0000003b00aa7308 */ /* 0x000fe20000000800 */
[----:B------:R-:W-:Y:S01]  /*3d10*/  SHF.R.U32.HI R238, RZ, 0x8, R238 ;  /* 0x00000008ffee7819 */ /* 0x000fe200000116ee */
[----:B------:R-:W-:Y:S01]  /*3d20*/  IMAD.WIDE.U32 R10, R233, -0x326172a9, RZ ;  /* 0xcd9e8d57e90a7825 */ /* 0x000fe200078e00ff */
[----:B----4-:R-:W-:Y:S02]  /*3d30*/  LOP3.LUT R237, R14, 0xff, RZ, 0xc0, !PT ;  /* 0x000000ff0eed7812 */ /* 0x010fe400078ec0ff */
[----:B------:R-:W-:Y:S02]  /*3d40*/  SHF.R.U32.HI R233, RZ, 0x18, R240 ;  /* 0x00000018ffe97819 */ /* 0x000fe400000116f0 */
[----:B------:R-:W-:Y:S02]  /*3d50*/  SHF.R.U32.HI R245, RZ, 0x10, R14 ;  /* 0x00000010fff57819 */ /* 0x000fe4000001160e */
[----:B------:R-:W-:Y:S01]  /*3d60*/  ISETP.LE.U32.AND P0, PT, R233, UR4, PT ;  /* 0x00000004e9007c0c */ /* 0x000fe2000bf03070 */
[----:B------:R-:W-:Y:S01]  /*3d70*/  FFMA.FTZ R233, R36, c[0x0][0x23c], -R122 ;  /* 0x00008f0024e97a23 */ /* 0x000fe2000001087a */
[----:B------:R-:W-:Y:S01]  /*3d80*/  LOP3.LUT R15, R22, 0xff, RZ, 0xc0, !PT ;  /* 0x000000ff160f7812 */ /* 0x000fe200078ec0ff */
[----:B------:R-:W-:Y:S01]  /*3d90*/  MUFU.EX2 R221, R221 ;  /* 0x000000dd00dd7308 */ /* 0x000fe20000000800 */
[----:B------:R-:W-:Y:S02]  /*3da0*/  SHF.R.U32.HI R36, RZ, 0x18, R234 ;  /* 0x00000018ff247819 */ /* 0x000fe400000116ea */
[----:B------:R-:W-:Y:S01]  /*3db0*/  SHF.R.U32.HI R14, RZ, 0x18, R22 ;  /* 0x00000018ff0e7819 */ /* 0x000fe20000011616 */
[----:B------:R-:W-:Y:S01]  /*3dc0*/  IMAD.WIDE.U32 R22, R231, -0x326172a9, RZ ;  /* 0xcd9e8d57e7167825 */ /* 0x000fe200078e00ff */
[----:B------:R-:W-:Y:S02]  /*3dd0*/  ISETP.LE.U32.AND P4, PT, R36, UR4, PT ;  /* 0x0000000424007c0c */ /* 0x000fe4000bf83070 */
[----:B------:R-:W-:Y:S01]  /*3de0*/  SHF.R.U32.HI R235, RZ, 0x8, R235 ;  /* 0x00000008ffeb7819 */ /* 0x000fe200000116eb */
[----:B------:R-:W-:Y:S01]  /*3df0*/  FFMA.FTZ R231, R34, c[0x0][0x23c], -R4 ;  /* 0x00008f0022e77a23 */ /* 0x000fe20000010804 */
[----:B------:R-:W-:Y:S01]  /*3e00*/  ISETP.LE.U32.AND P6, PT, R232, UR4, PT ;  /* 0x00000004e8007c0c */ /* 0x000fe2000bfc3070 */
[----:B------:R-:W-:Y:S01]  /*3e10*/  @!P0 FADD.FTZ R215, -R215, -RZ ;  /* 0x800000ffd7d78221 */ /* 0x000fe20000010100 */
[----:B------:R-:W-:Y:S01]  /*3e20*/  LOP3.LUT R235, R235, 0xffff, RZ, 0xc0, !PT ;  /* 0x0000ffffebeb7812 */ /* 0x000fe200078ec0ff */
[----:B------:R-:W-:Y:S01]  /*3e30*/  MUFU.EX2 R114, R5 ;  /* 0x0000000500727308 */ /* 0x000fe20000000800 */
[----:B------:R-:W-:Y:S02]  /*3e40*/  SHF.R.U32.HI R246, RZ, 0x8, R246 ;  /* 0x00000008fff67819 */ /* 0x000fe400000116f6 */
[----:B------:R-:W-:Y:S02]  /*3e50*/  LOP3.LUT R249, R27, UR12, R18, 0x96, !PT ;  /* 0x0000000c1bf97c12 */ /* 0x000fe4000f8e9612 */
[----:B------:R-:W-:Y:S01]  /*3e60*/  ISETP.LE.U32.AND P5, PT, R235, UR4, PT ;  /* 0x00000004eb007c0c */ /* 0x000fe2000bfa3070 */
[----:B------:R-:W-:Y:S01]  /*3e70*/  @!P4 FADD.FTZ R204, -R204, -RZ ;  /* 0x800000ffccccc221 */ /* 0x000fe20000010100 */
[----:B------:R-:W-:Y:S02]  /*3e80*/  LOP3.LUT R21, R23, UR12, R236, 0x96, !PT ;  /* 0x0000000c17157c12 */ /* 0x000fe4000f8e96ec */
[----:B------:R-:W-:Y:S01]  /*3e90*/  LOP3.LUT R246, R246, 0xffff, RZ, 0xc0, !PT ;  /* 0x0000fffff6f67812 */ /* 0x000fe200078ec0ff */
[----:B------:R-:W-:Y:S01]  /*3ea0*/  @!P6 FADD.FTZ R213, -R213, -RZ ;  /* 0x800000ffd5d5e221 */ /* 0x000fe20000010100 */
[C---:B------:R-:W-:Y:S01]  /*3eb0*/  LOP3.LUT R236, R22.reuse, 0xffff, RZ, 0xc0, !PT ;  /* 0x0000ffff16ec7812 */ /* 0x040fe200078ec0ff */
[----:B------:R-:W1:Y:S01]  /*3ec0*/  MUFU.EX2 R229, R229 ;  /* 0x000000e500e57308 */ /* 0x000e620000000800 */
[----:B------:R-:W-:Y:S02]  /*3ed0*/  LOP3.LUT R19, R22, 0xff, RZ, 0xc0, !PT ;  /* 0x000000ff16137812 */ /* 0x000fe400078ec0ff */
[----:B------:R-:W-:Y:S02]  /*3ee0*/  SHF.R.U32.HI R236, RZ, 0x8, R236 ;  /* 0x00000008ffec7819 */ /* 0x000fe400000116ec */
[--C-:B------:R-:W-:Y:S01]  /*3ef0*/  SHF.R.U32.HI R18, RZ, 0x10, R22.reuse ;  /* 0x00000010ff127819 */ /* 0x100fe20000011616 */
[----:B------:R-:W-:Y:S01]  /*3f00*/  @!P5 FADD.FTZ R202, -R202, -RZ ;  /* 0x800000ffcacad221 */ /* 0x000fe20000010100 */
[----:B------:R-:W-:Y:S02]  /*3f10*/  ISETP.LE.U32.AND P4, PT, R19, UR4, PT ;  /* 0x0000000413007c0c */ /* 0x000fe4000bf83070 */
[----:B------:R-:W-:Y:S01]  /*3f20*/  SHF.R.U32.HI R17, RZ, 0x18, R22 ;  /* 0x00000018ff117819 */ /* 0x000fe20000011616 */
[----:B------:R-:W-:Y:S01]  /*3f30*/  MUFU.EX2 R120, R6 ;  /* 0x0000000600787308 */ /* 0x000fe20000000800 */
[----:B------:R-:W-:Y:S02]  /*3f40*/  LOP3.LUT R22, R234, 0xff, RZ, 0xc0, !PT ;  /* 0x000000ffea167812 */ /* 0x000fe400078ec0ff */
[----:B------:R-:W-:Y:S02]  /*3f50*/  SHF.R.U32.HI R235, RZ, 0x10, R21 ;  /* 0x00000010ffeb7819 */ /* 0x000fe40000011615 */
[----:B------:R-:W-:Y:S02]  /*3f60*/  SHF.R.U32.HI R234, RZ, 0x10, R234 ;  /* 0x00000010ffea7819 */ /* 0x000fe400000116ea */
[----:B------:R-:W-:Y:S02]  /*3f70*/  SHF.R.U32.HI R240, RZ, 0x10, R240 ;  /* 0x00000010fff07819 */ /* 0x000fe400000116f0 */
[----:B------:R-:W-:Y:S01]  /*3f80*/  LOP3.LUT R36, R234, 0xff, RZ, 0xc0, !PT ;  /* 0x000000ffea247812 */ /* 0x000fe200078ec0ff */
[----:B------:R-:W-:Y:S01]  /*3f90*/  FFMA.FTZ R234, R37, c[0x0][0x23c], -R122 ;  /* 0x00008f0025ea7a23 */ /* 0x000fe2000001087a */
[----:B------:R-:W-:Y:S01]  /*3fa0*/  LOP3.LUT R37, R21, 0xffff, RZ, 0xc0, !PT ;  /* 0x0000ffff15257812 */ /* 0x000fe200078ec0ff */
[----:B------:R-:W-:Y:S01]  /*3fb0*/  @!P4 FADD.FTZ R209, -R209, -RZ ;  /* 0x800000ffd1d1c221 */ /* 0x000fe20000010100 */
[----:B------:R-:W-:Y:S01]  /*3fc0*/  ISETP.LE.U32.AND P3, PT, R22, UR4, PT ;  /* 0x0000000416007c0c */ /* 0x000fe2000bf63070 */
[----:B------:R-:W-:Y:S01]  /*3fd0*/  MUFU.EX2 R230, R230 ;  /* 0x000000e600e67308 */ /* 0x000fe20000000800 */
[----:B------:R-:W-:Y:S02]  /*3fe0*/  LOP3.LUT R22, R21, 0xff, RZ, 0xc0, !PT ;  /* 0x000000ff15167812 */ /* 0x000fe400078ec0ff */
[----:B------:R-:W-:Y:S02]  /*3ff0*/  SHF.R.U32.HI R37, RZ, 0x8, R37 ;  /* 0x00000008ff257819 */ /* 0x000fe40000011625 */
[----:B------:R-:W-:Y:S02]  /*4000*/  ISETP.LE.U32.AND P1, PT, R22, UR4, PT ;  /* 0x0000000416007c0c */ /* 0x000fe4000bf23070 */
[----:B------:R-:W-:Y:S02]  /*4010*/  LOP3.LUT R37, R37, 0xffff, RZ, 0xc0, !PT ;  /* 0x0000ffff25257812 */ /* 0x000fe400078ec0ff */
[----:B------:R-:W-:Y:S01]  /*4020*/  LOP3.LUT R240, R240, 0xff, RZ, 0xc0, !PT ;  /* 0x000000fff0f07812 */ /* 0x000fe200078ec0ff */
[----:B------:R-:W4:Y:S01]  /*4030*/  MUFU.EX2 R232, R35 ;  /* 0x0000002300e87308 */ /* 0x000f220000000800 */
[----:B------:R-:W-:Y:S01]  /*4040*/  ISETP.LE.U32.AND P5, PT, R37, UR4, PT ;  /* 0x0000000425007c0c */ /* 0x000fe2000bfa3070 */
[----:B------:R-:W-:Y:S01]  /*4050*/  @!P3 FADD.FTZ R193, -R193, -RZ ;  /* 0x800000ffc1c1b221 */ /* 0x000fe20000010100 */
[----:B------:R-:W-:Y:S02]  /*4060*/  LOP3.LUT R37, R18, 0xff, RZ, 0xc0, !PT ;  /* 0x000000ff12257812 */ /* 0x000fe400078ec0ff */
[----:B------:R-:W-:Y:S02]  /*4070*/  ISETP.LE.U32.AND P2, PT, R36, UR4, PT ;  /* 0x0000000424007c0c */ /* 0x000fe4000bf43070 */
[----:B------:R-:W-:Y:S01]  /*4080*/  SHF.R.U32.HI R36, RZ, 0x18, R21 ;  /* 0x00000018ff247819 */ /* 0x000fe20000011615 */
[----:B------:R-:W-:Y:S01]  /*4090*/  @!P1 FADD.FTZ R205, -R205, -RZ ;  /* 0x800000ffcdcd9221 */ /* 0x000fe20000010100 */
[----:B------:R-:W-:Y:S01]  /*40a0*/  LOP3.LUT R235, R235, 0xff, RZ, 0xc0, !PT ;  /* 0x000000ffebeb7812 */ /* 0x000fe200078ec0ff */
[----:B------:R-:W1:Y:S01]  /*40b0*/  MUFU.EX2 R231, R231 ;  /* 0x000000e700e77308 */ /* 0x000e620000000800 */
[----:B------:R-:W-:Y:S02]  /*40c0*/  LOP3.LUT R244, R11, UR14, R244, 0x96, !PT ;  /* 0x0000000e0bf47c12 */ /* 0x000fe4000f8e96f4 */
[----:B------:R-:W-:Y:S01]  /*40d0*/  ISETP.LE.U32.AND P3, PT, R235, UR4, PT ;  /* 0x00000004eb007c0c */ /* 0x000fe2000bf63070 */
[----:B------:R-:W-:Y:S01]  /*40e0*/  @!P5 FADD.FTZ R206, -R206, -RZ ;  /* 0x800000ffceced221 */ /* 0x000fe20000010100 */
[--C-:B------:R-:W-:Y:S01]  /*40f0*/  SHF.R.U32.HI R9, RZ, 0x10, R26.reuse ;  /* 0x00000010ff097819 */ /* 0x100fe2000001161a */
[----:B------:R-:W-:Y:S01]  /*4100*/  IMAD.WIDE.U32 R18, R244, -0x2daee0ad, RZ ;  /* 0xd2511f53f4127825 */ /* 0x000fe200078e00ff */
[----:B------:R-:W-:Y:S02]  /*4110*/  ISETP.LE.U32.AND P5, PT, R37, UR4, PT ;  /* 0x0000000425007c0c */ /* 0x000fe4000bfa3070 */
[----:B------:R-:W-:Y:S01]  /*4120*/  LOP3.LUT R37, R241, 0xffff, RZ, 0xc0, !PT ;  /* 0x0000fffff1257812 */ /* 0x000fe200078ec0ff */
[----:B------:R-:W-:Y:S01]  /*4130*/  @!P2 FADD.FTZ R203, -R203, -RZ ;  /* 0x800000ffcbcba221 */ /* 0x000fe20000010100 */
[----:B------:R-:W-:Y:S01]  /*4140*/  ISETP.LE.U32.AND P2, PT, R36, UR4, PT ;  /* 0x0000000424007c0c */ /* 0x000fe2000bf43070 */
[----:B------:R1:W-:Y:S01]  /*4150*/  MUFU.EX2 R244, R47 ;  /* 0x0000002f00f47308 */ /* 0x0003e20000000800 */
[----:B------:R-:W-:Y:S02]  /*4160*/  LOP3.LUT R7, R26, 0xffff, RZ, 0xc0, !PT ;  /* 0x0000ffff1a077812 */ /* 0x000fe400078ec0ff */
[----:B------:R-:W-:Y:S01]  /*4170*/  LOP3.LUT R36, R236, 0xffff, RZ, 0xc0, !PT ;  /* 0x0000ffffec247812 */ /* 0x000fe200078ec0ff */
[----:B------:R-:W-:Y:S01]  /*4180*/  @!P3 FADD.FTZ R207, -R207, -RZ ;  /* 0x800000ffcfcfb221 */ /* 0x000fe20000010100 */
[----:B------:R-:W-:Y:S02]  /*4190*/  LOP3.LUT R13, R26, 0xff, RZ, 0xc0, !PT ;  /* 0x000000ff1a0d7812 */ /* 0x000fe400078ec0ff */
[----:B------:R-:W-:Y:S01]  /*41a0*/  ISETP.LE.U32.AND P1, PT, R36, UR4, PT ;  /* 0x0000000424007c0c */ /* 0x000fe2000bf23070 */
[----:B------:R-:W-:Y:S01]  /*41b0*/  @!P5 FADD.FTZ R211, -R211, -RZ ;  /* 0x800000ffd3d3d221 */ /* 0x000fe20000010100 */
[----:B------:R-:W-:Y:S01]  /*41c0*/  LOP3.LUT R36, R238, 0xffff, RZ, 0xc0, !PT ;  /* 0x0000ffffee247812 */ /* 0x000fe200078ec0ff */
[----:B------:R-:W-:Y:S01]  /*41d0*/  MUFU.EX2 R235, R38 ;  /* 0x0000002600eb7308 */ /* 0x000fe20000000800 */
[----:B------:R-:W-:Y:S01]  /*41e0*/  ISETP.LE.U32.AND P3, PT, R237, UR4, PT ;  /* 0x00000004ed007c0c */ /* 0x000fe2000bf63070 */
[----:B------:R-:W-:Y:S01]  /*41f0*/  @!P2 FADD.FTZ R208, -R208, -RZ ;  /* 0x800000ffd0d0a221 */ /* 0x000fe20000010100 */
[----:B------:R-:W-:Y:S02]  /*4200*/  SHF.R.U32.HI R11, RZ, 0x18, R26 ;  /* 0x00000018ff0b7819 */ /* 0x000fe4000001161a */
[----:B------:R-:W-:Y:S02]  /*4210*/  ISETP.LE.U32.AND P5, PT, R36, UR4, PT ;  /* 0x0000000424007c0c */ /* 0x000fe4000bfa3070 */
[----:B------:R-:W-:Y:S02]  /*4220*/  SHF.R.U32.HI R37, RZ, 0x8, R37 ;  /* 0x00000008ff257819 */ /* 0x000fe40000011625 */
[----:B------:R-:W-:Y:S01]  /*4230*/  ISETP.LE.U32.AND P4, PT, R242, UR4, PT ;  /* 0x00000004f2007c0c */ /* 0x000fe2000bf83070 */
[----:B------:R4:W-:Y:S01]  /*4240*/  MUFU.EX2 R238, R41 ;  /* 0x0000002900ee7308 */ /* 0x0009e20000000800 */
[----:B------:R-:W-:Y:S01]  /*4250*/  LOP3.LUT R37, R37, 0xffff, RZ, 0xc0, !PT ;  /* 0x0000ffff25257812 */ /* 0x000fe200078ec0ff */
[----:B---3--:R-:W-:Y:S01]  /*4260*/  @!P1 FADD.FTZ R210, -R210, -RZ ;  /* 0x800000ffd2d29221 */ /* 0x008fe20000010100 */
[----:B------:R-:W-:Y:S01]  /*4270*/  ISETP.LE.U32.AND P1, PT, R15, UR4, PT ;  /* 0x000000040f007c0c */ /* 0x000fe2000bf23070 */
[----:B------:R-:W-:Y:S01]  /*4280*/  @!P3 FADD.FTZ R225, -R225, -RZ ;  /* 0x800000ffe1e1b221 */ /* 0x000fe20000010100 */
[----:B------:R-:W-:Y:S02]  /*4290*/  ISETP.LE.U32.AND P2, PT, R17, UR4, PT ;  /* 0x0000000411007c0c */ /* 0x000fe4000bf43070 */
[----:B-1----:R-:W-:Y:S01]  /*42a0*/  SHF.R.U32.HI R47, RZ, 0x18, R18 ;  /* 0x00000018ff2f7819 */ /* 0x002fe20000011612 */
[----:B--2---:R-:W-:Y:S01]  /*42b0*/  @!P5 FADD.FTZ R214, -R214, -RZ ;  /* 0x800000ffd6d6d221 */ /* 0x004fe20000010100 */
[----:B------:R-:W-:Y:S01]  /*42c0*/  ISETP.LE.U32.AND P5, PT, R37, UR4, PT ;  /* 0x0000000425007c0c */ /* 0x000fe2000bfa3070 */
[----:B------:R1:W-:Y:S01]  /*42d0*/  MUFU.EX2 R237, R40 ;  /* 0x0000002800ed7308 */ /* 0x0003e20000000800 */
[----:B------:R-:W-:Y:S01]  /*42e0*/  LOP3.LUT R37, R247, 0xffff, RZ, 0xc0, !PT ;  /* 0x0000fffff7257812 */ /* 0x000fe200078ec0ff */
[----:B------:R-:W-:Y:S03]  /*42f0*/  @!P4 FADD.FTZ R228, -R228, -RZ ;  /* 0x800000ffe4e4c221 */ /* 0x000fe60000010100 */
[----:B------:R-:W-:Y:S01]  /*4300*/  SHF.R.U32.HI R37, RZ, 0x8, R37 ;  /* 0x00000008ff257819 */ /* 0x000fe20000011625 */
[----:B------:R-:W-:Y:S02]  /*4310*/  @!P1 FADD.FTZ R229, -R229, -RZ ;  /* 0x800000ffe5e59221 */ /* 0x000fe40000010100 */
[----:B------:R-:W-:Y:S01]  /*4320*/  @!P2 FADD.FTZ R212, -R212, -RZ ;  /* 0x800000ffd4d4a221 */ /* 0x000fe20000010100 */
[----:B------:R-:W-:Y:S01]  /*4330*/  ISETP.LE.U32.AND P2, PT, R240, UR4, PT ;  /* 0x00000004f0007c0c */ /* 0x000fe2000bf43070 */
[----:B------:R2:W-:Y:S01]  /*4340*/  MUFU.EX2 R236, R39 ;  /* 0x0000002700ec7308 */ /* 0x0005e20000000800 */
[----:B------:R-:W-:Y:S01]  /*4350*/  LOP3.LUT R37, R37, 0xffff, RZ, 0xc0, !PT ;  /* 0x0000ffff25257812 */ /* 0x000fe200078ec0ff */
[----:B------:R-:W-:Y:S01]  /*4360*/  @!P5 FADD.FTZ R218, -R218, -RZ ;  /* 0x800000ffdadad221 */ /* 0x000fe20000010100 */
[----:B----4-:R-:W-:Y:S04]  /*4370*/  LOP3.LUT R41, R247, 0xff, RZ, 0xc0, !PT ;  /* 0x000000fff7297812 */ /* 0x010fe800078ec0ff */
[----:B------:R-:W-:Y:S03]  /*4380*/  ISETP.LE.U32.AND P5, PT, R41, UR4, PT ;  /* 0x0000000429007c0c */ /* 0x000fe6000bfa3070 */
[----:B------:R-:W-:Y:S02]  /*4390*/  MUFU.EX2 R240, R43 ;  /* 0x0000002b00f07308 */ /* 0x000fe40000000800 */
[----:B------:R-:W-:Y:S01]  /*43a0*/  @!P2 FADD.FTZ R216, -R216, -RZ ;  /* 0x800000ffd8d8a221 */ /* 0x000fe20000010100 */
[----:B-1----:R-:W-:Y:S04]  /*43b0*/  LOP3.LUT R40, R241, 0xff, RZ, 0xc0, !PT ;  /* 0x000000fff1287812 */ /* 0x002fe800078ec0ff */
[----:B------:R-:W-:Y:S02]  /*43c0*/  ISETP.LE.U32.AND P6, PT, R40, UR4, PT ;  /* 0x0000000428007c0c */ /* 0x000fe4000bfc3070 */
[--C-:B------:R-:W-:Y:S01]  /*43d0*/  SHF.R.U32.HI R40, RZ, 0x10, R241.reuse ;  /* 0x00000010ff287819 */ /* 0x100fe200000116f1 */
[----:B------:R1:W-:Y:S01]  /*43e0*/  MUFU.EX2 R242, R45 ;  /* 0x0000002d00f27308 */ /* 0x0003e20000000800 */
[----:B------:R-:W-:Y:S01]  /*43f0*/  SHF.R.U32.HI R241, RZ, 0x18, R241 ;  /* 0x00000018fff17819 */ /* 0x000fe200000116f1 */
[----:B------:R-:W-:Y:S01]  /*4400*/  @!P5 FADD.FTZ R221, -R221, -RZ ;  /* 0x800000ffddddd221 */ /* 0x000fe20000010100 */
[----:B------:R-:W-:Y:S01]  /*4410*/  LOP3.LUT R40, R40, 0xff, RZ, 0xc0, !PT ;  /* 0x000000ff28287812 */ /* 0x000fe200078ec0ff */
[----:B--2---:R-:W-:Y:S01]  /*4420*/  IMAD.WIDE.U32 R38, R239, -0x326172a9, RZ ;  /* 0xcd9e8d57ef267825 */ /* 0x004fe200078e00ff */
[----:B------:R-:W-:Y:S02]  /*4430*/  ISETP.LE.U32.AND P2, PT, R241, UR4, PT ;  /* 0x00000004f1007c0c */ /* 0x000fe4000bf43070 */
[----:B------:R-:W-:Y:S02]  /*4440*/  ISETP.LE.U32.AND P0, PT, R40, UR4, PT ;  /* 0x0000000428007c0c */ /* 0x000fe4000bf03070 */
[----:B------:R-:W-:Y:S01]  /*4450*/  LOP3.LUT R36, R39, UR12, R10, 0x96, !PT ;  /* 0x0000000c27247c12 */ /* 0x000fe2000f8e960a */
[----:B------:R-:W-:Y:S01]  /*4460*/  @!P6 FADD.FTZ R217, -R217, -RZ ;  /* 0x800000ffd9d9e221 */ /* 0x000fe20000010100 */
[--C-:B------:R-:W-:Y:S01]  /*4470*/  SHF.R.U32.HI R40, RZ, 0x10, R247.reuse ;  /* 0x00000010ff287819 */ /* 0x100fe200000116f7 */
[----:B------:R2:W-:Y:S01]  /*4480*/  MUFU.EX2 R241, R44 ;  /* 0x0000002c00f17308 */ /* 0x0005e20000000800 */
[----:B------:R-:W-:Y:S01]  /*4490*/  ISETP.LE.U32.AND P6, PT, R14, UR4, PT ;  /* 0x000000040e007c0c */ /* 0x000fe2000bfc3070 */
[----:B------:R-:W-:Y:S01]  /*44a0*/  IMAD.WIDE.U32 R14, R243, -0x2daee0ad, RZ ;  /* 0xd2511f53f30e7825 */ /* 0x000fe200078e00ff */
[----:B------:R-:W-:Y:S02]  /*44b0*/  SHF.R.U32.HI R247, RZ, 0x18, R247 ;  /* 0x00000018fff77819 */ /* 0x000fe400000116f7 */
[----:B------:R-:W-:Y:S01]  /*44c0*/  LOP3.LUT R41, R38, 0xffff, RZ, 0xc0, !PT ;  /* 0x0000ffff26297812 */ /* 0x000fe200078ec0ff */
[----:B------:R-:W-:Y:S01]  /*44d0*/  @!P2 FADD.FTZ R220, -R220, -RZ ;  /* 0x800000ffdcdca221 */ /* 0x000fe20000010100 */
[----:B------:R-:W-:Y:S01]  /*44e0*/  ISETP.LE.U32.AND P2, PT, R37, UR4, PT ;  /* 0x0000000425007c0c */ /* 0x000fe2000bf43070 */
[----:B------:R-:W-:Y:S01]  /*44f0*/  @!P0 FADD.FTZ R219, -R219, -RZ ;  /* 0x800000ffdbdb8221 */ /* 0x000fe20000010100 */
[----:B------:R-:W-:Y:S01]  /*4500*/  ISETP.LE.U32.AND P5, PT, R247, UR4, PT ;  /* 0x00000004f7007c0c */ /* 0x000fe2000bfa3070 */
[----:B------:R3:W-:Y:S01]  /*4510*/  MUFU.EX2 R239, R42 ;  /* 0x0000002a00ef7308 */ /* 0x0007e20000000800 */
[----:B------:R-:W-:Y:S02]  /*4520*/  LOP3.LUT R37, R15, UR11, R250, 0x96, !PT ;  /* 0x0000000b0f257c12 */ /* 0x000fe4000f8e96fa */
[----:B-1----:R-:W-:Y:S01]  /*4530*/  LOP3.LUT R45, R245, 0xff, RZ, 0xc0, !PT ;  /* 0x000000fff52d7812 */ /* 0x002fe200078ec0ff */
[----:B------:R-:W-:Y:S01]  /*4540*/  @!P6 FADD.FTZ R232, -R232, -RZ ;  /* 0x800000ffe8e8e221 */ /* 0x000fe20000010100 */
[----:B------:R-:W-:Y:S02]  /*4550*/  SHF.R.U32.HI R43, RZ, 0x10, R14 ;  /* 0x00000010ff2b7819 */ /* 0x000fe4000001160e */
[----:B------:R-:W-:Y:S02]  /*4560*/  ISETP.LE.U32.AND P3, PT, R45, UR4, PT ;  /* 0x000000042d007c0c */ /* 0x000fe4000bf63070 */
[----:B------:R-:W-:Y:S01]  /*4570*/  LOP3.LUT R10, R14, 0xff, RZ, 0xc0, !PT ;  /* 0x000000ff0e0a7812 */ /* 0x000fe200078ec0ff */
[----:B------:R-:W-:Y:S01]  /*4580*/  @!P2 FADD.FTZ R222, -R222, -RZ ;  /* 0x800000ffdedea221 */ /* 0x000fe20000010100 */
[----:B------:R-:W-:Y:S01]  /*4590*/  SHF.R.U32.HI R247, RZ, 0x8, R252 ;  /* 0x00000008fff77819 */ /* 0x000fe200000116fc */
[----:B------:R-:W-:Y:S01]  /*45a0*/  @!P5 FADD.FTZ R224, -R224, -RZ ;  /* 0x800000ffe0e0d221 */ /* 0x000fe20000010100 */
[----:B------:R-:W-:Y:S01]  /*45b0*/  ISETP.LE.U32.AND P2, PT, R13, UR4, PT ;  /* 0x000000040d007c0c */ /* 0x000fe2000bf43070 */
[----:B------:R-:W-:Y:S01]  /*45c0*/  FFMA.FTZ R252, R50, c[0x0][0x23c], -R4 ;  /* 0x00008f0032fc7a23 */ /* 0x000fe20000010804 */
[----:B------:R-:W-:Y:S01]  /*45d0*/  ISETP.LE.U32.AND P5, PT, R246, UR4, PT ;  /* 0x00000004f6007c0c */ /* 0x000fe2000bfa3070 */
[----:B------:R-:W-:Y:S01]  /*45e0*/  FFMA.FTZ R246, R49, c[0x0][0x23c], -R122 ;  /* 0x00008f0031f67a23 */ /* 0x000fe2000001087a */
[----:B--2---:R-:W-:Y:S01]  /*45f0*/  LOP3.LUT R44, R14, 0xffff, RZ, 0xc0, !PT ;  /* 0x0000ffff0e2c7812 */ /* 0x004fe200078ec0ff */
[----:B------:R-:W1:Y:S01]  /*4600*/  MUFU.EX2 R233, R233 ;  /* 0x000000e900e97308 */ /* 0x000e620000000800 */
[----:B------:R-:W-:Y:S01]  /*4610*/  LOP3.LUT R247, R247, 0xffff, RZ, 0xc0, !PT ;  /* 0x0000fffff7f77812 */ /* 0x000fe200078ec0ff */
[----:B------:R-:W-:Y:S01]  /*4620*/  @!P3 FADD.FTZ R227, -R227, -RZ ;  /* 0x800000ffe3e3b221 */ /* 0x000fe20000010100 */
[----:B------:R-:W-:Y:S02]  /*4630*/  LOP3.LUT R45, R18, 0xffff, RZ, 0xc0, !PT ;  /* 0x0000ffff122d7812 */ /* 0x000fe400078ec0ff */
[----:B------:R-:W-:Y:S02]  /*4640*/  LOP3.LUT R50, R249, 0xffff, RZ, 0xc0, !PT ;  /* 0x0000fffff9327812 */ /* 0x000fe400078ec0ff */
[----:B------:R-:W-:Y:S02]  /*4650*/  ISETP.LE.U32.AND P3, PT, R251, UR4, PT ;  /* 0x00000004fb007c0c */ /* 0x000fe4000bf63070 */
[----:B------:R-:W-:Y:S01]  /*4660*/  LOP3.LUT R250, R249, 0xff, RZ, 0xc0, !PT ;  /* 0x000000fff9fa7812 */ /* 0x000fe200078ec0ff */
[----:B------:R-:W-:Y:S01]  /*4670*/  @!P5 FADD.FTZ R226, -R226, -RZ ;  /* 0x800000ffe2e2d221 */ /* 0x000fe20000010100 */
[----:B------:R-:W-:Y:S01]  /*4680*/  ISETP.LE.U32.AND P5, PT, R247, UR4, PT ;  /* 0x00000004f7007c0c */ /* 0x000fe2000bfa3070 */
[----:B------:R2:W4:Y:S01]  /*4690*/  MUFU.EX2 R243, R46 ;  /* 0x0000002e00f37308 */ /* 0x0005220000000800 */
[----:B------:R-:W-:Y:S02]  /*46a0*/  SHF.R.U32.HI R50, RZ, 0x8, R50 ;  /* 0x00000008ff327819 */ /* 0x000fe40000011632 */
[----:B---3--:R-:W-:Y:S01]  /*46b0*/  LOP3.LUT R42, R19, UR11, R248, 0x96, !PT ;  /* 0x0000000b132a7c12 */ /* 0x008fe2000f8e96f8 */
[--C-:B------:R-:W-:Y:S01]  /*46c0*/  FFMA.FTZ R248, R51, c[0x0][0x23c], -R4.reuse ;  /* 0x00008f0033f87a23 */ /* 0x100fe20000010804 */
[--C-:B------:R-:W-:Y:S01]  /*46d0*/  SHF.R.U32.HI R51, RZ, 0x18, R249.reuse ;  /* 0x00000018ff337819 */ /* 0x100fe200000116f9 */
[----:B------:R-:W-:Y:S01]  /*46e0*/  FFMA.FTZ R4, R67, c[0x0][0x23c], -R4 ;  /* 0x00008f0043047a23 */ /* 0x000fe20000010804 */
[----:B------:R-:W-:Y:S01]  /*46f0*/  ISETP.LE.U32.AND P4, PT, R250, UR4, PT ;  /* 0x00000004fa007c0c */ /* 0x000fe2000bf83070 */
[----:B------:R-:W-:Y:S01]  /*4700*/  @!P3 FADD.FTZ R231, -R231, -RZ ;  /* 0x800000ffe7e7b221 */ /* 0x000fe20000010100 */
[----:B------:R-:W-:Y:S01]  /*4710*/  LOP3.LUT R50, R50, 0xffff, RZ, 0xc0, !PT ;  /* 0x0000ffff32327812 */ /* 0x000fe200078ec0ff */
[----:B------:R-:W-:Y:S01]  /*4720*/  MUFU.EX2 R250, R53 ;  /* 0x0000003500fa7308 */ /* 0x000fe20000000800 */
[----:B------:R-:W-:Y:S01]  /*4730*/  ISETP.LE.U32.AND P1, PT, R51, UR4, PT ;  /* 0x0000000433007c0c */ /* 0x000fe2000bf23070 */
[----:B------:R-:W-:Y:S01]  /*4740*/  @!P5 FADD.FTZ R230, -R230, -RZ ;  /* 0x800000ffe6e6d221 */ /* 0x000fe20000010100 */
[----:B------:R-:W-:Y:S01]  /*4750*/  SHF.R.U32.HI R51, RZ, 0x10, R249 ;  /* 0x00000010ff337819 */ /* 0x000fe200000116f9 */
[--C-:B------:R-:W-:Y:S01]  /*4760*/  FFMA.FTZ R249, R52, c[0x0][0x23c], -R122.reuse ;  /* 0x00008f0034f97a23 */ /* 0x100fe2000001087a */
[----:B------:R-:W-:Y:S02]  /*4770*/  ISETP.LE.U32.AND P5, PT, R50, UR4, PT ;  /* 0x0000000432007c0c */ /* 0x000fe4000bfa3070 */
[----:B------:R-:W-:Y:S02]  /*4780*/  LOP3.LUT R52, R51, 0xff, RZ, 0xc0, !PT ;  /* 0x000000ff33347812 */ /* 0x000fe400078ec0ff */
[----:B------:R-:W-:Y:S01]  /*4790*/  LOP3.LUT R50, R36, 0xff, RZ, 0xc0, !PT ;  /* 0x000000ff24327812 */ /* 0x000fe200078ec0ff */
[----:B-1----:R-:W-:Y:S01]  /*47a0*/  @!P4 FADD.FTZ R233, -R233, -RZ ;  /* 0x800000ffe9e9c221 */ /* 0x002fe20000010100 */
[----:B------:R-:W-:Y:S01]  /*47b0*/  ISETP.LE.U32.AND P3, PT, R52, UR4, PT ;  /* 0x0000000434007c0c */ /* 0x000fe2000bf63070 */
[----:B------:R-:W1:Y:S01]  /*47c0*/  MUFU.EX2 R223, R223 ;  /* 0x000000df00df7308 */ /* 0x000e620000000800 */
[----:B------:R-:W-:Y:S01]  /*47d0*/  ISETP.LE.U32.AND P6, PT, R50, UR4, PT ;  /* 0x0000000432007c0c */ /* 0x000fe2000bfc3070 */
[----:B--2---:R-:W-:Y:S01]  /*47e0*/  FFMA.FTZ R46, R48, c[0x0][0x23c], -R122 ;  /* 0x00008f00302e7a23 */ /* 0x004fe2000001087a */
[----:B------:R-:W-:Y:S01]  /*47f0*/  SHF.R.U32.HI R50, RZ, 0x18, R36 ;  /* 0x00000018ff327819 */ /* 0x000fe20000011624 */
[----:B------:R-:W-:Y:S01]  /*4800*/  FFMA.FTZ R122, R65, c[0x0][0x23c], -R122 ;  /* 0x00008f00417a7a23 */ /* 0x000fe2000001087a */
[----:B------:R-:W-:Y:S01]  /*4810*/  SHF.R.U32.HI R39, RZ, 0x10, R38 ;  /* 0x00000010ff277819 */ /* 0x000fe20000011626 */
[----:B------:R-:W-:Y:S01]  /*4820*/  @!P1 FADD.FTZ R236, -R236, -RZ ;  /* 0x800000ffecec9221 */ /* 0x000fe20000010100 */
[----:B------:R-:W-:Y:S02]  /*4830*/  SHF.R.U32.HI R48, RZ, 0x18, R14 ;  /* 0x00000018ff307819 */ /* 0x000fe4000001160e */
[----:B------:R-:W-:Y:S01]  /*4840*/  ISETP.LE.U32.AND P4, PT, R50, UR4, PT ;  /* 0x0000000432007c0c */ /* 0x000fe2000bf83070 */
[----:B------:R-:W-:Y:S01]  /*4850*/  MUFU.EX2 R251, R54 ;  /* 0x0000003600fb7308 */ /* 0x000fe20000000800 */
[----:B------:R-:W-:Y:S01]  /*4860*/  LOP3.LUT R51, R36, 0xffff, RZ, 0xc0, !PT ;  /* 0x0000ffff24337812 */ /* 0x000fe200078ec0ff */
[----:B------:R-:W-:Y:S01]  /*4870*/  @!P3 FADD.FTZ R235, -R235, -RZ ;  /* 0x800000ffebebb221 */ /* 0x000fe20000010100 */
[----:B------:R-:W-:Y:S01]  /*4880*/  SHF.R.U32.HI R36, RZ, 0x10, R36 ;  /* 0x00000010ff247819 */ /* 0x000fe20000011624 */
[----:B------:R-:W-:Y:S01]  /*4890*/  @!P6 FADD.FTZ R237, -R237, -RZ ;  /* 0x800000ffedede221 */ /* 0x000fe20000010100 */
[----:B------:R-:W-:Y:S02]  /*48a0*/  LOP3.LUT R39, R39, 0xff, RZ, 0xc0, !PT ;  /* 0x000000ff27277812 */ /* 0x000fe400078ec0ff */
[----:B------:R-:W-:Y:S02]  /*48b0*/  LOP3.LUT R36, R36, 0xff, RZ, 0xc0, !PT ;  /* 0x000000ff24247812 */ /* 0x000fe400078ec0ff */
[----:B------:R-:W-:Y:S01]  /*48c0*/  ISETP.LE.U32.AND P6, PT, R39, UR4, PT ;  /* 0x0000000427007c0c */ /* 0x000fe2000bfc3070 */
[----:B------:R-:W2:Y:S01]  /*48d0*/  MUFU.EX2 R245, R46 ;  /* 0x0000002e00f57308 */ /* 0x000ea20000000800 */
[----:B------:R-:W-:Y:S01]  /*48e0*/  ISETP.LE.U32.AND P3, PT, R36, UR4, PT ;  /* 0x0000000424007c0c */ /* 0x000fe2000bf63070 */
[----:B------:R-:W-:Y:S01]  /*48f0*/  @!P4 FADD.FTZ R240, -R240, -RZ ;  /* 0x800000fff0f0c221 */ /* 0x000fe20000010100 */
[----:B------:R-:W-:Y:S02]  /*4900*/  LOP3.LUT R40, R40, 0xff, RZ, 0xc0, !PT ;  /* 0x000000ff28287812 */ /* 0x000fe400078ec0ff */
[----:B------:R-:W-:Y:S02]  /*4910*/  LOP3.LUT R36, R9, 0xff, RZ, 0xc0, !PT ;  /* 0x000000ff09247812 */ /* 0x000fe400078ec0ff */
[----:B------:R-:W-:Y:S02]  /*4920*/  LOP3.LUT R39, R37, 0xff, RZ, 0xc0, !PT ;  /* 0x000000ff25277812 */ /* 0x000fe400078ec0ff */
[----:B------:R-:W-:Y:S01]  /*4930*/  ISETP.LE.U32.AND P0, PT, R40, UR4, PT ;  /* 0x0000000428007c0c */ /* 0x000fe2000bf03070 */
[----:B------:R-:W3:Y:S01]  /*4940*/  MUFU.EX2 R247, R252 ;  /* 0x000000fc00f77308 */ /* 0x000ee20000000800 */
[----:B------:R-:W-:Y:S01]  /*4950*/  ISETP.LE.U32.AND P4, PT, R36, UR4, PT ;  /* 0x0000000424007c0c */ /* 0x000fe2000bf83070 */
[----:B----4-:R-:W-:Y:S01]  /*4960*/  @!P6 FADD.FTZ R243, -R243, -RZ ;  /* 0x800000fff3f3e221 */ /* 0x010fe20000010100 */
[----:B------:R-:W-:Y:S01]  /*4970*/  SHF.R.U32.HI R36, RZ, 0x8, R7 ;  /* 0x00000008ff247819 */ /* 0x000fe20000011607 */
[----:B------:R-:W-:Y:S01]  /*4980*/  @!P3 FADD.FTZ R239, -R239, -RZ ;  /* 0x800000ffefefb221 */ /* 0x000fe20000010100 */
[----:B------:R-:W-:Y:S02]  /*4990*/  LOP3.LUT R40, R38, 0xff, RZ, 0xc0, !PT ;  /* 0x000000ff26287812 */ /* 0x000fe400078ec0ff */
[----:B------:R-:W-:Y:S02]  /*49a0*/  LOP3.LUT R36, R36, 0xffff, RZ, 0xc0, !PT ;  /* 0x0000ffff24247812 */ /* 0x000fe400078ec0ff */
[----:B------:R-:W-:Y:S01]  /*49b0*/  SHF.R.U32.HI R38, RZ, 0x18, R38 ;  /* 0x00000018ff267819 */ /* 0x000fe20000011626 */
[----:B------:R-:W4:Y:S01]  /*49c0*/  MUFU.EX2 R246, R246 ;  /* 0x000000f600f67308 */ /* 0x000f220000000800 */
[----:B------:R-:W-:Y:S01]  /*49d0*/  ISETP.LE.U32.AND P6, PT, R36, UR4, PT ;  /* 0x0000000424007c0c */ /* 0x000fe2000bfc3070 */
[----:B-1----:R-:W-:Y:S01]  /*49e0*/  @!P0 FADD.FTZ R223, -R223, -RZ ;  /* 0x800000ffdfdf8221 */ /* 0x002fe20000010100 */
[----:B------:R-:W-:Y:S01]  /*49f0*/  LOP3.LUT R36, R37, 0xffff, RZ, 0xc0, !PT ;  /* 0x0000ffff25247812 */ /* 0x000fe200078ec0ff */
[----:B--2---:R-:W-:Y:S01]  /*4a00*/  @!P2 FADD.FTZ R245, -R245, -RZ ;  /* 0x800000fff5f5a221 */ /* 0x004fe20000010100 */
[----:B------:R-:W-:Y:S02]  /*4a10*/  ISETP.LE.U32.AND P3, PT, R38, UR4, PT ;  /* 0x0000000426007c0c */ /* 0x000fe4000bf63070 */
[----:B------:R-:W-:Y:S02]  /*4a20*/  ISETP.LE.U32.AND P0, PT, R11, UR4, PT ;  /* 0x000000040b007c0c */ /* 0x000fe4000bf03070 */
[----:B------:R-:W-:Y:S01]  /*4a30*/  SHF.R.U32.HI R36, RZ, 0x8, R36 ;  /* 0x00000008ff247819 */ /* 0x000fe20000011624 */
[----:B------:R-:W1:Y:S01]  /*4a40*/  MUFU.EX2 R248, R248 ;  /* 0x000000f800f87308 */ /* 0x000e620000000800 */
[--C-:B------:R-:W-:Y:S02]  /*4a50*/  SHF.R.U32.HI R38, RZ, 0x10, R37.reuse ;  /* 0x00000010ff267819 */ /* 0x100fe40000011625 */
[----:B------:R-:W-:Y:S01]  /*4a60*/  LOP3.LUT R36, R36, 0xffff, RZ, 0xc0, !PT ;  /* 0x0000ffff24247812 */ /* 0x000fe200078ec0ff */
[----:B---3--:R-:W-:Y:S01]  /*4a70*/  @!P4 FADD.FTZ R247, -R247, -RZ ;  /* 0x800000fff7f7c221 */ /* 0x008fe20000010100 */
[----:B------:R-:W-:Y:S02]  /*4a80*/  SHF.R.U32.HI R37, RZ, 0x18, R37 ;  /* 0x00000018ff257819 */ /* 0x000fe40000011625 */
[----:B------:R-:W-:Y:S01]  /*4a90*/  ISETP.LE.U32.AND P2, PT, R39, UR4, PT ;  /* 0x0000000427007c0c */ /* 0x000fe2000bf43070 */
[----:B------:R-:W-:Y:S01]  /*4aa0*/  @!P3 FADD.FTZ R244, -R244, -RZ ;  /* 0x800000fff4f4b221 */ /* 0x000fe20000010100 */
[----:B------:R-:W-:Y:S01]  /*4ab0*/  LOP3.LUT R38, R38, 0xff, RZ, 0xc0, !PT ;  /* 0x000000ff26267812 */ /* 0x000fe200078ec0ff */
[----:B------:R-:W2:Y:S01]  /*4ac0*/  MUFU.EX2 R249, R249 ;  /* 0x000000f900f97308 */ /* 0x000ea20000000800 */
[----:B------:R-:W-:Y:S02]  /*4ad0*/  ISETP.LE.U32.AND P4, PT, R36, UR4, PT ;  /* 0x0000000424007c0c */ /* 0x000fe4000bf83070 */
[----:B------:R-:W-:Y:S01]  /*4ae0*/  LOP3.LUT R36, R42, 0xffff, RZ, 0xc0, !PT ;  /* 0x0000ffff2a247812 */ /* 0x000fe200078ec0ff */
[----:B----4-:R-:W-:Y:S01]  /*4af0*/  @!P6 FADD.FTZ R246, -R246, -RZ ;  /* 0x800000fff6f6e221 */ /* 0x010fe20000010100 */
[----:B------:R-:W-:Y:S02]  /*4b00*/  ISETP.LE.U32.AND P6, PT, R38, UR4, PT ;  /* 0x0000000426007c0c */ /* 0x000fe4000bfc3070 */
[----:B------:R-:W-:Y:S02]  /*4b10*/  SHF.R.U32.HI R36, RZ, 0x8, R36 ;  /* 0x00000008ff247819 */ /* 0x000fe40000011624 */
[----:B------:R-:W-:Y:S01]  /*4b20*/  LOP3.LUT R38, R42, 0xff, RZ, 0xc0, !PT ;  /* 0x000000ff2a267812 */ /* 0x000fe200078ec0ff */
[----:B------:R-:W3:Y:S01]  /*4b30*/  MUFU.EX2 R234, R234 ;  /* 0x000000ea00ea7308 */ /* 0x000ee20000000800 */
[----:B------:R-:W-:Y:S02]  /*4b40*/  LOP3.LUT R36, R36, 0xffff, RZ, 0xc0, !PT ;  /* 0x0000ffff24247812 */ /* 0x000fe400078ec0ff */
[----:B------:R-:W-:Y:S01]  /*4b50*/  F2FP.RELU.BF16.PACK_AB R39, R214, R213 ;  /* 0x000000d5d627723e */ /* 0x000fe200000018ff */
[----:B-1----:R-:W-:Y:S01]  /*4b60*/  @!P0 FADD.FTZ R248, -R248, -RZ ;  /* 0x800000fff8f88221 */ /* 0x002fe20000010100 */
[----:B------:R-:W-:Y:S01]  /*4b70*/  ISETP.LE.U32.AND P0, PT, R37, UR4, PT ;  /* 0x0000000425007c0c */ /* 0x000fe2000bf03070 */
[----:B------:R-:W-:Y:S01]  /*4b80*/  @!P4 FADD.FTZ R250, -R250, -RZ ;  /* 0x800000fffafac221 */ /* 0x000fe20000010100 */
[----:B------:R-:W-:Y:S01]  /*4b90*/  SHF.R.U32.HI R37, RZ, 0x10, R42 ;  /* 0x00000010ff257819 */ /* 0x000fe2000001162a */
[----:B------:R-:W-:Y:S01]  /*4ba0*/  @!P6 FADD.FTZ R251, -R251, -RZ ;  /* 0x800000fffbfbe221 */ /* 0x000fe20000010100 */
[----:B------:R-:W-:Y:S01]  /*4bb0*/  ISETP.LE.U32.AND P4, PT, R36, UR4, PT ;  /* 0x0000000424007c0c */ /* 0x000fe2000bf83070 */
[----:B------:R-:W1:Y:S01]  /*4bc0*/  MUFU.EX2 R252, R55 ;  /* 0x0000003700fc7308 */ /* 0x000e620000000800 */
[----:B------:R-:W-:Y:S02]  /*4bd0*/  LOP3.LUT R37, R37, 0xff, RZ, 0xc0, !PT ;  /* 0x000000ff25257812 */ /* 0x000fe400078ec0ff */
[----:B------:R-:W-:Y:S01]  /*4be0*/  F2FP.RELU.BF16.PACK_AB R36, R202, R193 ;  /* 0x000000c1ca24723e */ /* 0x000fe200000018ff */
[----:B--2---:R-:W-:Y:S01]  /*4bf0*/  @!P2 FADD.FTZ R249, -R249, -RZ ;  /* 0x800000fff9f9a221 */ /* 0x004fe20000010100 */
[----:B------:R-:W-:Y:S02]  /*4c00*/  ISETP.LE.U32.AND P2, PT, R38, UR4, PT ;  /* 0x0000000426007c0c */ /* 0x000fe4000bf43070 */
[----:B------:R-:W-:Y:S01]  /*4c10*/  F2FP.RELU.BF16.PACK_AB R38, R204, R203 ;  /* 0x000000cbcc26723e */ /* 0x000fe200000018ff */
[----:B------:R-:W-:Y:S01]  /*4c20*/  STS [R175+0x10000], R36 ;  /* 0x01000024af007388 */ /* 0x000fe20000000800 */
[----:B------:R-:W-:Y:S01]  /*4c30*/  ISETP.LE.U32.AND P6, PT, R37, UR4, PT ;  /* 0x0000000425007c0c */ /* 0x000fe2000bfc3070 */
[----:B------:R-:W2:Y:S01]  /*4c40*/  MUFU.EX2 R122, R122 ;  /* 0x0000007a007a7308 */ /* 0x000ea20000000800 */
[----:B------:R-:W-:Y:S01]  /*4c50*/  F2FP.RELU.BF16.PACK_AB R37, R215, R216 ;  /* 0x000000d8d725723e */ /* 0x000fe200000018ff */
[----:B------:R4:W-:Y:S01]  /*4c60*/  STS [R175+0x10400], R38 ;  /* 0x01040026af007388 */ /* 0x0009e20000000800 */
[----:B------:R-:W-:Y:S01]  /*4c70*/  SHF.R.U32.HI R51, RZ, 0x8, R51 ;  /* 0x00000008ff337819 */ /* 0x000fe20000011633 */
[----:B---3--:R-:W-:Y:S01]  /*4c80*/  @!P5 FADD.FTZ R234, -R234, -RZ ;  /* 0x800000ffeaead221 */ /* 0x008fe20000010100 */
[----:B------:R-:W-:Y:S01]  /*4c90*/  SHF.R.U32.HI R44, RZ, 0x8, R44 ;  /* 0x00000008ff2c7819 */ /* 0x000fe2000001162c */
[----:B------:R3:W-:Y:S01]  /*4ca0*/  STS [R178+0x10000], R39 ;  /* 0x01000027b2007388 */ /* 0x0007e20000000800 */
[----:B------:R-:W-:Y:S01]  /*4cb0*/  LOP3.LUT R51, R51, 0xffff, RZ, 0xc0, !PT ;  /* 0x0000ffff33337812 */ /* 0x000fe200078ec0ff */
[----:B------:R-:W-:Y:S01]  /*4cc0*/  @!P2 FADD.FTZ R117, -R117, -RZ ;  /* 0x800000ff7575a221 */ /* 0x000fe20000010100 */
[----:B------:R-:W-:Y:S01]  /*4cd0*/  SHF.R.U32.HI R41, RZ, 0x8, R41 ;  /* 0x00000008ff297819 */ /* 0x000fe20000011629 */
[----:B------:R2:W-:Y:S01]  /*4ce0*/  STS [R178+0x10400], R37 ;  /* 0x01040025b2007388 */ /* 0x0005e20000000800 */
[----:B------:R-:W-:Y:S01]  /*4cf0*/  ISETP.LE.U32.AND P5, PT, R51, UR4, PT ;  /* 0x0000000433007c0c */ /* 0x000fe2000bfa3070 */
[----:B------:R-:W-:Y:S01]  /*4d00*/  @!P4 FADD.FTZ R118, -R118, -RZ ;  /* 0x800000ff7676c221 */ /* 0x000fe20000010100 */
[----:B------:R-:W-:Y:S01]  /*4d10*/  LOP3.LUT R44, R44, 0xffff, RZ, 0xc0, !PT ;  /* 0x0000ffff2c2c7812 */ /* 0x000fe200078ec0ff */
[----:B-1----:R-:W-:Y:S01]  /*4d20*/  @!P0 FADD.FTZ R252, -R252, -RZ ;  /* 0x800000fffcfc8221 */ /* 0x002fe20000010100 */
[----:B------:R-:W-:Y:S01]  /*4d30*/  ISETP.LE.U32.AND P0, PT, R47, UR4, PT ;  /* 0x000000042f007c0c */ /* 0x000fe2000bf03070 */
[----:B------:R-:W-:Y:S01]  /*4d40*/  @!P6 FADD.FTZ R119, -R119, -RZ ;  /* 0x800000ff7777e221 */ /* 0x000fe20000010100 */
[----:B------:R-:W-:Y:S01]  /*4d50*/  SHF.R.U32.HI R42, RZ, 0x18, R42 ;  /* 0x00000018ff2a7819 */ /* 0x000fe2000001162a */
[----:B------:R-:W1:Y:S01]  /*4d60*/  MUFU.EX2 R116, R4 ;  /* 0x0000000400747308 */ /* 0x000e620000000800 */
[----:B------:R-:W-:Y:S02]  /*4d70*/  ISETP.LE.U32.AND P1, PT, R40, UR4, PT ;  /* 0x0000000428007c0c */ /* 0x000fe4000bf23070 */
[----:B------:R-:W-:Y:S02]  /*4d80*/  LOP3.LUT R41, R41, 0xffff, RZ, 0xc0, !PT ;  /* 0x0000ffff29297812 */ /* 0x000fe400078ec0ff */
[----:B------:R-:W-:Y:S01]  /*4d90*/  ISETP.LE.U32.AND P2, PT, R44, UR4, PT ;  /* 0x000000042c007c0c */ /* 0x000fe2000bf43070 */
[----:B------:R-:W-:Y:S01]  /*4da0*/  @!P5 FADD.FTZ R238, -R238, -RZ ;  /* 0x800000ffeeeed221 */ /* 0x000fe20000010100 */
[----:B------:R-:W-:Y:S02]  /*4db0*/  ISETP.LE.U32.AND P4, PT, R42, UR4, PT ;  /* 0x000000042a007c0c */ /* 0x000fe4000bf83070 */
[----:B------:R-:W-:Y:S01]  /*4dc0*/  LOP3.LUT R43, R43, 0xff, RZ, 0xc0, !PT ;  /* 0x000000ff2b2b7812 */ /* 0x000fe200078ec0ff */
[----:B------:R-:W-:Y:S01]  /*4dd0*/  @!P0 FADD.FTZ R120, -R120, -RZ ;  /* 0x800000ff78788221 */ /* 0x000fe20000010100 */
[----:B------:R-:W-:Y:S02]  /*4de0*/  LEA R110, P0, R171, R110, 0x2 ;  /* 0x0000006eab6e7211 */ /* 0x000fe400078010ff */
[----:B------:R-:W-:Y:S01]  /*4df0*/  F2FP.RELU.BF16.PACK_AB R44, R206, R205 ;  /* 0x000000cdce2c723e */ /* 0x000fe200000018ff */
[----:B------:R-:W-:Y:S01]  /*4e00*/  @!P1 FADD.FTZ R241, -R241, -RZ ;  /* 0x800000fff1f19221 */ /* 0x000fe20000010100 */
[----:B------:R-:W-:Y:S02]  /*4e10*/  ISETP.LE.U32.AND P1, PT, R10, UR4, PT ;  /* 0x000000040a007c0c */ /* 0x000fe4000bf23070 */
[----:B------:R-:W-:Y:S01]  /*4e20*/  F2FP.RELU.BF16.PACK_AB R42, R208, R207 ;  /* 0x000000cfd02a723e */ /* 0x000fe200000018ff */
[----:B------:R1:W-:Y:S01]  /*4e30*/  STS [R175+0x12000], R44 ;  /* 0x0120002caf007388 */ /* 0x0003e20000000800 */
[----:B------:R-:W-:Y:S01]  /*4e40*/  LEA.HI.X.SX32 R111, R171, R111, 0x2, P0 ;  /* 0x0000006fab6f7211 */ /* 0x000fe200000f16ff */
[----:B--2---:R-:W-:Y:S01]  /*4e50*/  @!P2 FADD.FTZ R122, -R122, -RZ ;  /* 0x800000ff7a7aa221 */ /* 0x004fe20000010100 */
[----:B------:R-:W-:Y:S01]  /*4e60*/  ISETP.LE.U32.AND P5, PT, R41, UR4, PT ;  /* 0x0000000429007c0c */ /* 0x000fe2000bfa3070 */
[----:B------:R3:W-:Y:S01]  /*4e70*/  STS [R175+0x12400], R42 ;  /* 0x0124002aaf007388 */ /* 0x0007e20000000800 */
[----:B------:R-:W-:Y:S01]  /*4e80*/  ISETP.LE.U32.AND P6, PT, R43, UR4, PT ;  /* 0x000000042b007c0c */ /* 0x000fe2000bfc3070 */
[----:B------:R-:W-:Y:S01]  /*4e90*/  @!P4 FADD.FTZ R170, -R170, -RZ ;  /* 0x800000ffaaaac221 */ /* 0x000fe20000010100 */
[----:B------:R-:W-:Y:S01]  /*4ea0*/  F2FP.RELU.BF16.PACK_AB R43, R210, R209 ;  /* 0x000000d1d22b723e */ /* 0x000fe200000018ff */
[----:B------:R-:W2:Y:S01]  /*4eb0*/  LDG.E R109, [R110.64] ;  /* 0x000000066e6d7981 */ /* 0x000ea2000c1e1900 */
[----:B------:R-:W-:Y:S01]  /*4ec0*/  F2FP.RELU.BF16.PACK_AB R41, R212, R211 ;  /* 0x000000d3d429723e */ /* 0x000fe200000018ff */
[----:B------:R-:W-:Y:S01]  /*4ed0*/  @!P1 FADD.FTZ R121, -R121, -RZ ;  /* 0x800000ff79799221 */ /* 0x000fe20000010100 */
[----:B----4-:R-:W-:Y:S01]  /*4ee0*/  F2FP.RELU.BF16.PACK_AB R38, R218, R217 ;  /* 0x000000d9da26723e */ /* 0x010fe200000018ff */
[----:B------:R4:W-:Y:S01]  /*4ef0*/  STS [R178+0x12000], R43 ;  /* 0x0120002bb2007388 */ /* 0x0009e20000000800 */
[----:B------:R-:W-:Y:S02]  /*4f00*/  F2FP.RELU.BF16.PACK_AB R36, R220, R219 ;  /* 0x000000dbdc24723e */ /* 0x000fe400000018ff */
[----:B---3--:R-:W-:Y:S01]  /*4f10*/  F2FP.RELU.BF16.PACK_AB R39, R230, R229 ;  /* 0x000000e5e627723e */ /* 0x008fe200000018ff */
[----:B------:R3:W-:Y:S01]  /*4f20*/  STS [R178+0x12400], R41 ;  /* 0x01240029b2007388 */ /* 0x0007e20000000800 */
[----:B------:R-:W-:Y:S01]  /*4f30*/  F2FP.RELU.BF16.PACK_AB R37, R232, R231 ;  /* 0x000000e7e825723e */ /* 0x000fe200000018ff */
[----:B------:R-:W-:Y:S01]  /*4f40*/  @!P5 FADD.FTZ R242, -R242, -RZ ;  /* 0x800000fff2f2d221 */ /* 0x000fe20000010100 */
[----:B------:R-:W-:Y:S01]  /*4f50*/  F2FP.RELU.BF16.PACK_AB R40, R222, R221 ;  /* 0x000000ddde28723e */ /* 0x000fe200000018ff */
[----:B------:R1:W-:Y:S01]  /*4f60*/  STS [R177+0x10000], R38 ;  /* 0x01000026b1007388 */ /* 0x0003e20000000800 */
[----:B------:R-:W-:Y:S01]  /*4f70*/  SHF.R.U32.HI R46, RZ, 0x10, R18 ;  /* 0x00000010ff2e7819 */ /* 0x000fe20000011612 */
[----:B------:R-:W-:Y:S01]  /*4f80*/  @!P6 FADD.FTZ R115, -R115, -RZ ;  /* 0x800000ff7373e221 */ /* 0x000fe20000010100 */
[----:B------:R-:W-:Y:S01]  /*4f90*/  LOP3.LUT R49, R18, 0xff, RZ, 0xc0, !PT ;  /* 0x000000ff12317812 */ /* 0x000fe200078ec0ff */
[----:B------:R-:W-:Y:S01]  /*4fa0*/  STS [R177+0x10400], R36 ;  /* 0x01040024b1007388 */ /* 0x000fe20000000800 */
[----:B------:R-:W-:Y:S02]  /*4fb0*/  LOP3.LUT R46, R46, 0xff, RZ, 0xc0, !PT ;  /* 0x000000ff2e2e7812 */ /* 0x000fe400078ec0ff */
[----:B------:R-:W-:Y:S01]  /*4fc0*/  SHF.R.U32.HI R45, RZ, 0x8, R45 ;  /* 0x00000008ff2d7819 */ /* 0x000fe2000001162d */
[----:B------:R3:W-:Y:S01]  /*4fd0*/  STS [R184+0x10000], R39 ;  /* 0x01000027b8007388 */ /* 0x0007e20000000800 */
[----:B------:R-:W-:Y:S02]  /*4fe0*/  ISETP.LE.U32.AND P1, PT, R46, UR4, PT ;  /* 0x000000042e007c0c */ /* 0x000fe4000bf23070 */
[----:B------:R-:W-:Y:S01]  /*4ff0*/  F2FP.RELU.BF16.PACK_AB R46, R224, R223 ;  /* 0x000000dfe02e723e */ /* 0x000fe200000018ff */
[----:B------:R3:W-:Y:S01]  /*5000*/  STS [R184+0x10400], R37 ;  /* 0x01040025b8007388 */ /* 0x0007e20000000800 */
[----:B------:R-:W-:Y:S02]  /*5010*/  ISETP.LE.U32.AND P3, PT, R49, UR4, PT ;  /* 0x0000000431007c0c */ /* 0x000fe4000bf63070 */
[----:B------:R-:W-:Y:S01]  /*5020*/  LOP3.LUT R45, R45, 0xffff, RZ, 0xc0, !PT ;  /* 0x0000ffff2d2d7812 */ /* 0x000fe200078ec0ff */
[----:B------:R3:W-:Y:S01]  /*5030*/  STS [R177+0x12000], R40 ;  /* 0x01200028b1007388 */ /* 0x0007e20000000800 */
[----:B------:R-:W-:Y:S02]  /*5040*/  F2FP.RELU.BF16.PACK_AB R51, R226, R225 ;  /* 0x000000e1e233723e */ /* 0x000fe400000018ff */
[----:B------:R-:W-:Y:S01]  /*5050*/  F2FP.RELU.BF16.PACK_AB R49, R228, R227 ;  /* 0x000000e3e431723e */ /* 0x000fe200000018ff */
[----:B------:R-:W-:Y:S01]  /*5060*/  STS [R177+0x12400], R46 ;  /* 0x0124002eb1007388 */ /* 0x000fe20000000800 */
[----:B------:R-:W-:Y:S01]  /*5070*/  ISETP.LE.U32.AND P2, PT, R45, UR4, PT ;  /* 0x000000042d007c0c */ /* 0x000fe2000bf43070 */
[----:B------:R-:W-:Y:S01]  /*5080*/  @!P1 FADD.FTZ R113, -R113, -RZ ;  /* 0x800000ff71719221 */ /* 0x000fe20000010100 */
[----:B------:R-:W-:Y:S01]  /*5090*/  F2FP.RELU.BF16.PACK_AB R47, R234, R233 ;  /* 0x000000e9ea2f723e */ /* 0x000fe200000018ff */
[----:B------:R-:W-:Y:S01]  /*50a0*/  STS [R184+0x12000], R51 ;  /* 0x01200033b8007388 */ /* 0x000fe20000000800 */
[----:B------:R-:W-:Y:S01]  /*50b0*/  F2FP.RELU.BF16.PACK_AB R45, R236, R235 ;  /* 0x000000ebec2d723e */ /* 0x000fe200000018ff */
[----:B------:R-:W-:Y:S01]  /*50c0*/  @!P3 FADD.FTZ R123, -R123, -RZ ;  /* 0x800000ff7b7bb221 */ /* 0x000fe20000010100 */
[----:B-1----:R-:W-:Y:S01]  /*50d0*/  F2FP.RELU.BF16.PACK_AB R44, R246, R245 ;  /* 0x000000f5f62c723e */ /* 0x002fe200000018ff */
[----:B------:R-:W-:Y:S01]  /*50e0*/  STS [R184+0x12400], R49 ;  /* 0x01240031b8007388 */ /* 0x000fe20000000800 */
[----:B------:R-:W-:Y:S02]  /*50f0*/  F2FP.RELU.BF16.PACK_AB R42, R248, R247 ;  /* 0x000000f7f82a723e */ /* 0x000fe400000018ff */
[----:B----4-:R-:W-:Y:S01]  /*5100*/  F2FP.RELU.BF16.PACK_AB R43, R238, R237 ;  /* 0x000000edee2b723e */ /* 0x010fe200000018ff */
[----:B------:R-:W-:Y:S01]  /*5110*/  STS [R176+0x10000], R47 ;  /* 0x0100002fb0007388 */ /* 0x000fe20000000800 */
[----:B---3--:R-:W-:Y:S01]  /*5120*/  F2FP.RELU.BF16.PACK_AB R41, R240, R239 ;  /* 0x000000eff029723e */ /* 0x008fe200000018ff */
[----:B------:R-:W-:Y:S01]  /*5130*/  @!P2 FADD.FTZ R114, -R114, -RZ ;  /* 0x800000ff7272a221 */ /* 0x000fe20000010100 */
[----:B------:R-:W-:Y:S01]  /*5140*/  F2FP.RELU.BF16.PACK_AB R38, R244, R243 ;  /* 0x000000f3f426723e */ /* 0x000fe200000018ff */
[----:B------:R-:W-:Y:S01]  /*5150*/  STS [R176+0x10400], R45 ;  /* 0x0104002db0007388 */ /* 0x000fe20000000800 */
[----:B------:R-:W-:Y:S02]  /*5160*/  F2FP.RELU.BF16.PACK_AB R39, R250, R249 ;  /* 0x000000f9fa27723e */ /* 0x000fe400000018ff */
[----:B------:R-:W-:Y:S01]  /*5170*/  F2FP.RELU.BF16.PACK_AB R37, R252, R251 ;  /* 0x000000fbfc25723e */ /* 0x000fe200000018ff */
[----:B------:R-:W-:Y:S01]  /*5180*/  STS [R181+0x10000], R44 ;  /* 0x0100002cb5007388 */ /* 0x000fe20000000800 */
[----:B------:R-:W-:Y:S02]  /*5190*/  F2FP.RELU.BF16.PACK_AB R40, R242, R241 ;  /* 0x000000f1f228723e */ /* 0x000fe400000018ff */
[----:B------:R-:W-:Y:S01]  /*51a0*/  F2FP.RELU.BF16.PACK_AB R36, R122, R121 ;  /* 0x000000797a24723e */ /* 0x000fe200000018ff */
[----:B------:R-:W-:Y:S01]  /*51b0*/  STS [R181+0x10400], R42 ;  /* 0x0104002ab5007388 */ /* 0x000fe20000000800 */
[----:B------:R-:W-:Y:S02]  /*51c0*/  ISETP.LE.U32.AND P5, PT, R48, UR4, PT ;  /* 0x0000000430007c0c */ /* 0x000fe4000bfa3070 */
[----:B------:R-:W-:Y:S01]  /*51d0*/  LEA R200, P0, R186, R200, 0x2 ;  /* 0x000000c8bac87211 */ /* 0x000fe200078010ff */
[----:B------:R-:W-:Y:S01]  /*51e0*/  STS [R176+0x12000], R43 ;  /* 0x0120002bb0007388 */ /* 0x000fe20000000800 */
[----:B------:R-:W-:Y:S02]  /*51f0*/  FSETP.GE.FTZ.AND P1, PT, R214, RZ, PT ;  /* 0x000000ffd600720b */ /* 0x000fe40003f36000 */
[----:B------:R-:W-:Y:S01]  /*5200*/  LEA.HI.X.SX32 R201, R186, R201, 0x2, P0 ;  /* 0x000000c9bac97211 */ /* 0x000fe200000f16ff */
[----:B------:R-:W-:Y:S01]  /*5210*/  STS [R176+0x12400], R41 ;  /* 0x01240029b0007388 */ /* 0x000fe20000000800 */
[----:B------:R-:W-:Y:S02]  /*5220*/  FSETP.GE.FTZ.AND P0, PT, R217, RZ, PT ;  /* 0x000000ffd900720b */ /* 0x000fe40003f16000 */
[----:B------:R-:W-:Y:S01]  /*5230*/  FSETP.GE.FTZ.AND P3, PT, R202, RZ, PT ;  /* 0x000000ffca00720b */ /* 0x000fe20003f76000 */
[----:B------:R1:W-:Y:S01]  /*5240*/  STS [R181+0x12000], R40 ;  /* 0x01200028b5007388 */ /* 0x0003e20000000800 */
[----:B------:R-:W-:Y:S01]  /*5250*/  FSETP.GE.FTZ.AND P2, PT, R213, RZ, PT ;  /* 0x000000ffd500720b */ /* 0x000fe20003f56000 */
[----:B------:R-:W-:Y:S01]  /*5260*/  @!P5 FADD.FTZ R116, -R116, -RZ ;  /* 0x800000ff7474d221 */ /* 0x000fe20000010100 */
[----:B------:R-:W-:Y:S01]  /*5270*/  FSETP.GE.FTZ.AND P4, PT, R193, RZ, PT ;  /* 0x000000ffc100720b */ /* 0x000fe20003f96000 */
[----:B------:R3:W-:Y:S04]  /*5280*/  STS [R181+0x12400], R38 ;  /* 0x01240026b5007388 */ /* 0x0007e80000000800 */
[----:B------:R4:W-:Y:S04]  /*5290*/  STS [R180+0x10000], R39 ;  /* 0x01000027b4007388 */ /* 0x0009e80000000800 */
[----:B------:R4:W-:Y:S04]  /*52a0*/  STS [R180+0x10400], R37 ;  /* 0x01040025b4007388 */ /* 0x0009e80000000800 */
[----:B------:R4:W-:Y:S01]  /*52b0*/  STS [R179+0x10000], R36 ;  /* 0x01000024b3007388 */ /* 0x0009e20000000800 */
[----:B-1----:R-:W-:Y:S02]  /*52c0*/  F2FP.RELU.BF16.PACK_AB R40, R116, R115 ;  /* 0x000000737428723e */ /* 0x002fe400000018ff */
[----:B---3--:R-:W-:Y:S03]  /*52d0*/  F2FP.RELU.BF16.PACK_AB R38, R114, R123 ;  /* 0x0000007b7226723e */ /* 0x008fe600000018ff */
[----:B------:R-:W-:Y:S01]  /*52e0*/  STS [R179+0x10400], R40 ;  /* 0x01040028b3007388 */ /* 0x000fe20000000800 */
[----:B----4-:R-:W-:Y:S02]  /*52f0*/  F2FP.RELU.BF16.PACK_AB R39, R118, R117 ;  /* 0x000000757627723e */ /* 0x010fe400000018ff */
[----:B------:R-:W-:Y:S03]  /*5300*/  F2FP.RELU.BF16.PACK_AB R37, R170, R119 ;  /* 0x00000077aa25723e */ /* 0x000fe600000018ff */
[----:B------:R-:W-:Y:S01]  /*5310*/  STS [R180+0x12000], R39 ;  /* 0x01200027b4007388 */ /* 0x000fe20000000800 */
[----:B------:R-:W-:Y:S03]  /*5320*/  F2FP.RELU.BF16.PACK_AB R36, R120, R113 ;  /* 0x000000717824723e */ /* 0x000fe600000018ff */
[----:B------:R-:W-:Y:S04]  /*5330*/  STS [R180+0x12400], R37 ;  /* 0x01240025b4007388 */ /* 0x000fe80000000800 */
[----:B------:R-:W-:Y:S04]  /*5340*/  STS [R179+0x12000], R38 ;  /* 0x01200026b3007388 */ /* 0x000fe80000000800 */
[----:B------:R-:W-:Y:S04]  /*5350*/  STS [R179+0x12400], R36 ;  /* 0x01240024b3007388 */ /* 0x000fe80000000800 */
[----:B------:R-:W1:Y:S08]  /*5360*/  LDSM.16.M88.4 R64, [R2+0x4000] ;  /* 0x004000000240783b */ /* 0x000e700000000200 */
[----:B------:R-:W3:Y:S08]  /*5370*/  LDSM.16.M88.4 R60, [R2+0x5000] ;  /* 0x00500000023c783b */ /* 0x000ef00000000200 */
[----:B------:R-:W4:Y:S08]  /*5380*/  LDSM.16.M88.4 R100, [R0+0x4000] ;  /* 0x004000000064783b */ /* 0x000f300000000200 */
[----:B------:R-:W4:Y:S01]  /*5390*/  LDSM.16.M88.4 R104, [R0+0x5000] ;  /* 0x005000000068783b */ /* 0x000f220000000200 */
        /* <DEDUP_REMOVED lines=17> */
[C---:B------:R-:W-:Y:S08]  /*54b0*/  HMMA.16816.F32.BF16 R8, R104.reuse, R140, R8 ;  /* 0x0000008c6808723c */ /* 0x040ff00000041808 */
[-C--:B------:R-:W-:Y:S08]  /*54c0*/  HMMA.16816.F32.BF16 R12, R104, R142.reuse, R12 ;  /* 0x0000008e680c723c */ /* 0x080ff0000004180c */
[C---:B--2---:R-:W-:Y:S01]  /*54d0*/  FADD.FTZ R5, -R109.reuse, R5 ;  /* 0x000000056d057221 */ /* 0x044fe20000010100 */
[C---:B------:R-:W-:Y:S03]  /*54e0*/  HMMA.16816.F32.BF16 R16, R100.reuse, R142, R16 ;  /* 0x0000008e6410723c */ /* 0x040fe60000041810 */
[----:B------:R-:W-:Y:S01]  /*54f0*/  FADD.FTZ R4, -R109, R4 ;  /* 0x000000046d047221 */ /* 0x000fe20000010100 */
[----:B------:R-:W-:Y:S02]  /*5500*/  FSEL R5, R5, R109, P3 ;  /* 0x0000006d05057208 */ /* 0x000fe40001800000 */
[----:B------:R-:W-:Y:S02]  /*5510*/  FSETP.GE.FTZ.AND P3, PT, R229, RZ, PT ;  /* 0x000000ffe500720b */ /* 0x000fe40003f76000 */
[-C--:B------:R-:W-:Y:S01]  /*5520*/  HMMA.16816.F32.BF16 R20, R100, R144.reuse, R20 ;  /* 0x000000906414723c */ /* 0x080fe20000041814 */
[----:B------:R-:W-:Y:S03]  /*5530*/  FMUL.FTZ R202, R202, R5 ;  /* 0x00000005caca7220 */ /* 0x000fe60000410000 */
[-C--:B------:R-:W-:Y:S02]  /*5540*/  FSEL R4, R4, R109.reuse, P4 ;  /* 0x0000006d04047208 */ /* 0x080fe40002000000 */
[----:B------:R-:W-:Y:S02]  /*5550*/  FSETP.GE.FTZ.AND P4, PT, R218, RZ, PT ;  /* 0x000000ffda00720b */ /* 0x000fe40003f96000 */
[C---:B------:R-:W-:Y:S01]  /*5560*/  HMMA.16816.F32.BF16 R24, R104.reuse, R144, R24 ;  /* 0x000000906818723c */ /* 0x040fe20000041818 */
[----:B------:R-:W-:Y:S07]  /*5570*/  FMUL.FTZ R193, R193, R4 ;  /* 0x00000004c1c17220 */ /* 0x000fee0000410000 */
[C---:B------:R-:W-:Y:S01]  /*5580*/  FADD.FTZ R17, -R109.reuse, R17 ;  /* 0x000000116d117221 */ /* 0x040fe20000010100 */
[-C--:B------:R-:W-:Y:S03]  /*5590*/  HMMA.16816.F32.BF16 R28, R104, R146.reuse, R28 ;  /* 0x00000092681c723c */ /* 0x080fe6000004181c */
[----:B------:R-:W-:Y:S01]  /*55a0*/  FADD.FTZ R16, -R109, R16 ;  /* 0x000000106d107221 */ /* 0x000fe20000010100 */
[----:B------:R-:W-:Y:S02]  /*55b0*/  FSEL R17, R17, R109, P1 ;  /* 0x0000006d11117208 */ /* 0x000fe40000800000 */
[----:B------:R-:W-:Y:S01]  /*55c0*/  FSETP.GE.FTZ.AND P1, PT, R233, RZ, PT ;  /* 0x000000ffe900720b */ /* 0x000fe20003f36000 */
[C---:B------:R-:W-:Y:S01]  /*55d0*/  FADD.FTZ R20, -R109.reuse, R20 ;  /* 0x000000146d147221 */ /* 0x040fe20000010100 */
[C---:B------:R-:W-:Y:S01]  /*55e0*/  HMMA.16816.F32.BF16 R32, R100.reuse, R146, R32 ;  /* 0x000000926420723c */ /* 0x040fe20000041820 */
[----:B------:R-:W-:Y:S03]  /*55f0*/  FADD.FTZ R21, -R109, R21 ;  /* 0x000000156d157221 */ /* 0x000fe60000010100 */
[----:B------:R-:W-:Y:S01]  /*5600*/  FMUL.FTZ R214, R214, R17 ;  /* 0x00000011d6d67220 */ /* 0x000fe20000410000 */
[-C--:B------:R-:W-:Y:S02]  /*5610*/  FSEL R20, R20, R109.reuse, P0 ;  /* 0x0000006d14147208 */ /* 0x080fe40000000000 */
[----:B------:R-:W-:Y:S01]  /*5620*/  FSETP.GE.FTZ.AND P0, PT, R234, RZ, PT ;  /* 0x000000ffea00720b */ /* 0x000fe20003f16000 */
[-C--:B------:R-:W-:Y:S01]  /*5630*/  HMMA.16816.F32.BF16 R36, R100, R148.reuse, R36 ;  /* 0x000000946424723c */ /* 0x080fe20000041824 */
[-C--:B------:R-:W-:Y:S02]  /*5640*/  FSEL R16, R16, R109.reuse, P2 ;  /* 0x0000006d10107208 */ /* 0x080fe40001000000 */
[----:B------:R-:W-:Y:S01]  /*5650*/  FSETP.GE.FTZ.AND P2, PT, R230, RZ, PT ;  /* 0x000000ffe600720b */ /* 0x000fe20003f56000 */
[----:B------:R-:W-:Y:S01]  /*5660*/  FMUL.FTZ R217, R217, R20 ;  /* 0x00000014d9d97220 */ /* 0x000fe20000410000 */
[----:B------:R-:W-:Y:S01]  /*5670*/  FSEL R21, R21, R109, P4 ;  /* 0x0000006d15157208 */ /* 0x000fe20002000000 */
[----:B------:R-:W-:Y:S01]  /*5680*/  FMUL.FTZ R213, R213, R16 ;  /* 0x00000010d5d57220 */ /* 0x000fe20000410000 */
[----:B------:R-:W-:Y:S01]  /*5690*/  FSETP.GE.FTZ.AND P4, PT, R251, RZ, PT ;  /* 0x000000fffb00720b */ /* 0x000fe20003f96000 */
[C---:B------:R-:W-:Y:S04]  /*56a0*/  HMMA.16816.F32.BF16 R40, R104.reuse, R148, R40 ;  /* 0x000000946828723c */ /* 0x040fe80000041828 */
[----:B------:R-:W-:Y:S04]  /*56b0*/  FMUL.FTZ R218, R218, R21 ;  /* 0x00000015dada7220 */ /* 0x000fe80000410000 */
        /* <DEDUP_REMOVED lines=12> */
[----:B------:R-:W-:Y:S02]  /*5780*/  FSEL R36, R36, R109, P1 ;  /* 0x0000006d24247208 */ /* 0x000fe40000800000 */
        /* <DEDUP_REMOVED lines=8> */
[-C--:B------:R-:W-:Y:S01]  /*5810*/  HMMA.16816.F32.BF16 R60, R104, R154.reuse, R60 ;  /* 0x0000009a683c723c */ /* 0x080fe2000004183c */
[----:B------:R-:W2:Y:S02]  /*5820*/  LDG.E R106, [R110.64+0x20] ;  /* 0x000020066e6a7981 */ /* 0x000ea4000c1e1900 */
[C---:B------:R-:W-:Y:S01]  /*5830*/  FADD.FTZ R234, -R109.reuse, R49 ;  /* 0x000000316dea7221 */ /* 0x040fe20000010100 */
[-C--:B------:R-:W-:Y:S01]  /*5840*/  FSEL R48, R48, R109.reuse, P1 ;  /* 0x0000006d30307208 */ /* 0x080fe20000800000 */
[----:B------:R-:W3:Y:S01]  /*5850*/  LDG.E R107, [R110.64+0x100] ;  /* 0x000100066e6b7981 */ /* 0x000ee2000c1e1900 */
[----:B------:R-:W-:Y:S01]  /*5860*/  FSETP.GE.FTZ.AND P1, PT, R250, RZ, PT ;  /* 0x000000fffa00720b */ /* 0x000fe20003f36000 */
[C---:B------:R-:W-:Y:S01]  /*5870*/  FADD.FTZ R53, -R109.reuse, R53 ;  /* 0x000000356d357221 */ /* 0x040fe20000010100 */
[----:B------:R-:W-:Y:S01]  /*5880*/  HMMA.16816.F32.BF16 R64, R100, R154, R64 ;  /* 0x0000009a6440723c */ /* 0x000fe20000041840 */
[----:B------:R-:W-:Y:S01]  /*5890*/  FADD.FTZ R52, -R109, R52 ;  /* 0x000000346d347221 */ /* 0x000fe20000010100 */
[----:B------:R-:W4:Y:S02]  /*58a0*/  LDG.E R105, [R110.64+0x120] ;  /* 0x000120066e697981 */ /* 0x000f24000c1e1900 */
[----:B------:R-:W-:Y:S01]  /*58b0*/  FMUL.FTZ R48, R245, R48 ;  /* 0x00000030f5307220 */ /* 0x000fe20000410000 */
[-C--:B------:R-:W-:Y:S02]  /*58c0*/  FSEL R53, R53, R109.reuse, P1 ;  /* 0x0000006d35357208 */ /* 0x080fe40000800000 */
[----:B------:R-:W-:Y:S02]  /*58d0*/  FSETP.GE.FTZ.AND P1, PT, R121, RZ, PT ;  /* 0x000000ff7900720b */ /* 0x000fe40003f36000 */
[----:B------:R-:W-:Y:S02]  /*58e0*/  FSEL R49, R234, R109, P3 ;  /* 0x0000006dea317208 */ /* 0x000fe40001800000 */
[----:B------:R-:W-:Y:S01]  /*58f0*/  FSETP.GE.FTZ.AND P3, PT, R252, RZ, PT ;  /* 0x000000fffc00720b */ /* 0x000fe20003f76000 */
[----:B------:R-:W-:Y:S01]  /*5900*/  FMUL.FTZ R53, R250, R53 ;  /* 0x00000035fa357220 */ /* 0x000fe20000410000 */
[----:B------:R-:W-:Y:S01]  /*5910*/  FSEL R52, R52, R109, P2 ;  /* 0x0000006d34347208 */ /* 0x000fe20001000000 */
[----:B------:R-:W-:Y:S01]  /*5920*/  FMUL.FTZ R49, R246, R49 ;  /* 0x00000031f6317220 */ /* 0x000fe20000410000 */
[----:B------:R-:W-:Y:S03]  /*5930*/  FSETP.GE.FTZ.AND P2, PT, R115, RZ, PT ;  /* 0x000000ff7300720b */ /* 0x000fe60003f56000 */
[----:B------:R-:W-:Y:S06]  /*5940*/  FMUL.FTZ R52, R249, R52 ;  /* 0x00000034f9347220 */ /* 0x000fec0000410000 */
[C---:B------:R-:W-:Y:S05]  /*5950*/  FADD.FTZ R64, -R109.reuse, R64 ;  /* 0x000000406d407221 */ /* 0x040fea0000010100 */
[----:B------:R-:W-:Y:S01]  /*5960*/  FSEL R64, R64, R109, P1 ;  /* 0x0000006d40407208 */ /* 0x000fe20000800000 */
[----:B------:R-:W-:Y:S01]  /*5970*/  @P0 FADD.FTZ R109, -R109, R65 ;  /* 0x000000416d6d0221 */ /* 0x000fe20000010100 */
[----:B------:R-:W-:Y:S02]  /*5980*/  FSETP.GE.FTZ.AND P1, PT, R203, RZ, PT ;  /* 0x000000ffcb00720b */ /* 0x000fe40003f36000 */
[----:B------:R-:W-:Y:S01]  /*5990*/  FSETP.GE.FTZ.AND P0, PT, R204, RZ, PT ;  /* 0x000000ffcc00720b */ /* 0x000fe20003f16000 */
[----:B------:R-:W-:Y:S02]  /*59a0*/  FMUL.FTZ R64, R121, R64 ;  /* 0x0000004079407220 */ /* 0x000fe40000410000 */
[----:B------:R-:W-:Y:S02]  /*59b0*/  FMUL.FTZ R245, R122, R109 ;  /* 0x0000006d7af57220 */ /* 0x000fe40000410000 */
[C---:B--2---:R-:W-:Y:S02]  /*59c0*/  FADD.FTZ R65, -R106.reuse, R6 ;  /* 0x000000066a417221 */ /* 0x044fe40000010100 */
[C---:B------:R-:W-:Y:S02]  /*59d0*/  FADD.FTZ R233, -R106.reuse, R7 ;  /* 0x000000076ae97221 */ /* 0x040fe40000010100 */
[C---:B------:R-:W-:Y:S01]  /*59e0*/  FADD.FTZ R249, -R106.reuse, R19 ;  /* 0x000000136af97221 */ /* 0x040fe20000010100 */
[-C--:B------:R-:W-:Y:S01]  /*59f0*/  FSEL R234, R65, R106.reuse, P1 ;  /* 0x0000006a41ea7208 */ /* 0x080fe20000800000 */
[C---:B------:R-:W-:Y:S01]  /*5a00*/  FADD.FTZ R65, -R106.reuse, R18 ;  /* 0x000000126a417221 */ /* 0x040fe20000010100 */
        /* <DEDUP_REMOVED lines=17> */
[C---:B------:R-:W-:Y:S01]  /*5b20*/  FADD.FTZ R215, -R106.reuse, R35 ;  /* 0x000000236ad77221 */ /* 0x040fe20000010100 */
[----:B------:R-:W-:Y:S01]  /*5b30*/  FSETP.GE.FTZ.AND P1, PT, R231, RZ, PT ;  /* 0x000000ffe700720b */ /* 0x000fe20003f36000 */
[----:B------:R-:W-:Y:S01]  /*5b40*/  FADD.FTZ R51, -R106, R51 ;  /* 0x000000336a337221 */ /* 0x000fe20000010100 */
[----:B------:R-:W-:Y:S01]  /*5b50*/  FSETP.GE.FTZ.AND P0, PT, R232, RZ, PT ;  /* 0x000000ffe800720b */ /* 0x000fe20003f16000 */
[----:B------:R-:W-:Y:S01]  /*5b60*/  FMUL.FTZ R249, R220, R249 ;  /* 0x000000f9dcf97220 */ /* 0x000fe20000410000 */
[-C--:B------:R-:W-:Y:S01]  /*5b70*/  FSEL R220, R203, R106.reuse, P1 ;  /* 0x0000006acbdc7208 */ /* 0x080fe20000800000 */
[C---:B------:R-:W-:Y:S01]  /*5b80*/  FADD.FTZ R203, -R106.reuse, R38 ;  /* 0x000000266acb7221 */ /* 0x040fe20000010100 */
[----:B------:R-:W-:Y:S01]  /*5b90*/  FSETP.GE.FTZ.AND P1, PT, R235, RZ, PT ;  /* 0x000000ffeb00720b */ /* 0x000fe20003f36000 */
[----:B------:R-:W-:Y:S01]  /*5ba0*/  FADD.FTZ R55, -R106, R55 ;  /* 0x000000376a377221 */ /* 0x000fe20000010100 */
[----:B------:R-:W-:Y:S01]  /*5bb0*/  FSEL R215, R215, R106, P0 ;  /* 0x0000006ad7d77208 */ /* 0x000fe20000000000 */
[----:B------:R-:W-:Y:S01]  /*5bc0*/  FMUL.FTZ R216, R219, R216 ;  /* 0x000000d8dbd87220 */ /* 0x000fe20000410000 */
[----:B------:R-:W-:Y:S01]  /*5bd0*/  FSETP.GE.FTZ.AND P0, PT, R236, RZ, PT ;  /* 0x000000ffec00720b */ /* 0x000fe20003f16000 */
[C---:B------:R-:W-:Y:S01]  /*5be0*/  FADD.FTZ R219, -R106.reuse, R66 ;  /* 0x000000426adb7221 */ /* 0x040fe20000010100 */
[-C--:B------:R-:W-:Y:S01]  /*5bf0*/  FSEL R38, R203, R106.reuse, P1 ;  /* 0x0000006acb267208 */ /* 0x080fe20000800000 */
[----:B------:R-:W-:Y:S01]  /*5c00*/  FADD.FTZ R203, -R106, R50 ;  /* 0x000000326acb7221 */ /* 0x000fe20000010100 */
[-C--:B------:R-:W-:Y:S01]  /*5c10*/  FSEL R39, R39, R106.reuse, P0 ;  /* 0x0000006a27277208 */ /* 0x080fe20000000000 */
[----:B------:R-:W-:Y:S01]  /*5c20*/  FMUL.FTZ R215, R232, R215 ;  /* 0x000000d7e8d77220 */ /* 0x000fe20000410000 */
[----:B------:R-:W-:Y:S01]  /*5c30*/  FSETP.GE.FTZ.AND P1, PT, R247, RZ, PT ;  /* 0x000000fff700720b */ /* 0x000fe20003f36000 */
[C---:B---3--:R-:W-:Y:S01]  /*5c40*/  FADD.FTZ R246, -R107.reuse, R12 ;  /* 0x0000000c6bf67221 */ /* 0x048fe20000010100 */
[----:B------:R-:W-:Y:S01]  /*5c50*/  FSETP.GE.FTZ.AND P0, PT, R248, RZ, PT ;  /* 0x000000fff800720b */ /* 0x000fe20003f16000 */
[----:B------:R-:W-:Y:S01]  /*5c60*/  FADD.FTZ R250, -R107, R24 ;  /* 0x000000186bfa7221 */ /* 0x000fe20000010100 */
[-C--:B------:R-:W-:Y:S01]  /*5c70*/  FSEL R50, R203, R106.reuse, P1 ;  /* 0x0000006acb327208 */ /* 0x080fe20000800000 */
[----:B------:R-:W-:Y:S01]  /*5c80*/  FADD.FTZ R203, -R106, R54 ;  /* 0x000000366acb7221 */ /* 0x000fe20000010100 */
[-C--:B------:R-:W-:Y:S01]  /*5c90*/  FSEL R51, R51, R106.reuse, P0 ;  /* 0x0000006a33337208 */ /* 0x080fe20000000000 */
        /* <DEDUP_REMOVED lines=8> */
[----:B------:R-:W-:Y:S01]  /*5d20*/  FMUL.FTZ R39, R236, R39 ;  /* 0x00000027ec277220 */ /* 0x000fe20000410000 */
[----:B------:R-:W-:Y:S01]  /*5d30*/  FSEL R232, R219, R106, P2 ;  /* 0x0000006adbe87208 */ /* 0x000fe20001000000 */
[----:B------:R-:W-:Y:S01]  /*5d40*/  FMUL.FTZ R55, R252, R55 ;  /* 0x00000037fc377220 */ /* 0x000fe20000410000 */
[----:B------:R-:W-:Y:S01]  /*5d50*/  FSETP.GE.FTZ.AND P2, PT, R210, RZ, PT ;  /* 0x000000ffd200720b */ /* 0x000fe20003f56000 */
[----:B------:R-:W-:Y:S01]  /*5d60*/  FMUL.FTZ R54, R205, R54 ;  /* 0x00000036cd367220 */ /* 0x000fe20000410000 */
[----:B------:R-:W-:Y:S01]  /*5d70*/  FSETP.GE.FTZ.AND P0, PT, R222, RZ, PT ;  /* 0x000000ffde00720b */ /* 0x000fe20003f16000 */
[C---:B------:R-:W-:Y:S01]  /*5d80*/  FADD.FTZ R252, -R107.reuse, R25 ;  /* 0x000000196bfc7221 */ /* 0x040fe20000010100 */
[-C--:B------:R-:W-:Y:S01]  /*5d90*/  FSEL R205, R248, R107.reuse, P2 ;  /* 0x0000006bf8cd7208 */ /* 0x080fe20001000000 */
[----:B------:R-:W-:Y:S01]  /*5da0*/  FADD.FTZ R236, -R107, R9 ;  /* 0x000000096bec7221 */ /* 0x000fe20000010100 */
[----:B------:R-:W-:Y:S01]  /*5db0*/  FSETP.GE.FTZ.AND P3, PT, R209, RZ, PT ;  /* 0x000000ffd100720b */ /* 0x000fe20003f76000 */
[C---:B------:R-:W-:Y:S01]  /*5dc0*/  FADD.FTZ R40, -R107.reuse, R40 ;  /* 0x000000286b287221 */ /* 0x040fe20000010100 */
[----:B------:R-:W-:Y:S01]  /*5dd0*/  FSEL R219, R252, R107, P0 ;  /* 0x0000006bfcdb7208 */ /* 0x000fe20000000000 */
[----:B------:R-:W-:Y:S01]  /*5de0*/  FMUL.FTZ R205, R210, R205 ;  /* 0x000000cdd2cd7220 */ /* 0x000fe20000410000 */
[----:B------:R-:W-:Y:S01]  /*5df0*/  FSEL R246, R246, R107, P3 ;  /* 0x0000006bf6f67208 */ /* 0x000fe20001800000 */
[----:B------:R-:W-:Y:S01]  /*5e00*/  FADD.FTZ R210, -R107, R29 ;  /* 0x0000001d6bd27221 */ /* 0x000fe20000010100 */
[----:B------:R-:W-:Y:S01]  /*5e10*/  FSETP.GE.FTZ.AND P3, PT, R226, RZ, PT ;  /* 0x000000ffe200720b */ /* 0x000fe20003f76000 */
[----:B------:R-:W-:Y:S01]  /*5e20*/  FMUL.FTZ R219, R222, R219 ;  /* 0x000000dbdedb7220 */ /* 0x000fe20000410000 */
[----:B------:R-:W-:Y:S01]  /*5e30*/  FSEL R66, R203, R106, P4 ;  /* 0x0000006acb427208 */ /* 0x000fe20002000000 */
[----:B------:R-:W-:Y:S01]  /*5e40*/  @P1 FADD.FTZ R106, -R106, R67 ;  /* 0x000000436a6a1221 */ /* 0x000fe20000010100 */
[----:B------:R-:W-:Y:S01]  /*5e50*/  FSETP.GE.FTZ.AND P1, PT, R221, RZ, PT ;  /* 0x000000ffdd00720b */ /* 0x000fe20003f36000 */
[----:B------:R-:W-:Y:S01]  /*5e60*/  FADD.FTZ R222, -R107, R41 ;  /* 0x000000296bde7221 */ /* 0x000fe20000010100 */
[----:B------:R-:W-:Y:S01]  /*5e70*/  FSETP.GE.FTZ.AND P0, PT, R241, RZ, PT ;  /* 0x000000fff100720b */ /* 0x000fe20003f16000 */
[----:B------:R-:W-:Y:S01]  /*5e80*/  FMUL.FTZ R246, R209, R246 ;  /* 0x000000f6d1f67220 */ /* 0x000fe20000410000 */
[-C--:B------:R-:W-:Y:S01]  /*5e90*/  FSEL R41, R210, R107.reuse, P3 ;  /* 0x0000006bd2297208 */ /* 0x080fe20001800000 */
[C---:B------:R-:W-:Y:S01]  /*5ea0*/  FADD.FTZ R210, -R107.reuse, R45 ;  /* 0x0000002d6bd27221 */ /* 0x040fe20000010100 */
[----:B------:R-:W-:Y:S01]  /*5eb0*/  FSETP.GE.FTZ.AND P3, PT, R242, RZ, PT ;  /* 0x000000fff200720b */ /* 0x000fe20003f76000 */
[C---:B------:R-:W-:Y:S01]  /*5ec0*/  FADD.FTZ R56, -R107.reuse, R56 ;  /* 0x000000386b387221 */ /* 0x040fe20000010100 */
[----:B------:R-:W-:Y:S01]  /*5ed0*/  FSEL R250, R250, R107, P1 ;  /* 0x0000006bfafa7208 */ /* 0x000fe20000800000 */
[----:B------:R-:W-:Y:S01]  /*5ee0*/  FADD.FTZ R60, -R107, R60 ;  /* 0x0000003c6b3c7221 */ /* 0x000fe20000010100 */
[----:B------:R-:W-:Y:S01]  /*5ef0*/  FSETP.GE.FTZ.AND P1, PT, R238, RZ, PT ;  /* 0x000000ffee00720b */ /* 0x000fe20003f36000 */
[----:B------:R-:W-:Y:S01]  /*5f00*/  FMUL.FTZ R41, R226, R41 ;  /* 0x00000029e2297220 */ /* 0x000fe20000410000 */
[----:B------:R-:W-:Y:S01]  /*5f10*/  FSETP.GE.FTZ.AND P4, PT, R206, RZ, PT ;  /* 0x000000ffce00720b */ /* 0x000fe20003f96000 */
[----:B----4-:R-:W-:Y:S01]  /*5f20*/  FADD.FTZ R226, -R105, R14 ;  /* 0x0000000e69e27221 */ /* 0x010fe20000010100 */
[-C--:B------:R-:W-:Y:S01]  /*5f30*/  FSEL R44, R44, R107.reuse, P0 ;  /* 0x0000006b2c2c7208 */ /* 0x080fe20000000000 */
[----:B------:R-:W-:Y:S01]  /*5f40*/  FMUL.FTZ R250, R221, R250 ;  /* 0x000000faddfa7220 */ /* 0x000fe20000410000 */
[----:B------:R-:W-:Y:S01]  /*5f50*/  FSETP.GE.FTZ.AND P0, PT, R114, RZ, PT ;  /* 0x000000ff7200720b */ /* 0x000fe20003f16000 */
[----:B------:R-:W-:Y:S01]  /*5f60*/  FADD.FTZ R46, -R105, R46 ;  /* 0x0000002e692e7221 */ /* 0x000fe20000010100 */
[----:B------:R-:W-:Y:S01]  /*5f70*/  FSETP.GE.FTZ.AND P2, PT, R237, RZ, PT ;  /* 0x000000ffed00720b */ /* 0x000fe20003f56000 */
[----:B------:R-:W-:Y:S01]  /*5f80*/  FADD.FTZ R42, -R105, R42 ;  /* 0x0000002a692a7221 */ /* 0x000fe20000010100 */
[-C--:B------:R-:W-:Y:S01]  /*5f90*/  FSEL R45, R210, R107.reuse, P3 ;  /* 0x0000006bd22d7208 */ /* 0x080fe20001800000 */
[----:B------:R-:W-:Y:S01]  /*5fa0*/  FADD.FTZ R210, -R107, R57 ;  /* 0x000000396bd27221 */ /* 0x000fe20000010100 */
[----:B------:R-:W-:Y:S01]  /*5fb0*/  FSEL R209, R222, R107, P1 ;  /* 0x0000006bded17208 */ /* 0x000fe20000800000 */
[C---:B------:R-:W-:Y:S01]  /*5fc0*/  FADD.FTZ R222, -R105.reuse, R11 ;  /* 0x0000000b69de7221 */ /* 0x040fe20000010100 */
        /* <DEDUP_REMOVED lines=8> */
[----:B------:R-:W-:Y:S01]  /*6050*/  FSEL R57, R210, R107, P1 ;  /* 0x0000006bd2397208 */ /* 0x000fe20000800000 */
[----:B------:R-:W-:Y:S01]  /*6060*/  FADD.FTZ R210, -R105, R10 ;  /* 0x0000000a69d27221 */ /* 0x000fe20000010100 */
[----:B------:R-:W-:Y:S01]  /*6070*/  FSETP.GE.FTZ.AND P1, PT, R207, RZ, PT ;  /* 0x000000ffcf00720b */ /* 0x000fe20003f36000 */
[----:B------:R-:W-:Y:S01]  /*6080*/  FADD.FTZ R206, -R107, R28 ;  /* 0x0000001c6bce7221 */ /* 0x000fe20000010100 */
[----:B------:R-:W-:Y:S01]  /*6090*/  FSETP.GE.FTZ.AND P4, PT, R225, RZ, PT ;  /* 0x000000ffe100720b */ /* 0x000fe20003f96000 */
[----:B------:R-:W-:Y:S01]  /*60a0*/  FMUL.FTZ R209, R238, R209 ;  /* 0x000000d1eed17220 */ /* 0x000fe20000410000 */
[----:B------:R-:W-:Y:S01]  /*60b0*/  FSEL R56, R56, R107, P2 ;  /* 0x0000006b38387208 */ /* 0x000fe20001000000 */
[----:B------:R-:W-:Y:S01]  /*60c0*/  FADD.FTZ R238, -R105, R26 ;  /* 0x0000001a69ee7221 */ /* 0x000fe20000010100 */
[----:B------:R-:W-:Y:S01]  /*60d0*/  FSETP.GE.FTZ.AND P2, PT, R123, RZ, PT ;  /* 0x000000ff7b00720b */ /* 0x000fe20003f56000 */
[C---:B------:R-:W-:Y:S01]  /*60e0*/  FADD.FTZ R58, -R105.reuse, R58 ;  /* 0x0000003a693a7221 */ /* 0x040fe20000010100 */
[----:B------:R-:W-:Y:S01]  /*60f0*/  FSEL R210, R210, R105, P1 ;  /* 0x00000069d2d27208 */ /* 0x000fe20000800000 */
[----:B------:R-:W-:Y:S01]  /*6100*/  FADD.FTZ R62, -R105, R62 ;  /* 0x0000003e693e7221 */ /* 0x000fe20000010100 */
[----:B------:R-:W-:Y:S01]  /*6110*/  FSETP.GE.FTZ.AND P1, PT, R208, RZ, PT ;  /* 0x000000ffd000720b */ /* 0x000fe20003f36000 */
[----:B------:R-:W-:Y:S01]  /*6120*/  FMUL.FTZ R220, R231, R220 ;  /* 0x000000dce7dc7220 */ /* 0x000fe20000410000 */
[-C--:B------:R-:W-:Y:S01]  /*6130*/  FSEL R206, R206, R107.reuse, P4 ;  /* 0x0000006bcece7208 */ /* 0x080fe20002000000 */
[----:B------:R-:W-:Y:S01]  /*6140*/  FMUL.FTZ R210, R207, R210 ;  /* 0x000000d2cfd27220 */ /* 0x000fe20000410000 */
[----:B------:R-:W-:Y:S01]  /*6150*/  FSEL R60, R60, R107, P2 ;  /* 0x0000006b3c3c7208 */ /* 0x000fe20001000000 */
[----:B------:R-:W-:Y:S01]  /*6160*/  @P0 FADD.FTZ R107, -R107, R61 ;  /* 0x0000003d6b6b0221 */ /* 0x000fe20000010100 */
[----:B------:R-:W-:Y:S01]  /*6170*/  FSETP.GE.FTZ.AND P0, PT, R211, RZ, PT ;  /* 0x000000ffd300720b */ /* 0x000fe20003f16000 */
[----:B------:R-:W-:Y:S01]  /*6180*/  FMUL.FTZ R38, R235, R38 ;  /* 0x00000026eb267220 */ /* 0x000fe20000410000 */
[----:B------:R-:W-:Y:S01]  /*6190*/  FSETP.GE.FTZ.AND P2, PT, R212, RZ, PT ;  /* 0x000000ffd400720b */ /* 0x000fe20003f56000 */
[----:B------:R-:W-:Y:S01]  /*61a0*/  FMUL.FTZ R50, R247, R50 ;  /* 0x00000032f7327220 */ /* 0x000fe20000410000 */
[-C--:B------:R-:W-:Y:S01]  /*61b0*/  FSEL R207, R222, R105.reuse, P1 ;  /* 0x00000069decf7208 */ /* 0x080fe20000800000 */
[----:B------:R-:W-:Y:S01]  /*61c0*/  FADD.FTZ R222, -R105, R43 ;  /* 0x0000002b69de7221 */ /* 0x000fe20000010100 */
[----:B------:R-:W-:Y:S01]  /*61d0*/  FSEL R226, R226, R105, P0 ;  /* 0x00000069e2e27208 */ /* 0x000fe20000000000 */
[----:B------:R-:W-:Y:S01]  /*61e0*/  FMUL.FTZ R66, R251, R66 ;  /* 0x00000042fb427220 */ /* 0x000fe20000410000 */
        /* <DEDUP_REMOVED lines=15> */
[----:B------:R-:W-:Y:S01]  /*62e0*/  FMUL.FTZ R206, R225, R206 ;  /* 0x000000cee1ce7220 */ /* 0x000fe20000410000 */
[-C--:B------:R-:W-:Y:S01]  /*62f0*/  FSEL R238, R238, R105.reuse, P1 ;  /* 0x00000069eeee7208 */ /* 0x080fe20000800000 */
[----:B------:R-:W-:Y:S01]  /*6300*/  FMUL.FTZ R40, R237, R40 ;  /* 0x00000028ed287220 */ /* 0x000fe20000410000 */
[----:B------:R-:W-:Y:S01]  /*6310*/  FSETP.GE.FTZ.AND P1, PT, R240, RZ, PT ;  /* 0x000000fff000720b */ /* 0x000fe20003f36000 */
[----:B------:R-:W-:Y:S01]  /*6320*/  FMUL.FTZ R44, R241, R44 ;  /* 0x0000002cf12c7220 */ /* 0x000fe20000410000 */
[-C--:B------:R-:W-:Y:S01]  /*6330*/  FSEL R43, R212, R105.reuse, P3 ;  /* 0x00000069d42b7208 */ /* 0x080fe20001800000 */
[----:B------:R-:W-:Y:S01]  /*6340*/  FADD.FTZ R212, -R105, R47 ;  /* 0x0000002f69d47221 */ /* 0x000fe20000010100 */
[-C--:B------:R-:W-:Y:S01]  /*6350*/  FSEL R46, R46, R105.reuse, P0 ;  /* 0x000000692e2e7208 */ /* 0x080fe20000000000 */
[----:B------:R-:W-:Y:S01]  /*6360*/  FMUL.FTZ R238, R223, R238 ;  /* 0x000000eedfee7220 */ /* 0x000fe20000410000 */
[----:B------:R-:W-:Y:S01]  /*6370*/  FSETP.GE.FTZ.AND P0, PT, R244, RZ, PT ;  /* 0x000000fff400720b */ /* 0x000fe20003f16000 */
[----:B------:R-:W-:Y:S01]  /*6380*/  FMUL.FTZ R56, R117, R56 ;  /* 0x0000003875387220 */ /* 0x000fe20000410000 */
[----:B------:R-:W-:Y:S01]  /*6390*/  FSEL R223, R222, R105, P1 ;  /* 0x00000069dedf7208 */ /* 0x000fe20000800000 */
[----:B------:R-:W-:Y:S01]  /*63a0*/  FADD.FTZ R222, -R105, R59 ;  /* 0x0000003b69de7221 */ /* 0x000fe20000010100 */
[----:B------:R-:W-:Y:S01]  /*63b0*/  FSETP.GE.FTZ.AND P1, PT, R120, RZ, PT ;  /* 0x000000ff7800720b */ /* 0x000fe20003f36000 */
[----:B------:R-:W-:Y:S01]  /*63c0*/  FMUL.FTZ R57, R118, R57 ;  /* 0x0000003976397220 */ /* 0x000fe20000410000 */
[----:B------:R-:W-:Y:S01]  /*63d0*/  FSEL R47, R212, R105, P0 ;  /* 0x00000069d42f7208 */ /* 0x000fe20000000000 */
[----:B------:R-:W-:Y:S01]  /*63e0*/  FMUL.FTZ R60, R123, R60 ;  /* 0x0000003c7b3c7220 */ /* 0x000fe20000410000 */
[----:B------:R-:W-:Y:S01]  /*63f0*/  PLOP3.LUT P0, PT, PT, PT, UP2, 0x80, 0x0 ;  /* 0x000000000000781c */ /* 0x000fe20003f0f028 */
[----:B------:R-:W-:Y:S01]  /*6400*/  FMUL.FTZ R61, R114, R107 ;  /* 0x0000006b723d7220 */ /* 0x000fe20000410000 */
[----:B------:R-:W-:Y:S01]  /*6410*/  FSETP.GE.FTZ.AND P2, PT, R239, RZ, PT ;  /* 0x000000ffef00720b */ /* 0x000fe20003f56000 */
[----:B------:R-:W-:Y:S01]  /*6420*/  FMUL.FTZ R211, R224, R211 ;  /* 0x000000d3e0d37220 */ /* 0x000fe20000410000 */
[----:B------:R-:W-:Y:S01]  /*6430*/  FSETP.GE.FTZ.AND P4, PT, R119, RZ, PT ;  /* 0x000000ff7700720b */ /* 0x000fe20003f96000 */
[----:B------:R-:W-:Y:S01]  /*6440*/  FMUL.FTZ R208, R227, R208 ;  /* 0x000000d0e3d07220 */ /* 0x000fe20000410000 */
[----:B------:R-:W-:Y:S01]  /*6450*/  FSEL R42, R42, R105, P2 ;  /* 0x000000692a2a7208 */ /* 0x000fe20001000000 */
[----:B------:R-:W-:Y:S01]  /*6460*/  FMUL.FTZ R43, R228, R43 ;  /* 0x0000002be42b7220 */ /* 0x000fe20000410000 */
[----:B------:R-:W-:Y:S01]  /*6470*/  FSETP.GE.FTZ.AND P3, PT, R170, RZ, PT ;  /* 0x000000ffaa00720b */ /* 0x000fe20003f76000 */
[----:B------:R-:W-:Y:S01]  /*6480*/  FMUL.FTZ R223, R240, R223 ;  /* 0x000000dff0df7220 */ /* 0x000fe20000410000 */
[----:B------:R-:W-:Y:S01]  /*6490*/  FSETP.GE.FTZ.AND P2, PT, R113, RZ, PT ;  /* 0x000000ff7100720b */ /* 0x000fe20003f56000 */
[----:B------:R-:W-:Y:S01]  /*64a0*/  FMUL.FTZ R42, R239, R42 ;  /* 0x0000002aef2a7220 */ /* 0x000fe20000410000 */
[-C--:B------:R-:W-:Y:S01]  /*64b0*/  FSEL R58, R58, R105.reuse, P4 ;  /* 0x000000693a3a7208 */ /* 0x080fe20002000000 */
[----:B------:R-:W-:Y:S01]  /*64c0*/  FMUL.FTZ R46, R243, R46 ;  /* 0x0000002ef32e7220 */ /* 0x000fe20000410000 */
[----:B------:R-:W-:Y:S01]  /*64d0*/  FSEL R59, R222, R105, P3 ;  /* 0x00000069de3b7208 */ /* 0x000fe20001800000 */
[----:B------:R-:W-:Y:S01]  /*64e0*/  FMUL.FTZ R47, R244, R47 ;  /* 0x0000002ff42f7220 */ /* 0x000fe20000410000 */
        /* <DEDUP_REMOVED lines=15> */
[----:B------:R-:W-:Y:S02]  /*65e0*/  IADD3 R192, R192, UR22, RZ ;  /* 0x00000016c0c07c10 */ /* 0x000fe4000fffe0ff */
[C---:B------:R-:W-:Y:S02]  /*65f0*/  LEA R8, P1, R7.reuse, R198, 0x7 ;  /* 0x000000c607087211 */ /* 0x040fe400078238ff */
[----:B------:R-:W-:Y:S01]  /*6600*/  IADD3 R160, R160, UR22, RZ ;  /* 0x00000016a0a07c10 */ /* 0x000fe2000fffe0ff */
[----:B------:R-:W-:Y:S01]  /*6610*/  @!PT LDS RZ, [RZ] ;  /* 0x00000000fffff984 */ /* 0x000fe20000000800 */
[----:B------:R-:W-:Y:S01]  /*6620*/  @!PT LDS RZ, [RZ] ;  /* 0x00000000fffff984 */ /* 0x000fe20000000800 */
[----:B------:R-:W-:Y:S01]  /*6630*/  @!PT LDS RZ, [RZ] ;  /* 0x00000000fffff984 */ /* 0x000fe20000000800 */
[----:B------:R1:W-:Y:S01]  /*6640*/  LDGSTS.E.BYPASS.LTC128B.128 [R192], [R198.64] ;  /* 0x00000000c6c07fae */ /* 0x0003e2000b901d46 */
[----:B------:R-:W-:Y:S05]  /*6650*/  LEA.HI.X R9, R7, R199, R5, 0x7, P1 ;  /* 0x000000c707097211 */ /* 0x000fea00008f3c05 */
[----:B------:R1:W-:Y:S04]  /*6660*/  LDGSTS.E.BYPASS.LTC128B.128 [R192+0x1000], [R8.64] ;  /* 0x0100000008c07fae */ /* 0x0003e8000b901d46 */
[----:B------:R-:W0:Y:S02]  /*6670*/  LDGDEPBAR ;  /* 0x00000000000079af */ /* 0x000e240000000000 */
.L_x_234:
[----:B------:R-:W-:Y:S02]  /*6680*/  F2FP.BF16.PACK_AB R202, R202, R193 ;  /* 0x000000c1caca723e */ /* 0x000fe400000010ff */
        /* <DEDUP_REMOVED lines=36> */
[----:B------:R-:W-:Y:S01]  /*68d0*/  F2FP.BF16.PACK_AB R55, R55, R66 ;  /* 0x000000423737723e */ /* 0x000fe200000010ff */
[----:B------:R-:W-:Y:S01]  /*68e0*/  IMAD.SHL.U32 R52, R168, 0x2, RZ ;  /* 0x00000002a8347824 */ /* 0x000fe200078e00ff */
        /* <DEDUP_REMOVED lines=99> */
.L_x_235:
[----:B------:R-:W-:Y:S01]  /*6f20*/  LDSM.16.M88.4 R16, [R164] ;  /* 0x00000000a410783b */ /* 0x000fe20000000200 */
[----:B------:R-:W-:Y:S01]  /*6f30*/  @P0 IADD3 R54, R171, -0x80, RZ ;  /* 0xffffff80ab360810 */ /* 0x000fe20007ffe0ff */
[----:B------:R-:W-:Y:S02]  /*6f40*/  @UP2 UIADD3 UR26, UP0, UR8, -0x200, URZ ;  /* 0xfffffe00081a2890 */ /* 0x000fe4000ff1e03f */
[----:B------:R-:W2:Y:S01]  /*6f50*/  LDSM.16.MT88.4 R20, [R52+0x6000] ;  /* 0x006000003414783b */ /* 0x000ea20000004200 */
[----:B------:R-:W-:Y:S01]  /*6f60*/  UISETP.GT.AND UP1, UPT, UR5, UR28, UPT ;  /* 0x0000001c0500728c */ /* 0x000fe2000bf24270 */
[----:B------:R-:W-:Y:S01]  /*6f70*/  @P0 IMAD.WIDE R54, R54, R185, UR8 ;  /* 0x0000000836360e25 */ /* 0x000fe2000f8e02b9 */
[----:B------:R-:W-:Y:S01]  /*6f80*/  @UP2 UIADD3.X UR22, UR9, -0x1, URZ, UP0, !UPT ;  /* 0xffffffff09162890 */ /* 0x000fe200087fe43f */
[----:B------:R-:W3:Y:S01]  /*6f90*/  LDSM.16.M88.4 R12, [R164+0x2000] ;  /* 0x00200000a40c783b */ /* 0x000ee20000000200 */
[----:B------:R-:W-:Y:S03]  /*6fa0*/  @UP2 UMOV UR8, UR26 ;  /* 0x0000001a00082c82 */ /* 0x000fe60008000000 */
[----:B------:R-:W-:Y:S02]  /*6fb0*/  LDSM.16.M88.4 R24, [R163] ;  /* 0x00000000a318783b */ /* 0x000fe40000000200 */
[----:B------:R-:W-:Y:S02]  /*6fc0*/  @UP2 UMOV UR9, UR22 ;  /* 0x0000001600092c82 */ /* 0x000fe40008000000 */
[----:B------:R-:W4:Y:S01]  /*6fd0*/  LDSM.16.MT88.4 R28, [R52+0x6400] ;  /* 0x00640000341c783b */ /* 0x000f220000004200 */
[----:B------:R-:W-:Y:S02]  /*6fe0*/  ULOP3.LUT UR22, UR5, 0x1, URZ, 0xc0, !UPT ;  /* 0x0000000105167892 */ /* 0x000fe4000f8ec03f */
[----:B------:R-:W-:Y:S01]  /*6ff0*/  UIADD3 UR5, UR5, -0x1, URZ ;  /* 0xffffffff05057890 */ /* 0x000fe2000fffe03f */
[----:B------:R-:W1:Y:S01]  /*7000*/  LDSM.16.M88.4 R32, [R158] ;  /* 0x000000009e20783b */ /* 0x000e620000000200 */
[----:B------:R-:W-:Y:S03]  /*7010*/  UISETP.NE.U32.AND UP0, UPT, UR22, 0x1, UPT ;  /* 0x000000011600788c */ /* 0x000fe6000bf05070 */
[----:B------:R-:W-:Y:S04]  /*7020*/  LDSM.16.M88.4 R36, [R162] ;  /* 0x00000000a224783b */ /* 0x000fe80000000200 */
[----:B------:R-:W1:Y:S04]  /*7030*/  LDSM.16.MT88.4 R40, [R52+0x6800] ;  /* 0x006800003428783b */ /* 0x000e680000004200 */
[----:B------:R-:W1:Y:S04]  /*7040*/  LDSM.16.M88.4 R44, [R162+0x2000] ;  /* 0x00200000a22c783b */ /* 0x000e680000000200 */
[----:B------:R-:W-:Y:S04]  /*7050*/  LDSM.16.MT88.4 R48, [R52+0x6c00] ;  /* 0x006c00003430783b */ /* 0x000fe80000004200 */
[----:B------:R1:W5:Y:S01]  /*7060*/  @P0 LDG.E R191, [R54.64] ;  /* 0x0000000636bf0981 */ /* 0x000362000c1e1900 */
[-C--:B--2---:R-:W-:Y:S03]  /*7070*/  HMMA.16816.F32.BF16 R4, R16, R20.reuse, RZ ;  /* 0x000000141004723c */ /* 0x084fe600000418ff */
[----:B------:R2:W5:Y:S04]  /*7080*/  @P0 LDG.E R190, [R54.64+0x20] ;  /* 0x0000200636be0981 */ /* 0x000568000c1e1900 */
[----:B------:R2:W5:Y:S01]  /*7090*/  @P0 LDG.E R189, [R54.64+0x100] ;  /* 0x0001000636bd0981 */ /* 0x000562000c1e1900 */
[C---:B-1-3--:R-:W-:Y:S03]  /*70a0*/  HMMA.16816.F32.BF16 R8, R12.reuse, R20, RZ ;  /* 0x000000140c08723c */ /* 0x04afe600000418ff */
[----:B------:R2:W5:Y:S05]  /*70b0*/  @P0 LDG.E R188, [R54.64+0x120] ;  /* 0x0001200636bc0981 */ /* 0x00056a000c1e1900 */
[-C--:B------:R-:W-:Y:S08]  /*70c0*/  HMMA.16816.F32.BF16 R12, R12, R22.reuse, RZ ;  /* 0x000000160c0c723c */ /* 0x080ff000000418ff */
[----:B------:R-:W-:Y:S01]  /*70d0*/  HMMA.16816.F32.BF16 R16, R16, R22, RZ ;  /* 0x000000161010723c */ /* 0x000fe200000418ff */
[----:B------:R-:W1:Y:S07]  /*70e0*/  LDSM.16.M88.4 R20, [R157] ;  /* 0x000000009d14783b */ /* 0x000e6e0000000200 */
[-C--:B----4-:R-:W-:Y:S08]  /*70f0*/  HMMA.16816.F32.BF16 R4, R24, R28.reuse, R4 ;  /* 0x0000001c1804723c */ /* 0x090ff00000041804 */
        /* <DEDUP_REMOVED lines=9> */
[----:B------:R-:W2:Y:S07]  /*7190*/  LDSM.16.M88.4 R44, [R164+0x6000] ;  /* 0x00600000a42c783b */ /* 0x000eae0000000200 */
[----:B------:R-:W-:Y:S01]  /*71a0*/  HMMA.16816.F32.BF16 R16, R36, R42, R16 ;  /* 0x0000002a2410723c */ /* 0x000fe20000041810 */
[----:B------:R-:W-:Y:S04]  /*71b0*/  LDSM.16.M88.4 R36, [R156] ;  /* 0x000000009c24783b */ /* 0x000fe80000000200 */
[----:B------:R-:W2:Y:S03]  /*71c0*/  LDSM.16.MT88.4 R40, [R52+0x7400] ;  /* 0x007400003428783b */ /* 0x000ea60000004200 */
        /* <DEDUP_REMOVED lines=8> */
[C---:B--2---:R-:W-:Y:S08]  /*7250*/  HMMA.16816.F32.BF16 R8, R44.reuse, R28, R8 ;  /* 0x0000001c2c08723c */ /* 0x044ff00000041808 */
[-C--:B------:R-:W-:Y:S01]  /*7260*/  HMMA.16816.F32.BF16 R12, R44, R30.reuse, R12 ;  /* 0x0000001e2c0c723c */ /* 0x080fe2000004180c */
[----:B------:R-:W2:Y:S07]  /*7270*/  LDSM.16.M88.4 R44, [R162+0x6000] ;  /* 0x00600000a22c783b */ /* 0x000eae0000000200 */
[----:B------:R-:W-:Y:S01]  /*7280*/  HMMA.16816.F32.BF16 R16, R24, R30, R16 ;  /* 0x0000001e1810723c */ /* 0x000fe20000041810 */
[----:B------:R-:W-:Y:S04]  /*7290*/  LDSM.16.MT88.4 R28, [R52+0x7c00] ;  /* 0x007c0000341c783b */ /* 0x000fe80000004200 */
[----:B------:R-:W4:Y:S03]  /*72a0*/  LDSM.16.M88.4 R24, [R157+0x4000] ;  /* 0x004000009d18783b */ /* 0x000f260000000200 */
[-C--:B------:R-:W-:Y:S08]  /*72b0*/  HMMA.16816.F32.BF16 R4, R36, R40.reuse, R4 ;  /* 0x000000282404723c */ /* 0x080ff00000041804 */
[C---:B-1----:R-:W-:Y:S08]  /*72c0*/  HMMA.16816.F32.BF16 R8, R32.reuse, R40, R8 ;  /* 0x000000282008723c */ /* 0x042ff00000041808 */
[-C--:B------:R-:W-:Y:S01]  /*72d0*/  HMMA.16816.F32.BF16 R12, R32, R42.reuse, R12 ;  /* 0x0000002a200c723c */ /* 0x080fe2000004180c */
[----:B------:R-:W1:Y:S07]  /*72e0*/  LDSM.16.M88.4 R32, [R157+0x6000] ;  /* 0x006000009d20783b */ /* 0x000e6e0000000200 */
[----:B------:R-:W-:Y:S07]  /*72f0*/  HMMA.16816.F32.BF16 R16, R36, R42, R16 ;  /* 0x0000002a2410723c */ /* 0x000fee0000041810 */
[----:B------:R-:W-:Y:S01]  /*7300*/  IMAD.U32 R37, RZ, RZ, UR40 ;  /* 0x00000028ff257e24 */ /* 0x000fe2000f8e00ff */
[-C--:B---3--:R-:W-:Y:S08]  /*7310*/  HMMA.16816.F32.BF16 R4, R20, R48.reuse, R4 ;  /* 0x000000301404723c */ /* 0x088ff00000041804 */
[C---:B--2---:R-:W-:Y:S08]  /*7320*/  HMMA.16816.F32.BF16 R8, R44.reuse, R48, R8 ;  /* 0x000000302c08723c */ /* 0x044ff00000041808 */
[-C--:B------:R-:W-:Y:S08]  /*7330*/  HMMA.16816.F32.BF16 R12, R44, R50.reuse, R12 ;  /* 0x000000322c0c723c */ /* 0x080ff0000004180c */
[----:B------:R-:W-:Y:S07]  /*7340*/  HMMA.16816.F32.BF16 R16, R20, R50, R16 ;  /* 0x000000321410723c */ /* 0x000fee0000041810 */
[----:B------:R-:W-:Y:S01]  /*7350*/  IMAD.U32 R21, RZ, RZ, UR43 ;  /* 0x0000002bff157e24 */ /* 0x000fe2000f8e00ff */
[-C--:B----4-:R-:W-:Y:S01]  /*7360*/  HMMA.16816.F32.BF16 R4, R24, R28.reuse, R4 ;  /* 0x0000001c1804723c */ /* 0x090fe20000041804 */
[----:B------:R-:W-:Y:S07]  /*7370*/  IMAD.U32 R23, RZ, RZ, UR42 ;  /* 0x0000002aff177e24 */ /* 0x000fee000f8e00ff */
[C---:B-1----:R-:W-:Y:S07]  /*7380*/  HMMA.16816.F32.BF16 R8, R32.reuse, R28, R8 ;  /* 0x0000001c2008723c */ /* 0x042fee0000041808 */
[-C--:B------:R-:W-:Y:S01]  /*7390*/  LEA R28, P2, R21, R200.reuse, 0x2 ;  /* 0x000000c8151c7211 */ /* 0x080fe200078410ff */
[-C--:B------:R-:W-:Y:S01]  /*73a0*/  HMMA.16816.F32.BF16 R12, R32, R30.reuse, R12 ;  /* 0x0000001e200c723c */ /* 0x080fe2000004180c */
[----:B------:R-:W-:Y:S03]  /*73b0*/  IMAD.U32 R29, RZ, RZ, UR41 ;  /* 0x00000029ff1d7e24 */ /* 0x000fe6000f8e00ff */
[----:B------:R-:W-:Y:S03]  /*73c0*/  IMAD.U32 R21, RZ, RZ, UR41 ;  /* 0x00000029ff157e24 */ /* 0x000fe6000f8e00ff */
[----:B------:R-:W-:Y:S01]  /*73d0*/  IMAD.U32 R33, RZ, RZ, UR42 ;  /* 0x0000002aff217e24 */ /* 0x000fe2000f8e00ff */
[----:B------:R-:W-:Y:S01]  /*73e0*/  HMMA.16816.F32.BF16 R16, R24, R30, R16 ;  /* 0x0000001e1810723c */ /* 0x000fe20000041810 */
[----:B------:R-:W-:Y:S01]  /*73f0*/  IMAD.U32 R35, RZ, RZ, UR43 ;  /* 0x0000002bff237e24 */ /* 0x000fe2000f8e00ff */
[----:B------:R-:W-:Y:S02]  /*7400*/  RED.E.ADD.F32.FTZ.RN.STRONG.GPU [R200.64], R4 ;  /* 0x00000004c800798e */ /* 0x000fe4000c10e786 */
[-C--:B------:R-:W-:Y:S02]  /*7410*/  LEA R22, P1, R33, R200.reuse, 0x2 ;  /* 0x000000c821167211 */ /* 0x080fe400078210ff */
[-C--:B------:R-:W-:Y:S01]  /*7420*/  LEA R32, P0, R29, R200.reuse, 0x2 ;  /* 0x000000c81d207211 */ /* 0x080fe200078010ff */
[----:B------:R-:W-:Y:S01]  /*7430*/  IMAD.U32 R25, RZ, RZ, UR40 ;  /* 0x00000028ff197e24 */ /* 0x000fe2000f8e00ff */
[-C--:B------:R-:W-:Y:S01]  /*7440*/  LEA.HI.X.SX32 R29, R35, R201.reuse, 0x2, P2 ;  /* 0x000000c9231d7211 */ /* 0x080fe200010f16ff */
[----:B------:R-:W-:Y:S03]  /*7450*/  IMAD.U32 R35, RZ, RZ, UR39 ;  /* 0x00000027ff237e24 */ /* 0x000fe6000f8e00ff */
[-C--:B------:R-:W-:Y:S01]  /*7460*/  LEA.HI.X.SX32 R23, R23, R201.reuse, 0x2, P1 ;  /* 0x000000c917177211 */ /* 0x080fe200008f16ff */
[----:B------:R1:W-:Y:S01]  /*7470*/  RED.E.ADD.F32.FTZ.RN.STRONG.GPU [R28.64], R5 ;  /* 0x000000051c00798e */ /* 0x0003e2000c10e786 */
[----:B------:R-:W-:Y:S01]  /*7480*/  IMAD.U32 R27, RZ, RZ, UR38 ;  /* 0x00000026ff1b7e24 */ /* 0x000fe2000f8e00ff */
[-C--:B------:R-:W-:Y:S01]  /*7490*/  LEA.HI.X.SX32 R33, R21, R201.reuse, 0x2, P0 ;  /* 0x000000c915217211 */ /* 0x080fe200000f16ff */
[----:B------:R-:W-:Y:S01]  /*74a0*/  IMAD.U32 R21, RZ, RZ, UR37 ;  /* 0x00000025ff157e24 */ /* 0x000fe2000f8e00ff */
[----:B------:R2:W-:Y:S01]  /*74b0*/  RED.E.ADD.F32.FTZ.RN.STRONG.GPU [R22.64], R6 ;  /* 0x000000061600798e */ /* 0x0005e2000c10e786 */
[-C--:B------:R-:W-:Y:S01]  /*74c0*/  LEA R26, P0, R25, R200.reuse, 0x2 ;  /* 0x000000c8191a7211 */ /* 0x080fe200078010ff */
[----:B------:R-:W-:Y:S01]  /*74d0*/  IMAD.U32 R31, RZ, RZ, UR39 ;  /* 0x00000027ff1f7e24 */ /* 0x000fe2000f8e00ff */
[-C--:B------:R-:W-:Y:S01]  /*74e0*/  LEA R20, P2, R35, R200.reuse, 0x2 ;  /* 0x000000c823147211 */ /* 0x080fe200078410ff */
[----:B------:R3:W-:Y:S01]  /*74f0*/  RED.E.ADD.F32.FTZ.RN.STRONG.GPU [R32.64], R7 ;  /* 0x000000072000798e */ /* 0x0007e2000c10e786 */
[----:B------:R-:W-:Y:S02]  /*7500*/  IMAD.U32 R25, RZ, RZ, UR38 ;  /* 0x00000026ff197e24 */ /* 0x000fe4000f8e00ff */
[----:B------:R-:W-:Y:S02]  /*7510*/  IMAD.U32 R35, RZ, RZ, UR36 ;  /* 0x00000024ff237e24 */ /* 0x000fe4000f8e00ff */
[----:B-1----:R-:W-:Y:S02]  /*7520*/  IMAD.U32 R5, RZ, RZ, UR37 ;  /* 0x00000025ff057e24 */ /* 0x002fe4000f8e00ff */
[----:B------:R-:W-:Y:S01]  /*7530*/  IMAD.U32 R29, RZ, RZ, UR34 ;  /* 0x00000022ff1d7e24 */ /* 0x000fe2000f8e00ff */
[-C--:B--2---:R-:W-:Y:S02]  /*7540*/  LEA R22, P1, R27, R200.reuse, 0x2 ;  /* 0x000000c81b167211 */ /* 0x084fe400078210ff */
[-C--:B------:R-:W-:Y:S02]  /*7550*/  LEA.HI.X.SX32 R27, R37, R201.reuse, 0x2, P0 ;  /* 0x000000c9251b7211 */ /* 0x080fe400000f16ff */
[-C--:B------:R-:W-:Y:S01]  /*7560*/  LEA R6, P0, R21, R200.reuse, 0x2 ;  /* 0x000000c815067211 */ /* 0x080fe200078010ff */
[----:B---3--:R-:W-:Y:S01]  /*7570*/  IMAD.U32 R33, RZ, RZ, UR35 ;  /* 0x00000023ff217e24 */ /* 0x008fe2000f8e00ff */
[-C--:B------:R-:W-:Y:S01]  /*7580*/  LEA.HI.X.SX32 R21, R31, R201.reuse, 0x2, P2 ;  /* 0x000000c91f157211 */ /* 0x080fe200010f16ff */
[----:B------:R1:W-:Y:S01]  /*7590*/  RED.E.ADD.F32.FTZ.RN.STRONG.GPU [R26.64], R8 ;  /* 0x000000081a00798e */ /* 0x0003e2000c10e786 */
[-C--:B------:R-:W-:Y:S01]  /*75a0*/  LEA.HI.X.SX32 R23, R25, R201.reuse, 0x2, P1 ;  /* 0x000000c919177211 */ /* 0x080fe200008f16ff */
[----:B------:R-:W-:Y:S01]  /*75b0*/  IMAD.U32 R25, RZ, RZ, UR36 ;  /* 0x00000024ff197e24 */ /* 0x000fe2000f8e00ff */
[-C--:B------:R-:W-:Y:S01]  /*75c0*/  LEA.HI.X.SX32 R7, R5, R201.reuse, 0x2, P0 ;  /* 0x000000c905077211 */ /* 0x080fe200000f16ff */
[----:B------:R2:W-:Y:S01]  /*75d0*/  RED.E.ADD.F32.FTZ.RN.STRONG.GPU [R20.64], R9 ;  /* 0x000000091400798e */ /* 0x0005e2000c10e786 */
[----:B------:R-:W-:Y:S01]  /*75e0*/  IMAD.U32 R5, RZ, RZ, UR33 ;  /* 0x00000021ff057e24 */ /* 0x000fe2000f8e00ff */
[-C--:B------:R-:W-:Y:S01]  /*75f0*/  LEA R4, P2, R33, R200.reuse, 0x2 ;  /* 0x000000c821047211 */ /* 0x080fe200078410ff */
[----:B------:R-:W-:Y:S01]  /*7600*/  IMAD.U32 R31, RZ, RZ, UR35 ;  /* 0x00000023ff1f7e24 */ /* 0x000fe2000f8e00ff */
[----:B------:R3:W-:Y:S04]  /*7610*/  RED.E.ADD.F32.FTZ.RN.STRONG.GPU [R22.64], R10 ;  /* 0x0000000a1600798e */ /* 0x0007e8000c10e786 */
[----:B------:R4:W-:Y:S01]  /*7620*/  RED.E.ADD.F32.FTZ.RN.STRONG.GPU [R6.64], R11 ;  /* 0x0000000b0600798e */ /* 0x0009e2000c10e786 */
[-C--:B-1----:R-:W-:Y:S01]  /*7630*/  LEA R26, P0, R25, R200.reuse, 0x2 ;  /* 0x000000c8191a7211 */ /* 0x082fe200078010ff */
[----:B------:R-:W-:Y:S01]  /*7640*/  IMAD.U32 R25, RZ, RZ, UR34 ;  /* 0x00000022ff197e24 */ /* 0x000fe2000f8e00ff */
[-C--:B------:R-:W-:Y:S01]  /*7650*/  LEA R8, P1, R29, R200.reuse, 0x2 ;  /* 0x000000c81d087211 */ /* 0x080fe200078210ff */
[----:B------:R-:W-:Y:S01]  /*7660*/  IMAD.U32 R29, RZ, RZ, UR31 ;  /* 0x0000001fff1d7e24 */ /* 0x000fe2000f8e00ff */
[-C--:B------:R-:W-:Y:S01]  /*7670*/  LEA.HI.X.SX32 R27, R35, R201.reuse, 0x2, P0 ;  /* 0x000000c9231b7211 */ /* 0x080fe200000f16ff */
[----:B--2---:R-:W-:Y:S01]  /*7680*/  IMAD.U32 R21, RZ, RZ, UR32 ;  /* 0x00000020ff157e24 */ /* 0x004fe2000f8e00ff */
[-C--:B------:R-:W-:Y:S01]  /*7690*/  LEA.HI.X.SX32 R9, R25, R201.reuse, 0x2, P1 ;  /* 0x000000c919097211 */ /* 0x080fe200008f16ff */
[----:B------:R-:W-:Y:S01]  /*76a0*/  IMAD.U32 R25, RZ, RZ, UR31 ;  /* 0x0000001fff197e24 */ /* 0x000fe2000f8e00ff */
[-C--:B---3--:R-:W-:Y:S01]  /*76b0*/  LEA R10, P0, R5, R200.reuse, 0x2 ;  /* 0x000000c8050a7211 */ /* 0x088fe200078010ff */
[----:B------:R-:W-:Y:S01]  /*76c0*/  RED.E.ADD.F32.FTZ.RN.STRONG.GPU [R26.64], R16 ;  /* 0x000000101a00798e */ /* 0x000fe2000c10e786 */
[-C--:B------:R-:W-:Y:S01]  /*76d0*/  LEA.HI.X.SX32 R5, R31, R201.reuse, 0x2, P2 ;  /* 0x000000c91f057211 */ /* 0x080fe200010f16ff */
[----:B------:R-:W-:Y:S01]  /*76e0*/  IMAD.U32 R31, RZ, RZ, UR32 ;  /* 0x00000020ff1f7e24 */ /* 0x000fe2000f8e00ff */
[-C--:B------:R-:W-:Y:S01]  /*76f0*/  LEA R34, P2, R29, R200.reuse, 0x2 ;  /* 0x000000c81d227211 */ /* 0x080fe200078410ff */
[----:B----4-:R-:W-:Y:S02]  /*7700*/  IMAD.U32 R7, RZ, RZ, UR33 ;  /* 0x00000021ff077e24 */ /* 0x010fe4000f8e00ff */
[----:B------:R1:W-:Y:S01]  /*7710*/  RED.E.ADD.F32.FTZ.RN.STRONG.GPU [R4.64], R17 ;  /* 0x000000110400798e */ /* 0x0003e2000c10e786 */
[----:B------:R-:W-:Y:S01]  /*7720*/  IMAD.U32 R23, RZ, RZ, UR30 ;  /* 0x0000001eff177e24 */ /* 0x000fe2000f8e00ff */
[-C--:B------:R-:W-:Y:S02]  /*7730*/  LEA.HI.X.SX32 R35, R25, R201.reuse, 0x2, P2 ;  /* 0x000000c919237211 */ /* 0x080fe400010f16ff */
[-C--:B------:R-:W-:Y:S01]  /*7740*/  LEA.HI.X.SX32 R11, R7, R201.reuse, 0x2, P0 ;  /* 0x000000c9070b7211 */ /* 0x080fe200000f16ff */
[----:B------:R-:W-:Y:S01]  /*7750*/  IMAD.U32 R7, RZ, RZ, UR29 ;  /* 0x0000001dff077e24 */ /* 0x000fe2000f8e00ff */
[-C--:B------:R-:W-:Y:S01]  /*7760*/  LEA R32, P0, R21, R200.reuse, 0x2 ;  /* 0x000000c815207211 */ /* 0x080fe200078010ff */
[----:B------:R-:W-:Y:S01]  /*7770*/  RED.E.ADD.F32.FTZ.RN.STRONG.GPU [R8.64], R18 ;  /* 0x000000120800798e */ /* 0x000fe2000c10e786 */
[----:B------:R-:W-:Y:S01]  /*7780*/  IMAD.U32 R21, RZ, RZ, UR30 ;  /* 0x0000001eff157e24 */ /* 0x000fe2000f8e00ff */
[-C--:B------:R-:W-:Y:S02]  /*7790*/  LEA R36, P1, R23, R200.reuse, 0x2 ;  /* 0x000000c817247211 */ /* 0x080fe400078210ff */
[-C--:B------:R-:W-:Y:S01]  /*77a0*/  LEA.HI.X.SX32 R33, R31, R201.reuse, 0x2, P0 ;  /* 0x000000c91f217211 */ /* 0x080fe200000f16ff */
[----:B------:R-:W-:Y:S01]  /*77b0*/  RED.E.ADD.F32.FTZ.RN.STRONG.GPU [R10.64], R19 ;  /* 0x000000130a00798e */ /* 0x000fe2000c10e786 */
[----:B------:R-:W-:Y:S02]  /*77c0*/  LEA R38, P0, R7, R200, 0x2 ;  /* 0x000000c807267211 */ /* 0x000fe400078010ff */
[-C--:B------:R-:W-:Y:S01]  /*77d0*/  LEA.HI.X.SX32 R37, R21, R201.reuse, 0x2, P1 ;  /* 0x000000c915257211 */ /* 0x080fe200008f16ff */
[----:B------:R-:W-:Y:S01]  /*77e0*/  RED.E.ADD.F32.FTZ.RN.STRONG.GPU [R32.64], R12 ;  /* 0x0000000c2000798e */ /* 0x000fe2000c10e786 */
[----:B------:R-:W-:Y:S01]  /*77f0*/  PLOP3.LUT P1, PT, PT, PT, UP0, 0x80, 0x0 ;  /* 0x000000000000781c */ /* 0x000fe20003f2f008 */
[----:B------:R-:W-:Y:S02]  /*7800*/  @UP2 UIADD3 UR24, UP0, UR24, -0x200, URZ ;  /* 0xfffffe0018182890 */ /* 0x000fe4000ff1e03f */
[----:B------:R-:W-:Y:S02]  /*7810*/  LDSM.16.MT88.4 R8, [R161] ;  /* 0x00000000a108783b */ /* 0x000fe40000004200 */
[----:B------:R-:W-:Y:S02]  /*7820*/  @UP2 UIADD3.X UR23, UR23, -0x1, URZ, UP0, !UPT ;  /* 0xffffffff17172890 */ /* 0x000fe400087fe43f */
[----:B------:R-:W-:Y:S01]  /*7830*/  RED.E.ADD.F32.FTZ.RN.STRONG.GPU [R34.64], R13 ;  /* 0x0000000d2200798e */ /* 0x000fe2000c10e786 */
[----:B-1----:R-:W-:Y:S03]  /*7840*/  IMAD.U32 R5, RZ, RZ, UR29 ;  /* 0x0000001dff057e24 */ /* 0x002fe6000f8e00ff */
[----:B------:R-:W-:Y:S02]  /*7850*/  RED.E.ADD.F32.FTZ.RN.STRONG.GPU [R36.64], R14 ;  /* 0x0000000e2400798e */ /* 0x000fe4000c10e786 */
[----:B------:R-:W-:Y:S02]  /*7860*/  LEA.HI.X.SX32 R39, R5, R201, 0x2, P0 ;  /* 0x000000c905277211 */ /* 0x000fe400000f16ff */
[----:B------:R-:W-:Y:S01]  /*7870*/  LDSM.16.MT88.4 R16, [R165+0xc000] ;  /* 0x00c00000a510783b */ /* 0x000fe20000004200 */
[----:B------:R-:W-:Y:S03]  /*7880*/  PLOP3.LUT P0, PT, PT, PT, UP1, 0x80, 0x0 ;  /* 0x000000000000781c */ /* 0x000fe60003f0f018 */
[----:B------:R-:W1:Y:S04]  /*7890*/  LDSM.16.MT88.4 R4, [R165+0x8000] ;  /* 0x00800000a504783b */ /* 0x000e680000004200 */
[----:B------:R-:W-:Y:S04]  /*78a0*/  RED.E.ADD.F32.FTZ.RN.STRONG.GPU [R38.64], R15 ;  /* 0x0000000f2600798e */ /* 0x000fe8000c10e786 */
[----:B------:R-:W-:Y:S04]  /*78b0*/  LDSM.16.MT88.4 R20, [R165+0x8800] ;  /* 0x00880000a514783b */ /* 0x000fe80000004200 */
[----:B------:R-:W2:Y:S04]  /*78c0*/  LDSM.16.MT88.4 R24, [R161+0x400] ;  /* 0x00040000a118783b */ /* 0x000ea80000004200 */
[----:B------:R-:W3:Y:S04]  /*78d0*/  LDSM.16.MT88.4 R28, [R165+0xc800] ;  /* 0x00c80000a51c783b */ /* 0x000ee80000004200 */
[----:B------:R-:W-:Y:S01]  /*78e0*/  LDSM.16.MT88.4 R12, [R165+0xd000] ;  /* 0x00d00000a50c783b */ /* 0x000fe20000004200 */
        /* <DEDUP_REMOVED lines=8> */
[C---:B---3--:R-:W-:Y:S08]  /*7970*/  HMMA.16816.F32.BF16 R88, R28.reuse, R24, R88 ;  /* 0x000000181c58723c */ /* 0x048ff00000041858 */
[-C--:B------:R-:W-:Y:S08]  /*7980*/  HMMA.16816.F32.BF16 R92, R28, R26.reuse, R92 ;  /* 0x0000001a1c5c723c */ /* 0x080ff0000004185c */
[----:B------:R-:W-:Y:S01]  /*7990*/  HMMA.16816.F32.BF16 R96, R20, R26, R96 ;  /* 0x0000001a1460723c */ /* 0x000fe20000041860 */
[----:B------:R-:W2:Y:S04]  /*79a0*/  LDSM.16.MT88.4 R20, [R161+0xc00] ;  /* 0x000c0000a114783b */ /* 0x000ea80000004200 */
[----:B------:R-:W3:Y:S03]  /*79b0*/  LDSM.16.MT88.4 R24, [R165+0xd800] ;  /* 0x00d80000a518783b */ /* 0x000ee60000004200 */
        /* <DEDUP_REMOVED lines=30> */
[-C--:B------:R-:W-:Y:S08]  /*7ba0*/  HMMA.16816.F32.BF16 R92, R12, R10.reuse, R92 ;  /* 0x0000000a0c5c723c */ /* 0x080ff0000004185c */
[----:B------:R-:W-:Y:S07]  /*7bb0*/  HMMA.16816.F32.BF16 R96, R4, R10, R96 ;  /* 0x0000000a0460723c */ /* 0x000fee0000041860 */
[C---:B------:R-:W-:Y:S01]  /*7bc0*/  IADD3 R4, R161.reuse, -0x2000, RZ ;  /* 0xffffe000a1047810 */ /* 0x040fe20007ffe0ff */
[-C--:B--2---:R-:W-:Y:S05]  /*7bd0*/  HMMA.16816.F32.BF16 R84, R16, R20.reuse, R84 ;  /* 0x000000141054723c */ /* 0x084fea0000041854 */
[----:B------:R-:W-:Y:S03]  /*7be0*/  @P1 IADD3 R4, R161, 0x2000, RZ ;  /* 0x00002000a1041810 */ /* 0x000fe60007ffe0ff */
[C---:B------:R-:W-:Y:S04]  /*7bf0*/  HMMA.16816.F32.BF16 R88, R24.reuse, R20, R88 ;  /* 0x000000141858723c */ /* 0x040fe80000041858 */
[----:B------:R-:W-:Y:S04]  /*7c00*/  IMAD.MOV.U32 R161, RZ, RZ, R4 ;  /* 0x000000ffffa17224 */ /* 0x000fe800078e0004 */
[-C--:B------:R-:W-:Y:S08]  /*7c10*/  HMMA.16816.F32.BF16 R92, R24, R22.reuse, R92 ;  /* 0x00000016185c723c */ /* 0x080ff0000004185c */
[----:B------:R-:W-:Y:S01]  /*7c20*/  HMMA.16816.F32.BF16 R96, R16, R22, R96 ;  /* 0x000000161060723c */ /* 0x000fe20000041860 */
[----:B------:R-:W-:-:S07]  /*7c30*/  @P0 BRA `(.L_x_236) ;  /* 0xffffa6d000000947 */ /* 0x000fce000383ffff */
.L_x_233:
[----:B------:R-:W-:Y:S07]  /*7c40*/  @!UPT UIADD3 URZ, URZ, URZ, URZ ;  /* 0x0000003f3f3ff290 */ /* 0x000fee000fffe03f */
[----:B------:R-:W4:Y:S01]  /*7c50*/  S2R R0, SR_TID.X ;  /* 0x0000000000007919 */ /* 0x000f220000002100 */
[----:B------:R-:W-:Y:S01]  /*7c60*/  FMUL.FTZ R84, R84, c[0x0][0x2e0] ;  /* 0x0000b80054547a20 */ /* 0x000fe20000410000 */
[----:B-1----:R-:W-:Y:S01]  /*7c70*/  SHF.L.U32 R22, R173, 0x1, RZ ;  /* 0x00000001ad167819 */ /* 0x002fe200000006ff */
[----:B------:R-:W-:Y:S01]  /*7c80*/  FMUL.FTZ R85, R85, c[0x0][0x2e0] ;  /* 0x0000b80055557a20 */ /* 0x000fe20000410000 */
[----:B------:R-:W-:Y:S01]  /*7c90*/  BAR.SYNC.DEFER_BLOCKING 0x0 ;  /* 0x0000000000007b1d */ /* 0x000fe20000010000 */
[----:B------:R-:W-:Y:S01]  /*7ca0*/  FMUL.FTZ R86, R86, c[0x0][0x2e0] ;  /* 0x0000b80056567a20 */ /* 0x000fe20000410000 */
[----:B------:R-:W-:Y:S01]  /*7cb0*/  MOV R26, UR46 ;  /* 0x0000002e001a7c02 */ /* 0x000fe20008000f00 */
[----:B------:R-:W-:Y:S01]  /*7cc0*/  FMUL.FTZ R87, R87, c[0x0][0x2e0] ;  /* 0x0000b80057577a20 */ /* 0x000fe20000410000 */
[----:B------:R-:W-:Y:S01]  /*7cd0*/  F2FP.BF16.PACK_AB R84, R85, R84 ;  /* 0x000000545554723e */ /* 0x000fe200000010ff */
[----:B------:R-:W-:Y:S01]  /*7ce0*/  FMUL.FTZ R96, R96, c[0x0][0x2e0] ;  /* 0x0000b80060607a20 */ /* 0x000fe20000410000 */
[----:B------:R-:W1:Y:S01]  /*7cf0*/  S2R R2, SR_CTAID.Y ;  /* 0x0000000000027919 */ /* 0x000e620000002600 */
[----:B------:R-:W-:Y:S01]  /*7d00*/  FMUL.FTZ R97, R97, c[0x0][0x2e0] ;  /* 0x0000b80061617a20 */ /* 0x000fe20000410000 */
[----:B------:R-:W-:Y:S01]  /*7d10*/  F2FP.BF16.PACK_AB R86, R87, R86 ;  /* 0x000000565756723e */ /* 0x000fe200000010ff */
[----:B------:R-:W-:Y:S01]  /*7d20*/  FMUL.FTZ R98, R98, c[0x0][0x2e0] ;  /* 0x0000b80062627a20 */ /* 0x000fe20000410000 */
[----:B------:R-:W-:Y:S01]  /*7d30*/  MOV R24, UR46 ;  /* 0x0000002e00187c02 */ /* 0x000fe20008000f00 */
[----:B------:R-:W-:Y:S01]  /*7d40*/  FMUL.FTZ R99, R99, c[0x0][0x2e0] ;  /* 0x0000b80063637a20 */ /* 0x000fe20000410000 */
[----:B------:R-:W-:Y:S01]  /*7d50*/  F2FP.BF16.PACK_AB R97, R97, R96 ;  /* 0x000000606161723e */ /* 0x000fe200000010ff */
[----:B------:R-:W-:Y:S01]  /*7d60*/  FMUL.FTZ R88, R88, c[0x0][0x2e0] ;  /* 0x0000b80058587a20 */ /* 0x000fe20000410000 */
[----:B------:R-:W-:Y:S01]  /*7d70*/  ULDC.64 UR8, c[0x0][0x3a0] ;  /* 0x0000e80000087ab9 */ /* 0x000fe20000000a00 */
[----:B------:R-:W-:Y:S01]  /*7d80*/  FMUL.FTZ R89, R89, c[0x0][0x2e0] ;  /* 0x0000b80059597a20 */ /* 0x000fe20000410000 */
[----:B------:R-:W-:Y:S01]  /*7d90*/  F2FP.BF16.PACK_AB R99, R99, R98 ;  /* 0x000000626363723e */ /* 0x000fe200000010ff */
[----:B------:R-:W-:Y:S01]  /*7da0*/  FMUL.FTZ R90, R90, c[0x0][0x2e0] ;  /* 0x0000b8005a5a7a20 */ /* 0x000fe20000410000 */
[----:B------:R-:W-:Y:S01]  /*7db0*/  ULDC.64 UR10, c[0x0][0x3a8] ;  /* 0x0000ea00000a7ab9 */ /* 0x000fe20000000a00 */
        /* <DEDUP_REMOVED lines=10> */
[----:B------:R-:W-:Y:S01]  /*7e60*/  FMUL.FTZ R68, R68, c[0x0][0x2dc] ;  /* 0x0000b70044447a20 */ /* 0x000fe20000410000 */
[----:B------:R-:W-:Y:S01]  /*7e70*/  F2FP.BF16.PACK_AB R93, R93, R92 ;  /* 0x0000005c5d5d723e */ /* 0x000fe200000010ff */
[----:B------:R-:W-:Y:S01]  /*7e80*/  FMUL.FTZ R69, R69, c[0x0][0x2dc] ;  /* 0x0000b70045457a20 */ /* 0x000fe20000410000 */
[----:B------:R-:W-:Y:S01]  /*7e90*/  F2FP.BF16.PACK_AB R95, R95, R94 ;  /* 0x0000005e5f5f723e */ /* 0x000fe200000010ff */
[----:B------:R-:W-:Y:S01]  /*7ea0*/  FMUL.FTZ R70, R70, c[0x0][0x2dc] ;  /* 0x0000b70046467a20 */ /* 0x000fe20000410000 */
[----:B------:R-:W-:Y:S01]  /*7eb0*/  SHF.R.S32.HI R5, RZ, 0x2, R5 ;  /* 0x00000002ff057819 */ /* 0x000fe20000011405 */
        /* <DEDUP_REMOVED lines=26> */
[----:B------:R-:W-:Y:S01]  /*8060*/  IMAD.WIDE.U32 R8, R5, c[0x0][0x3a0], RZ ;  /* 0x0000e80005087a25 */ /* 0x000fe200078e00ff */
[----:B------:R-:W-:Y:S01]  /*8070*/  SHF.R.S32.HI R4, RZ, 0x1f, R5 ;  /* 0x0000001fff047819 */ /* 0x000fe20000011405 */
[----:B------:R-:W-:Y:S01]  /*8080*/  STS [R182+0x1000], R93 ;  /* 0x0010005db6007388 */ /* 0x000fe20000000800 */
[----:B------:R-:W-:Y:S01]  /*8090*/  F2FP.BF16.PACK_AB R79, R79, R78 ;  /* 0x0000004e4f4f723e */ /* 0x000fe200000010ff */
[----:B------:R-:W-:Y:S01]  /*80a0*/  UIMAD UR5, UR47, UR8, URZ ;  /* 0x000000082f0572a4 */ /* 0x000fe2000f8e023f */
[----:B------:R-:W-:Y:S01]  /*80b0*/  IADD3 R7, -R7, R0, RZ ;  /* 0x0000000007077210 */ /* 0x000fe20007ffe1ff */
[----:B------:R-:W-:Y:S01]  /*80c0*/  STS [R182+0x1200], R95 ;  /* 0x0012005fb6007388 */ /* 0x000fe20000000800 */
[C---:B------:R-:W-:Y:S01]  /*80d0*/  IMAD R0, R4.reuse, c[0x0][0x3a0], RZ ;  /* 0x0000e80004007a24 */ /* 0x040fe200078e02ff */
[----:B-1----:R-:W-:Y:S01]  /*80e0*/  SHF.R.S32.HI R11, RZ, 0x1f, R2 ;  /* 0x0000001fff0b7819 */ /* 0x002fe20000011402 */
[----:B------:R-:W-:Y:S01]  /*80f0*/  IMAD R6, R4, c[0x0][0x3a8], RZ ;  /* 0x0000ea0004067a24 */ /* 0x000fe200078e02ff */
[----:B------:R-:W-:Y:S01]  /*8100*/  STS [R183+0x2000], R68 ;  /* 0x00200044b7007388 */ /* 0x000fe20000000800 */
[----:B------:R-:W-:Y:S01]  /*8110*/  IMAD R15, R5, c[0x0][0x3a4], R0 ;  /* 0x0000e900050f7a24 */ /* 0x000fe200078e0200 */
[----:B------:R-:W-:Y:S01]  /*8120*/  SHF.L.U32 R32, R7, 0x3, RZ ;  /* 0x0000000307207819 */ /* 0x000fe200000006ff */
[----:B------:R-:W-:Y:S01]  /*8130*/  IMAD R6, R5, c[0x0][0x3ac], R6 ;  /* 0x0000eb0005067a24 */ /* 0x000fe200078e0206 */
[----:B------:R-:W-:Y:S01]  /*8140*/  STS [R183+0x2200], R70 ;  /* 0x00220046b7007388 */ /* 0x000fe20000000800 */
[----:B------:R-:W-:Y:S01]  /*8150*/  IMAD R13, R11, c[0x0][0x388], RZ ;  /* 0x0000e2000b0d7a24 */ /* 0x000fe200078e02ff */
[----:B------:R-:W-:Y:S01]  /*8160*/  IADD3 R9, R9, R15, RZ ;  /* 0x0000000f09097210 */ /* 0x000fe20007ffe0ff */
[----:B------:R-:W-:Y:S01]  /*8170*/  IMAD.WIDE.U32 R14, R5, c[0x0][0x3a8], RZ ;  /* 0x0000ea00050e7a25 */ /* 0x000fe200078e00ff */
[----:B------:R-:W-:Y:S01]  /*8180*/  STS [R182+0x2000], R81 ;  /* 0x00200051b6007388 */ /* 0x000fe20000000800 */
[--C-:B------:R-:W-:Y:S01]  /*8190*/  SHF.R.S32.HI R33, RZ, 0x1f, R32.reuse ;  /* 0x0000001fff217819 */ /* 0x100fe20000011420 */
[----:B------:R-:W-:Y:S01]  /*81a0*/  UIMAD UR8, UR47, UR10, URZ ;  /* 0x0000000a2f0872a4 */ /* 0x000fe2000f8e023f */
[----:B------:R-:W-:Y:S01]  /*81b0*/  IMAD R11, R11, c[0x0][0x390], RZ ;  /* 0x0000e4000b0b7a24 */ /* 0x000fe200078e02ff */
[----:B------:R-:W-:Y:S01]  /*81c0*/  STS [R182+0x2200], R83 ;  /* 0x00220053b6007388 */ /* 0x000fe20000000800 */
[----:B------:R-:W-:Y:S01]  /*81d0*/  IADD3 R7, R15, R6, RZ ;  /* 0x000000060f077210 */ /* 0x000fe20007ffe0ff */
[C---:B------:R-:W-:Y:S01]  /*81e0*/  IMAD R5, R2.reuse, c[0x0][0x38c], R13 ;  /* 0x0000e30002057a24 */ /* 0x040fe200078e020d */
[----:B------:R-:W-:Y:S01]  /*81f0*/  MOV R6, R14 ;  /* 0x0000000e00067202 */ /* 0x000fe20000000f00 */
[----:B------:R-:W-:Y:S01]  /*8200*/  STS [R183+0x3000], R72 ;  /* 0x00300048b7007388 */ /* 0x000fe20000000800 */
[----:B------:R-:W-:Y:S01]  /*8210*/  IMAD.WIDE.U32 R30, R2, c[0x0][0x388], R32 ;  /* 0x0000e200021e7a25 */ /* 0x000fe200078e0020 */
[----:B------:R-:W-:-:S02]  /*8220*/  UIMAD UR5, UR46, UR9, UR5 ;  /* 0x000000092e0572a4 */ /* 0x000fc4000f8e0205 */
[----:B------:R-:W-:Y:S01]  /*8230*/  STS [R183+0x3200], R74 ;  /* 0x0032004ab7007388 */ /* 0x000fe20000000800 */
[----:B------:R-:W-:Y:S01]  /*8240*/  IMAD R28, R2, c[0x0][0x394], R11 ;  /* 0x0000e500021c7a24 */ /* 0x000fe200078e020b */
[----:B------:R-:W-:Y:S01]  /*8250*/  IADD3 R31, R31, R5, RZ ;  /* 0x000000051f1f7210 */ /* 0x000fe20007ffe0ff */
[----:B------:R-:W-:Y:S01]  /*8260*/  IMAD.WIDE.U32 R26, R26, c[0x0][0x3a0], R8 ;  /* 0x0000e8001a1a7a25 */ /* 0x000fe200078e0008 */
[----:B------:R-:W-:Y:S01]  /*8270*/  STS [R182+0x3000], R77 ;  /* 0x0030004db6007388 */ /* 0x000fe20000000800 */
[----:B------:R-:W-:Y:S02]  /*8280*/  UIMAD UR46, UR46, UR11, UR8 ;  /* 0x0000000b2e2e72a4 */ /* 0x000fe4000f8e0208 */
[----:B------:R-:W-:Y:S01]  /*8290*/  IMAD.WIDE.U32 R24, R24, c[0x0][0x3a8], R6 ;  /* 0x0000ea0018187a25 */ /* 0x000fe200078e0006 */
[----:B------:R-:W-:Y:S03]  /*82a0*/  STS [R182+0x3200], R79 ;  /* 0x0032004fb6007388 */ /* 0x000fe60000000800 */
[----:B------:R-:W-:Y:S01]  /*82b0*/  IMAD.WIDE.U32 R32, R2, c[0x0][0x390], R32 ;  /* 0x0000e40002207a25 */ /* 0x000fe200078e0020 */
[----:B------:R-:W-:Y:S04]  /*82c0*/  BAR.SYNC.DEFER_BLOCKING 0x0 ;  /* 0x0000000000007b1d */ /* 0x000fe80000010000 */
[----:B------:R-:W-:-:S02]  /*82d0*/  IADD3 R29, R33, R28, RZ ;  /* 0x0000001c211d7210 */ /* 0x000fc40007ffe0ff */
[----:B------:R-:W1:Y:S01]  /*82e0*/  S2R R0, SR_CTAID.Z ;  /* 0x0000000000007919 */ /* 0x000e620000002700 */
[----:B------:R-:W-:-:S03]  /*82f0*/  MOV R28, R32 ;  /* 0x00000020001c7202 */ /* 0x000fc60000000f00 */
[----:B------:R-:W4:Y:S04]  /*8300*/  LDS.128 R16, [R22+0x6000] ;  /* 0x0060000016107984 */ /* 0x000f280000000c00 */
[----:B------:R-:W3:Y:S01]  /*8310*/  LDS.128 R12, [R22+0x7000] ;  /* 0x00700000160c7984 */ /* 0x000ee20000000c00 */
[----:B-1----:R-:W-:Y:S01]  /*8320*/  SHF.R.S32.HI R21, RZ, 0x1f, R0 ;  /* 0x0000001fff157819 */ /* 0x002fe20000011400 */
[----:B------:R-:W-:Y:S02]  /*8330*/  IMAD.WIDE.U32 R28, R0, c[0x0][0x3c0], R28 ;  /* 0x0000f000001c7a25 */ /* 0x000fe400078e001c */
[----:B------:R-:W1:Y:S02]  /*8340*/  LDS.128 R8, [R22+0x8000] ;  /* 0x0080000016087984 */ /* 0x000e640000000c00 */
[----:B------:R-:W-:-:S02]  /*8350*/  IMAD R23, R21, c[0x0][0x3b8], RZ ;  /* 0x0000ee0015177a24 */ /* 0x000fc400078e02ff */
[----:B------:R2:W1:Y:S01]  /*8360*/  LDS.128 R4, [R22+0x9000] ;  /* 0x0090000016047984 */ /* 0x0004620000000c00 */
[----:B------:R-:W-:Y:S02]  /*8370*/  IMAD R21, R21, c[0x0][0x3c0], RZ ;  /* 0x0000f00015157a24 */ /* 0x000fe400078e02ff */
[C---:B------:R-:W-:Y:S02]  /*8380*/  IMAD R20, R0.reuse, c[0x0][0x3bc], R23 ;  /* 0x0000ef0000147a24 */ /* 0x040fe400078e0217 */
[----:B------:R-:W-:Y:S01]  /*8390*/  IMAD R2, R0, c[0x0][0x3c4], R21 ;  /* 0x0000f10000027a24 */ /* 0x000fe200078e0215 */
[----:B------:R-:W-:Y:S01]  /*83a0*/  IADD3 R21, P0, R28, R24, RZ ;  /* 0x000000181c157210 */ /* 0x000fe20007f1e0ff */
[----:B------:R-:W-:-:S03]  /*83b0*/  IMAD.WIDE.U32 R30, R0, c[0x0][0x3b8], R30 ;  /* 0x0000ee00001e7a25 */ /* 0x000fc600078e001e */
[----:B------:R-:W-:Y:S02]  /*83c0*/  IADD3 R2, R29, R2, RZ ;  /* 0x000000021d027210 */ /* 0x000fe40007ffe0ff */
[----:B------:R-:W-:Y:S02]  /*83d0*/  IADD3 R0, R31, R20, RZ ;  /* 0x000000141f007210 */ /* 0x000fe40007ffe0ff */
[----:B------:R-:W-:Y:S02]  /*83e0*/  IADD3 R20, P1, R30, R26, RZ ;  /* 0x0000001a1e147210 */ /* 0x000fe40007f3e0ff */
[----:B------:R-:W-:Y:S02]  /*83f0*/  IADD3.X R2, R2, UR46, R25, P0, !PT ;  /* 0x0000002e02027c10 */ /* 0x000fe400087fe419 */
[----:B------:R-:W-:Y:S02]  /*8400*/  LEA R26, P0, R21, c[0x0][0x348], 0x1 ;  /* 0x0000d200151a7a11 */ /* 0x000fe400078008ff */
[----:B------:R-:W-:-:S02]  /*8410*/  IADD3.X R23, R0, UR5, R27, P1, !PT ;  /* 0x0000000500177c10 */ /* 0x000fc40008ffe41b */
[C---:B------:R-:W-:Y:S02]  /*8420*/  LEA R24, P1, R20.reuse, c[0x0][0x340], 0x1 ;  /* 0x0000d00014187a11 */ /* 0x040fe400078208ff */
[----:B------:R-:W-:Y:S02]  /*8430*/  MOV R0, c[0x0][0x3a0] ;  /* 0x0000e80000007a02 */ /* 0x000fe40000000f00 */
[----:B------:R-:W-:Y:S02]  /*8440*/  LEA.HI.X R27, R21, c[0x0][0x34c], R2, 0x1, P0 ;  /* 0x0000d300151b7a11 */ /* 0x000fe400000f0c02 */
[----:B------:R-:W-:Y:S02]  /*8450*/  MOV R21, c[0x0][0x3a8] ;  /* 0x0000ea0000157a02 */ /* 0x000fe40000000f00 */
[----:B------:R-:W-:Y:S02]  /*8460*/  LEA.HI.X R25, R20, c[0x0][0x344], R23, 0x1, P1 ;  /* 0x0000d10014197a11 */ /* 0x000fe400008f0c17 */
[----:B------:R-:W-:-:S02]  /*8470*/  MOV R23, c[0x0][0x3a4] ;  /* 0x0000e90000177a02 */ /* 0x000fc40000000f00 */
[C---:B--2---:R-:W-:Y:S01]  /*8480*/  LEA R22, P1, R0.reuse, R24, 0x7 ;  /* 0x0000001800167211 */ /* 0x044fe200078238ff */
[----:B----4-:R2:W-:Y:S01]  /*8490*/  STG.E.128 [R24.64], R16 ;  /* 0x0000001018007986 */ /* 0x0105e2000c101d06 */
[----:B------:R-:W-:Y:S02]  /*84a0*/  MOV R2, c[0x0][0x3ac] ;  /* 0x0000eb0000027a02 */ /* 0x000fe40000000f00 */
[C---:B------:R-:W-:Y:S02]  /*84b0*/  LEA R20, P0, R21.reuse, R26, 0x7 ;  /* 0x0000001a15147211 */ /* 0x040fe400078038ff */
[----:B------:R-:W-:Y:S02]  /*84c0*/  LEA.HI.X R23, R0, R25, R23, 0x7, P1 ;  /* 0x0000001900177211 */ /* 0x000fe400008f3c17 */
[----:B------:R-:W-:-:S03]  /*84d0*/  LEA.HI.X R21, R21, R27, R2, 0x7, P0 ;  /* 0x0000001b15157211 */ /* 0x000fc600000f3c02 */
[----:B---3--:R2:W-:Y:S04]  /*84e0*/  STG.E.128 [R22.64], R12 ;  /* 0x0000000c16007986 */ /* 0x0085e8000c101d06 */
[----:B-1----:R2:W-:Y:S04]  /*84f0*/  STG.E.128 [R26.64], R8 ;  /* 0x000000081a007986 */ /* 0x0025e8000c101d06 */
[----:B------:R2:W-:Y:S02]  /*8500*/  STG.E.128 [R20.64], R4 ;  /* 0x0000000414007986 */ /* 0x0005e4000c101d06 */
.L_x_230:
        /* <DEDUP_REMOVED lines=11> */
.L_x_237:
[----:B------:R-:W-:Y:S05]  /*85c0*/  EXIT ;  /* 0x000000000000794d */ /* 0x000fea0003800000 */
.L_x_239:
        /* <DEDUP_REMOVED lines=11> */
.L_x_691:


//--------------------- .text._ZN5flash44flash_bwd_dq_dk_dv_loop_seqk_parallel_kernelI23Flash_bwd_kernel_traitsILi32ELi128ELi128ELi8ELi4ELi4ELi4ELb1ELb0EN7cutlass10bfloat16_tE19Flash_kernel_traitsILi32ELi128ELi128ELi8ES3_EELb0ELb1ELb0ELb0ELb1ELb1ELb1EEEvNS_16Flash_bwd_paramsE --------------------------
	.section	.text._ZN5flash44flash_bwd_dq_dk_dv_loop_seqk_parallel_kernelI23Flash_bwd_kernel_traitsILi32ELi128ELi128ELi8ELi4ELi4ELi4ELb1ELb0EN7cutlass10bfloat16_tE19Flash_kernel_traitsILi32ELi128ELi128ELi8ES3_EELb0ELb1ELb0ELb0ELb1ELb1ELb1EEEvNS_16Flash_bwd_paramsE,"ax",@progbits
	.sectioninfo	@"SHI_REGISTERS=255"
	.align	128
        .global         _ZN5flash44flash_bwd_dq_dk_dv_loop_seqk_parallel_kernelI23Flash_bwd_kernel_traitsILi32ELi128ELi128ELi8ELi4ELi4ELi4ELb1ELb0EN7cutlass10bfloat16_tE19Flash_kernel_traitsILi32ELi128ELi128ELi8ES3_EELb0ELb1ELb0ELb0ELb1ELb1ELb1EEEvNS_16Flash_bwd_paramsE
        .type           _ZN5flash44flash_bwd_dq_dk_dv_loop_seqk_parallel_kernelI23Flash_bwd_kernel_traitsILi32ELi128ELi128ELi8ELi4ELi4ELi4ELb1ELb0EN7cutlass10bfloat16_tE19Flash_kernel_traitsILi32ELi128ELi128ELi8ES3_EELb0ELb1ELb0ELb0ELb1ELb1ELb1EEEvNS_16Flash_bwd_paramsE,@function
        .size           _ZN5flash44flash_bwd_dq_dk_dv_loop_seqk_parallel_kernelI23Flash_bwd_kernel_traitsILi32ELi128ELi128ELi8ELi4ELi4ELi4ELb1ELb0EN7cutlass10bfloat16_tE19Flash_kernel_traitsILi32ELi128ELi128ELi8ES3_EELb0ELb1ELb0ELb0ELb1ELb1ELb1EEEvNS_16Flash_bwd_paramsE,(.L_x_692 - _ZN5flash44flash_bwd_dq_dk_dv_loop_seqk_parallel_kernelI23Flash_bwd_kernel_traitsILi32ELi128ELi128ELi8ELi4ELi4ELi4ELb1ELb0EN7cutlass10bfloat16_tE19Flash_kernel_traitsILi32ELi128ELi128ELi8ES3_EELb0ELb1ELb0ELb0ELb1ELb1ELb1EEEvNS_16Flash_bwd_paramsE)
        .other          _ZN5flash44flash_bwd_dq_dk_dv_loop_seqk_parallel_kernelI23Flash_bwd_kernel_traitsILi32ELi128ELi128ELi8ELi4ELi4ELi4ELb1ELb0EN7cutlass10bfloat16_tE19Flash_kernel_traitsILi32ELi128ELi128ELi8ES3_EELb0ELb1ELb0ELb0ELb1ELb1ELb1EEEvNS_16Flash_bwd_paramsE,@"STO_CUDA_ENTRY STV_DEFAULT"
_ZN5flash44flash_bwd_dq_dk_dv_loop_seqk_parallel_kernelI23Flash_bwd_kernel_traitsILi32ELi128ELi128ELi8ELi4ELi4ELi4ELb1ELb0EN7cutlass10bfloat16_tE19Flash_kernel_traitsILi32ELi128ELi128ELi8ES3_EELb0ELb1ELb0ELb0ELb1ELb1ELb1EEEvNS_16Flash_bwd_paramsE:
.text._ZN5flash44flash_bwd_dq_dk_dv_loop_seqk_parallel_kernelI23Flash_bwd_kernel_traitsILi32ELi128ELi128ELi8ELi4ELi4ELi4ELb1ELb0EN7cutlass10bfloat16_tE19Flash_kernel_traitsILi32ELi128ELi128ELi8ES3_EELb0ELb1ELb0ELb0ELb1ELb1ELb1EEEvNS_16Flash_bwd_paramsE:
        /* <DEDUP_REMOVED lines=12> */
[----:B------:R-:W-:Y:S01]  /*00c0*/  IMAD.MOV.U32 R176, RZ, RZ, -0x10 ;  /* 0xfffffff0ffb07424 */ /* 0x000fe200078e00ff */
[----:B------:R-:W-:Y:S01]  /*00d0*/  ULDC UR48, c[0x0][0x22c] ;  /* 0x00008b0000307ab9 */ /* 0x000fe20000000800 */
[----:B------:R-:W-:Y:S01]  /*00e0*/  IMAD.MOV.U32 R157, RZ, RZ, 0x20 ;  /* 0x00000020ff9d7424 */ /* 0x000fe200078e00ff */
        /* <DEDUP_REMOVED lines=15> */
[----:B------:R-:W-:Y:S01]  /*01e0*/  ULDC.64 UR60, c[0x0][0x3c8] ;  /* 0x0000f200003c7ab9 */ /* 0x000fe20000000a00 */
[CC--:B------:R-:W-:Y:S01]  /*01f0*/  LEA.HI R21, R13.reuse, R20.reuse, RZ, 0x3 ;  /* 0x000000140d157211 */ /* 0x0c0fe200078f18ff */
[----:B------:R-:W-:Y:S01]  /*0200*/  UIADD3 UR57, UR57, UR7, URZ ;  /* 0x0000000739397290 */ /* 0x000fe2000fffe03f */
[--C-:B------:R-:W-:Y:S01]  /*0210*/  SHF.R.S32.HI R3, RZ, 0x2, R4.reuse ;  /* 0x00000002ff037819 */ /* 0x100fe20000011404 */
[----:B------:R-:W-:Y:S01]  /*0220*/  UIMAD UR55, UR6, UR55, URZ ;  /* 0x00000037063772a4 */ /* 0x000fe2000f8e023f */
[----:B------:R-:W-:Y:S01]  /*0230*/  SHF.R.S32.HI R0, RZ, 0x1f, R4 ;  /* 0x0000001fff007819 */ /* 0x000fe20000011404 */
[----:B------:R-:W-:Y:S01]  /*0240*/  USHF.L.U32 UR28, UR52, 0x3, URZ ;  /* 0x00000003341c7899 */ /* 0x000fe2000800063f */
[-C--:B------:R-:W-:Y:S01]  /*0250*/  LEA.HI R2, R4, R3.reuse, RZ, 0x1 ;  /* 0x0000000304027211 */ /* 0x080fe200078f08ff */
[----:B------:R-:W-:Y:S01]  /*0260*/  USHF.L.U32 UR27, UR52, 0x4, URZ ;  /* 0x00000004341b7899 */ /* 0x000fe2000800063f */
[----:B------:R-:W-:Y:S01]  /*0270*/  LEA.HI R0, R0, R3, RZ, 0x3 ;  /* 0x0000000300007211 */ /* 0x000fe200078f18ff */
[----:B------:R-:W-:Y:S01]  /*0280*/  UIMAD UR26, UR52, 0x18, URZ ;  /* 0x00000018341a78a4 */ /* 0x000fe2000f8e023f */
[----:B------:R-:W-:Y:S01]  /*0290*/  SHF.R.S32.HI R6, RZ, 0x3, R21 ;  /* 0x00000003ff067819 */ /* 0x000fe20000011415 */
[----:B------:R-:W-:Y:S01]  /*02a0*/  USHF.L.U32 UR25, UR52, 0x5, URZ ;  /* 0x0000000534197899 */ /* 0x000fe2000800063f */
[----:B------:R-:W-:Y:S01]  /*02b0*/  LOP3.LUT R5, R4, 0xfffffffc, RZ, 0xc0, !PT ;  /* 0xfffffffc04057812 */ /* 0x000fe200078ec0ff */
[----:B------:R-:W-:Y:S01]  /*02c0*/  UIMAD UR24, UR52, 0x28, URZ ;  /* 0x00000028341878a4 */ /* 0x000fe2000f8e023f */
[----:B------:R-:W-:Y:S01]  /*02d0*/  LOP3.LUT R4, R2, 0x7fffffe, RZ, 0xc0, !PT ;  /* 0x07fffffe02047812 */ /* 0x000fe200078ec0ff */
[----:B------:R-:W-:Y:S01]  /*02e0*/  IMAD.SHL.U32 R2, R6, 0x40, RZ ;  /* 0x0000004006027824 */ /* 0x000fe200078e00ff */
[----:B------:R-:W-:Y:S01]  /*02f0*/  LOP3.LUT R0, R0, 0xfffffff8, RZ, 0xc0, !PT ;  /* 0xfffffff800007812 */ /* 0x000fe200078ec0ff */
[----:B------:R-:W-:Y:S01]  /*0300*/  IMAD.IADD R12, R20, 0x1, -R5 ;  /* 0x00000001140c7824 */ /* 0x000fe200078e0a05 */
[-C--:B------:R-:W-:Y:S01]  /*0310*/  LEA.HI R11, R13, R20.reuse, RZ, 0x4 ;  /* 0x000000140d0b7211 */ /* 0x080fe200078f20ff */
[----:B------:R-:W-:Y:S01]  /*0320*/  IMAD.IADD R8, R3, 0x1, -R4 ;  /* 0x0000000103087824 */ /* 0x000fe200078e0a04 */
[----:B------:R-:W-:Y:S01]  /*0330*/  LEA.HI R4, R13, R20, RZ, 0x5 ;  /* 0x000000140d047211 */ /* 0x000fe200078f28ff */
[----:B------:R-:W-:Y:S01]  /*0340*/  IMAD.IADD R7, R3, 0x1, -R0 ;  /* 0x0000000103077824 */ /* 0x000fe200078e0a00 */
[----:B------:R-:W-:Y:S01]  /*0350*/  LOP3.LUT R0, R2, 0xc0, RZ, 0xc0, !PT ;  /* 0x000000c002007812 */ /* 0x000fe200078ec0ff */
[----:B------:R-:W-:Y:S01]  /*0360*/  IMAD.SHL.U32 R6, R12, 0x8, RZ ;  /* 0x000000080c067824 */ /* 0x000fe200078e00ff */
[--C-:B------:R-:W-:Y:S01]  /*0370*/  SHF.R.S32.HI R2, RZ, 0x5, R4.reuse ;  /* 0x00000005ff027819 */ /* 0x100fe20000011404 */
[----:B------:R-:W-:Y:S01]  /*0380*/  UIMAD UR23, UR52, 0x30, URZ ;  /* 0x00000030341778a4 */ /* 0x000fe2000f8e023f */
[----:B------:R-:W-:Y:S01]  /*0390*/  SHF.R.S32.HI R3, RZ, 0x1f, R4 ;  /* 0x0000001fff037819 */ /* 0x000fe20000011404 */
[----:B------:R-:W-:Y:S01]  /*03a0*/  UIMAD UR22, UR52, 0x38, URZ ;  /* 0x00000038341678a4 */ /* 0x000fe2000f8e023f */
[----:B------:R-:W-:Y:S01]  /*03b0*/  LOP3.LUT R6, R0, 0x18, R6, 0xf8, !PT ;  /* 0x0000001800067812 */ /* 0x000fe200078ef806 */
[----:B------:R-:W-:Y:S01]  /*03c0*/  USHF.L.U32 UR21, UR52, 0x6, URZ ;  /* 0x0000000634157899 */ /* 0x000fe2000800063f */
[----:B------:R-:W-:Y:S01]  /*03d0*/  SHF.R.U32.HI R5, RZ, 0x3, R0 ;  /* 0x00000003ff057819 */ /* 0x000fe20000011600 */
[----:B------:R-:W-:Y:S01]  /*03e0*/  UIMAD UR20, UR52, 0x48, URZ ;  /* 0x00000048341478a4 */ /* 0x000fe2000f8e023f */
[----:B------:R-:W-:Y:S01]  /*03f0*/  LOP3.LUT R4, R4, 0xffffffe0, RZ, 0xc0, !PT ;  /* 0xffffffe004047812 */ /* 0x000fe200078ec0ff */
[----:B------:R-:W-:Y:S01]  /*0400*/  UIMAD UR19, UR52, 0x50, URZ ;  /* 0x00000050341378a4 */ /* 0x000fe2000f8e023f */
[----:B------:R-:W-:Y:S01]  /*0410*/  LEA.HI R0, R3, R2, RZ, 0x2 ;  /* 0x0000000203007211 */ /* 0x000fe200078f10ff */
[----:B------:R-:W-:Y:S01]  /*0420*/  UIMAD UR18, UR52, 0x58, URZ ;  /* 0x00000058341278a4 */ /* 0x000fe2000f8e023f */
[----:B------:R-:W-:Y:S01]  /*0430*/  LOP3.LUT R5, R6, R5, RZ, 0x3c, !PT ;  /* 0x0000000506057212 */ /* 0x000fe200078e3cff */
[----:B------:R-:W-:Y:S01]  /*0440*/  IMAD.IADD R3, R20, 0x1, -R4 ;  /* 0x0000000114037824 */ /* 0x000fe200078e0a04 */
[----:B------:R-:W-:Y:S01]  /*0450*/  LOP3.LUT R0, R0, 0xfffffffc, RZ, 0xc0, !PT ;  /* 0xfffffffc00007812 */ /* 0x000fe200078ec0ff */
[----:B------:R-:W-:Y:S01]  /*0460*/  UIMAD UR17, UR52, 0x60, URZ ;  /* 0x00000060341178a4 */ /* 0x000fe2000f8e023f */
[----:B------:R-:W-:Y:S01]  /*0470*/  SHF.R.S32.HI R10, RZ, 0x4, R11 ;  /* 0x00000004ff0a7819 */ /* 0x000fe2000001140b */
[----:B------:R-:W-:Y:S01]  /*0480*/  UIMAD UR16, UR52, 0x68, URZ ;  /* 0x00000068341078a4 */ /* 0x000fe2000f8e023f */
[----:B------:R-:W-:Y:S01]  /*0490*/  LOP3.LUT R9, R21, 0xfffffff8, RZ, 0xc0, !PT ;  /* 0xfffffff815097812 */ /* 0x000fe200078ec0ff */
[C---:B------:R-:W-:Y:S01]  /*04a0*/  IMAD.IADD R162, R2.reuse, 0x1, -R0 ;  /* 0x0000000102a27824 */ /* 0x040fe200078e0a00 */
[----:B------:R-:W-:Y:S01]  /*04b0*/  SHF.R.S32.HI R6, RZ, 0x1f, R3 ;  /* 0x0000001fff067819 */ /* 0x000fe20000011403 */
[----:B------:R-:W-:Y:S01]  /*04c0*/  IMAD R0, R2, 0x8, R8 ;  /* 0x0000000802007824 */ /* 0x000fe200078e0208 */
[C---:B------:R-:W-:Y:S01]  /*04d0*/  LEA.HI R4, R11.reuse, R10, RZ, 0x1 ;  /* 0x0000000a0b047211 */ /* 0x040fe200078f08ff */
[----:B------:R-:W-:Y:S01]  /*04e0*/  UIMAD UR15, UR52, 0x70, URZ ;  /* 0x00000070340f78a4 */ /* 0x000fe2000f8e023f */
[----:B------:R-:W-:Y:S01]  /*04f0*/  LEA.HI R18, R6, R3, RZ, 0x2 ;  /* 0x0000000306127211 */ /* 0x000fe200078f10ff */
        /* <DEDUP_REMOVED lines=9> */
[----:B------:R1:W-:Y:S01]  /*0590*/  STL [R1+0x10], R2 ;  /* 0x0000100201007387 */ /* 0x0003e20000100800 */
[C---:B------:R-:W-:Y:S01]  /*05a0*/  LEA.HI R12, R7.reuse, R7, RZ, 0x1 ;  /* 0x00000007070c7211 */ /* 0x040fe200078f08ff */
[----:B------:R-:W-:Y:S01]  /*05b0*/  UIMAD UR14, UR52, 0x78, URZ ;  /* 0x00000078340e78a4 */ /* 0x000fe2000f8e023f */
[----:B------:R-:W-:Y:S01]  /*05c0*/  SHF.R.S32.HI R10, RZ, 0x7, R3 ;  /* 0x00000007ff0a7819 */ /* 0x000fe20000011403 */
[----:B------:R-:W-:Y:S01]  /*05d0*/  USHF.R.S32.HI UR56, URZ, 0x1f, UR54 ;  /* 0x0000001f3f387899 */ /* 0x000fe20008011436 */
[----:B------:R-:W-:Y:S01]  /*05e0*/  SHF.R.S32.HI R11, RZ, 0x1f, R0 ;  /* 0x0000001fff0b7819 */ /* 0x000fe20000011400 */
[----:B------:R-:W-:Y:S01]  /*05f0*/  UMOV UR51, 0xffffe000 ;  /* 0xffffe00000337882 */ /* 0x000fe20000000000 */
[----:B------:R-:W-:Y:S01]  /*0600*/  LOP3.LUT P5, RZ, R7, 0x2, RZ, 0xc0, !PT ;  /* 0x0000000207ff7812 */ /* 0x000fe200078ac0ff */
[C---:B------:R-:W-:Y:S01]  /*0610*/  IMAD R3, R10.reuse, 0x8, R14 ;  /* 0x000000080a037824 */ /* 0x040fe200078e020e */
[----:B------:R-:W-:Y:S01]  /*0620*/  LEA.HI R11, R11, R0, RZ, 0x3 ;  /* 0x000000000b0b7211 */ /* 0x000fe200078f18ff */
[----:B------:R-:W-:Y:S01]  /*0630*/  IMAD R19, R10, 0x2000, R9 ;  /* 0x000020000a137824 */ /* 0x000fe200078e0209 */
[----:B------:R-:W-:-:S02]  /*0640*/  LOP3.LUT P4, RZ, R7, 0x4, RZ, 0xc0, !PT ;  /* 0x0000000407ff7812 */ /* 0x000fc4000788c0ff */
[----:B------:R-:W-:Y:S02]  /*0650*/  SEL R177, R157, 0xffffffe0, !P5 ;  /* 0xffffffe09db17807 */ /* 0x000fe40006800000 */
[----:B-1----:R-:W-:-:S05]  /*0660*/  LOP3.LUT R2, R8, 0x3fffffe, RZ, 0xc0, !PT ;  /* 0x03fffffe08027812 */ /* 0x002fca00078ec0ff */
[----:B------:R-:W-:Y:S01]  /*0670*/  IMAD.IADD R4, R6, 0x1, -R2 ;  /* 0x0000000106047824 */ /* 0x000fe200078e0a02 */
[----:B------:R-:W-:-:S03]  /*0680*/  LEA.HI R2, R0, R0, RZ, 0x1 ;  /* 0x0000000000027211 */ /* 0x000fc600078f08ff */
[----:B------:R-:W-:Y:S01]  /*0690*/  IMAD R150, R3, 0x8, R4 ;  /* 0x0000000803967824 */ /* 0x000fe200078e0204 */
[----:B------:R-:W-:Y:S02]  /*06a0*/  LOP3.LUT R4, R2, 0x7fffffe, RZ, 0xc0, !PT ;  /* 0x07fffffe02047812 */ /* 0x000fe400078ec0ff */
[----:B------:R-:W-:Y:S02]  /*06b0*/  LOP3.LUT R3, R11, 0xfffffff8, RZ, 0xc0, !PT ;  /* 0xfffffff80b037812 */ /* 0x000fe400078ec0ff */
[----:B------:R-:W-:Y:S01]  /*06c0*/  SHF.R.S32.HI R5, RZ, 0x1, R2 ;  /* 0x00000001ff057819 */ /* 0x000fe20000011402 */
[C---:B------:R-:W-:Y:S01]  /*06d0*/  IMAD.IADD R15, R0.reuse, 0x1, -R4 ;  /* 0x00000001000f7824 */ /* 0x040fe200078e0a04 */
[----:B------:R-:W-:Y:S01]  /*06e0*/  SHF.R.S32.HI R2, RZ, 0x1f, R2 ;  /* 0x0000001fff027819 */ /* 0x000fe20000011402 */
[----:B------:R-:W-:Y:S01]  /*06f0*/  IMAD.IADD R17, R0, 0x1, -R3 ;  /* 0x0000000100117824 */ /* 0x000fe200078e0a03 */
[----:B------:R-:W-:Y:S01]  /*0700*/  SHF.R.S32.HI R4, RZ, 0x3, R11 ;  /* 0x00000003ff047819 */ /* 0x000fe2000001140b */
[----:B------:R-:W-:Y:S01]  /*0710*/  IMAD.SHL.U32 R3, R7, 0x40, RZ ;  /* 0x0000004007037824 */ /* 0x000fe200078e00ff */
[----:B------:R-:W-:-:S02]  /*0720*/  LEA.HI R0, R2, R5, RZ, 0x2 ;  /* 0x0000000502007211 */ /* 0x000fc400078f10ff */
[----:B------:R-:W-:Y:S01]  /*0730*/  LOP3.LUT R2, R7, 0x1, RZ, 0xc0, !PT ;  /* 0x0000000107027812 */ /* 0x000fe200078ec0ff */
[----:B------:R-:W-:Y:S01]  /*0740*/  IMAD R15, R4, 0x8, R15 ;  /* 0x00000008040f7824 */ /* 0x000fe200078e020f */
[----:B------:R-:W-:Y:S02]  /*0750*/  LOP3.LUT R0, R0, 0xfffffffc, RZ, 0xc0, !PT ;  /* 0xfffffffc00007812 */ /* 0x000fe400078ec0ff */
[----:B------:R-:W-:Y:S02]  /*0760*/  ISETP.NE.U32.AND P6, PT, R2, 0x1, PT ;  /* 0x000000010200780c */ /* 0x000fe40003fc5070 */
[----:B------:R-:W-:Y:S01]  /*0770*/  SHF.R.S32.HI R2, RZ, 0x1, R8 ;  /* 0x00000001ff027819 */ /* 0x000fe20000011408 */
[----:B------:R-:W-:Y:S01]  /*0780*/  IMAD.IADD R16, R5, 0x1, -R0 ;  /* 0x0000000105107824 */ /* 0x000fe200078e0a00 */
[----:B------:R-:W-:Y:S01]  /*0790*/  SEL R176, R176, 0x10, !P6 ;  /* 0x00000010b0b07807 */ /* 0x000fe20007000000 */
[----:B------:R-:W-:Y:S01]  /*07a0*/  IMAD.SHL.U32 R0, R6, 0x40, RZ ;  /* 0x0000004006007824 */ /* 0x000fe200078e00ff */
[C---:B------:R-:W-:Y:S01]  /*07b0*/  LOP3.LUT P0, RZ, R2.reuse, 0x2, RZ, 0xc0, !PT ;  /* 0x0000000202ff7812 */ /* 0x040fe2000780c0ff */
[----:B------:R-:W-:Y:S01]  /*07c0*/  IMAD.SHL.U32 R6, R2, 0x40, RZ ;  /* 0x0000004002067824 */ /* 0x000fe200078e00ff */
[----:B------:R-:W-:Y:S01]  /*07d0*/  LOP3.LUT R2, R3, 0x1c0, RZ, 0xc0, !PT ;  /* 0x000001c003027812 */ /* 0x000fe200078ec0ff */
[----:B------:R-:W-:Y:S01]  /*07e0*/  IMAD.SHL.U32 R3, R162, 0x400, RZ ;  /* 0x00000400a2037824 */ /* 0x000fe200078e00ff */
[----:B------:R-:W-:-:S02]  /*07f0*/  LOP3.LUT R8, R0, 0x1c0, RZ, 0xc0, !PT ;  /* 0x000001c000087812 */ /* 0x000fc400078ec0ff */
[----:B------:R-:W-:Y:S01]  /*0800*/  LOP3.LUT R0, R12, 0x3fffffe, RZ, 0xc0, !PT ;  /* 0x03fffffe0c007812 */ /* 0x000fe200078ec0ff */
[--C-:B------:R-:W-:Y:S01]  /*0810*/  IMAD R151, R4, 0x200, R3.reuse ;  /* 0x0000020004977824 */ /* 0x100fe200078e0203 */
[----:B------:R-:W-:Y:S02]  /*0820*/  LEA.HI R2, R2, R2, RZ, 0x1d ;  /* 0x0000000202027211 */ /* 0x000fe400078fe8ff */
[----:B------:R-:W-:Y:S01]  /*0830*/  SEL R149, R157, 0xffffffe0, !P0 ;  /* 0xffffffe09d957807 */ /* 0x000fe20004000000 */
[----:B------:R-:W-:Y:S01]  /*0840*/  IMAD.IADD R13, R7, 0x1, -R0 ;  /* 0x00000001070d7824 */ /* 0x000fe200078e0a00 */
[----:B------:R-:W-:Y:S01]  /*0850*/  IADD3 R19, R2, R19, R3 ;  /* 0x0000001302137210 */ /* 0x000fe20007ffe003 */
[----:B------:R-:W-:-:S04]  /*0860*/  IMAD.SHL.U32 R0, R162, 0x10, RZ ;  /* 0x00000010a2007824 */ /* 0x000fc800078e00ff */
[----:B------:R-:W-:Y:S01]  /*0870*/  IMAD.SHL.U32 R182, R19, 0x2, RZ ;  /* 0x0000000213b67824 */ /* 0x000fe200078e00ff */
[----:B------:R-:W-:Y:S02]  /*0880*/  LEA.HI.SX32 R18, R18, R0, 0x1e ;  /* 0x0000000012127211 */ /* 0x000fe400078ff2ff */
[----:B------:R-:W-:Y:S01]  /*0890*/  LOP3.LUT R5, R8, 0x30, R0, 0xf8, !PT ;  /* 0x0000003008057812 */ /* 0x000fe200078ef800 */
[----:B------:R-:W-:Y:S01]  /*08a0*/  IMAD.IADD R180, R182, 0x1, R176 ;  /* 0x00000001b6b47824 */ /* 0x000fe200078e02b0 */
[----:B------:R-:W-:Y:S01]  /*08b0*/  LOP3.LUT R0, R6, 0xc0, RZ, 0xc0, !PT ;  /* 0x000000c006007812 */ /* 0x000fe200078ec0ff */
[----:B------:R-:W-:Y:S01]  /*08c0*/  STL [R1+0x34], R18 ;  /* 0x0000341201007387 */ /* 0x000fe20000100800 */
[----:B------:R-:W-:Y:S01]  /*08d0*/  LOP3.LUT R3, R5, 0x8, R21, 0xf8, !PT ;  /* 0x0000000805037812 */ /* 0x000fe200078ef815 */
[----:B------:R-:W-:Y:S01]  /*08e0*/  IMAD.IADD R181, R182, 0x1, R177 ;  /* 0x00000001b6b57824 */ /* 0x000fe200078e02b1 */
[----:B------:R-:W-:Y:S01]  /*08f0*/  LOP3.LUT R4, R0, 0x8, R21, 0xf8, !PT ;  /* 0x0000000800047812 */ /* 0x000fe200078ef815 */
[----:B------:R-:W-:Y:S01]  /*0900*/  IMAD.IADD R179, R180, 0x1, R177 ;  /* 0x00000001b4b37824 */ /* 0x000fe200078e02b1 */
[----:B------:R-:W-:-:S02]  /*0910*/  SHF.R.U32.HI R2, RZ, 0x3, R0 ;  /* 0x00000003ff027819 */ /* 0x000fc40000011600 */
[----:B------:R-:W-:Y:S02]  /*0920*/  SHF.R.U32.HI R0, RZ, 0x3, R8 ;  /* 0x00000003ff007819 */ /* 0x000fe40000011608 */
[----:B------:R-:W-:Y:S02]  /*0930*/  LOP3.LUT R4, R4, R2, RZ, 0x3c, !PT ;  /* 0x0000000204047212 */ /* 0x000fe400078e3cff */
[----:B------:R-:W-:Y:S01]  /*0940*/  LOP3.LUT R5, R3, R0, RZ, 0x3c, !PT ;  /* 0x0000000003057212 */ /* 0x000fe200078e3cff */
[----:B------:R-:W-:Y:S01]  /*0950*/  IMAD R0, R162, 0x200, R9 ;  /* 0x00000200a2007824 */ /* 0x000fe200078e0209 */
[----:B------:R-:W-:Y:S01]  /*0960*/  IADD3 R2, R18, -0x80, RZ ;  /* 0xffffff8012027810 */ /* 0x000fe20007ffe0ff */
[----:B------:R-:W-:Y:S01]  /*0970*/  IMAD.U32 R150, R150, 0x20, R4 ;  /* 0x0000002096967824 */ /* 0x000fe200078e0004 */
[----:B------:R-:W-:Y:S01]  /*0980*/  IADD3 R175, R182, 0x40, RZ ;  /* 0x00000040b6af7810 */ /* 0x000fe20007ffe0ff */
[----:B------:R-:W-:Y:S01]  /*0990*/  IMAD R13, R13, 0x20, R0 ;  /* 0x000000200d0d7824 */ /* 0x000fe200078e0200 */
[----:B------:R-:W-:Y:S01]  /*09a0*/  SHF.R.S32.HI R0, RZ, 0x1f, R2 ;  /* 0x0000001fff007819 */ /* 0x000fe20000011402 */
[----:B------:R-:W-:Y:S01]  /*09b0*/  IMAD.SHL.U32 R4, R14, 0x10, RZ ;  /* 0x000000100e047824 */ /* 0x000fe200078e00ff */
[----:B------:R-:W-:Y:S01]  /*09c0*/  @P4 IADD3 R175, R182, -0x40, RZ ;  /* 0xffffffc0b6af4810 */ /* 0x000fe20007ffe0ff */
[----:B------:R-:W-:Y:S01]  /*09d0*/  IMAD R149, R150, 0x2, R149 ;  /* 0x0000000296957824 */ /* 0x000fe200078e0295 */
[----:B------:R-:W-:Y:S01]  /*09e0*/  SHF.L.U64.HI R0, R2, 0x2, R0 ;  /* 0x0000000202007819 */ /* 0x000fe20000010200 */
[----:B------:R-:W-:-:S02]  /*09f0*/  IMAD.SHL.U32 R2, R20, 0x2, RZ ;  /* 0x0000000214027824 */ /* 0x000fc400078e00ff */
[--C-:B------:R-:W-:Y:S02]  /*0a00*/  IMAD.IADD R176, R176, 0x1, R175.reuse ;  /* 0x00000001b0b07824 */ /* 0x100fe400078e02af */
[----:B------:R1:W-:Y:S01]  /*0a10*/  STL [R1+0x28], R0 ;  /* 0x0000280001007387 */ /* 0x0003e20000100800 */
[----:B------:R-:W-:Y:S01]  /*0a20*/  LOP3.LUT R2, R2, 0x6, RZ, 0xc0, !PT ;  /* 0x0000000602027812 */ /* 0x000fe200078ec0ff */
[----:B------:R-:W-:Y:S02]  /*0a30*/  IMAD.IADD R178, R177, 0x1, R175 ;  /* 0x00000001b1b27824 */ /* 0x000fe400078e02af */
[----:B------:R-:W-:Y:S02]  /*0a40*/  IMAD.SHL.U32 R150, R150, 0x2, RZ ;  /* 0x0000000296967824 */ /* 0x000fe400078e00ff */
[C---:B------:R-:W-:Y:S02]  /*0a50*/  IMAD R3, R10.reuse, 0x40, R2 ;  /* 0x000000400a037824 */ /* 0x040fe400078e0202 */
[----:B------:R-:W-:-:S02]  /*0a60*/  IMAD.SHL.U32 R2, R10, 0x8, RZ ;  /* 0x000000080a027824 */ /* 0x000fc400078e00ff */
[----:B------:R-:W-:Y:S01]  /*0a70*/  IMAD.IADD R177, R177, 0x1, R176 ;  /* 0x00000001b1b17824 */ /* 0x000fe200078e02b0 */
[----:B------:R2:W-:Y:S02]  /*0a80*/  STL [R1+0x24], R3 ;  /* 0x0000240301007387 */ /* 0x0005e40000100800 */
[----:B------:R-:W-:-:S04]  /*0a90*/  LOP3.LUT R2, R2, 0x8, RZ, 0xc0, !PT ;  /* 0x0000000802027812 */ /* 0x000fc800078ec0ff */
[----:B------:R-:W-:Y:S02]  /*0aa0*/  LOP3.LUT R7, R2, 0x10, R4, 0xf8, !PT ;  /* 0x0000001002077812 */ /* 0x000fe400078ef804 */
[----:B-1----:R-:W-:-:S04]  /*0ab0*/  SHF.R.S32.HI R0, RZ, 0x1, R12 ;  /* 0x00000001ff007819 */ /* 0x002fc8000001140c */
[C---:B------:R-:W-:Y:S01]  /*0ac0*/  LOP3.LUT P3, RZ, R0.reuse, 0x2, RZ, 0xc0, !PT ;  /* 0x0000000200ff7812 */ /* 0x040fe2000786c0ff */
[----:B------:R-:W-:-:S03]  /*0ad0*/  IMAD.SHL.U32 R0, R0, 0x40, RZ ;  /* 0x0000004000007824 */ /* 0x000fc600078e00ff */
[----:B------:R-:W-:Y:S02]  /*0ae0*/  R2P PR, R17, 0x6 ;  /* 0x0000000611007804 */ /* 0x000fe40000000000 */
[----:B------:R-:W-:Y:S02]  /*0af0*/  LOP3.LUT R0, R0, 0xc0, RZ, 0xc0, !PT ;  /* 0x000000c000007812 */ /* 0x000fe400078ec0ff */
[----:B------:R-:W-:Y:S02]  /*0b00*/  LOP3.LUT P0, RZ, R16, 0x2, RZ, 0xc0, !PT ;  /* 0x0000000210ff7812 */ /* 0x000fe4000780c0ff */
[----:B--2---:R-:W-:Y:S02]  /*0b10*/  SHF.R.U32.HI R3, RZ, 0x3, R0 ;  /* 0x00000003ff037819 */ /* 0x004fe40000011600 */
[----:B------:R-:W-:Y:S02]  /*0b20*/  SEL R152, R152, 0xffffffc0, !P2 ;  /* 0xffffffc098987807 */ /* 0x000fe40005000000 */
[----:B------:R-:W-:Y:S01]  /*0b30*/  LOP3.LUT R8, R3, R0, R2, 0x1e, !PT ;  /* 0x0000000003087212 */ /* 0x000fe200078e1e02 */
[----:B------:R-:W-:Y:S01]  /*0b40*/  IMAD.SHL.U32 R0, R17, 0x40, RZ ;  /* 0x0000004011007824 */ /* 0x000fe200078e00ff */
[----:B------:R-:W-:Y:S01]  /*0b50*/  SEL R157, R157, 0xffffffe0, !P0 ;  /* 0xffffffe09d9d7807 */ /* 0x000fe20004000000 */
[----:B------:R-:W-:-:S02]  /*0b60*/  IMAD.SHL.U32 R2, R16, 0x40, RZ ;  /* 0x0000004010027824 */ /* 0x000fc400078e00ff */
[----:B------:R-:W-:Y:S01]  /*0b70*/  IMAD R3, R14, 0x200, R5 ;  /* 0x000002000e037824 */ /* 0x000fe200078e0205 */
[----:B------:R-:W-:Y:S01]  /*0b80*/  LOP3.LUT R0, R0, 0x1c0, RZ, 0xc0, !PT ;  /* 0x000001c000007812 */ /* 0x000fe200078ec0ff */
[----:B------:R-:W-:Y:S01]  /*0b90*/  IMAD.SHL.U32 R5, R14, 0x8, RZ ;  /* 0x000000080e057824 */ /* 0x000fe200078e00ff */
[----:B------:R-:W-:Y:S01]  /*0ba0*/  LOP3.LUT R2, R2, 0xc0, RZ, 0xc0, !PT ;  /* 0x000000c002027812 */ /* 0x000fe200078ec0ff */
[----:B------:R-:W-:Y:S01]  /*0bb0*/  IMAD.IADD R8, R8, 0x1, R13 ;  /* 0x0000000108087824 */ /* 0x000fe200078e020d */
[----:B------:R-:W-:Y:S02]  /*0bc0*/  SHF.R.U32.HI R6, RZ, 0x3, R0 ;  /* 0x00000003ff067819 */ /* 0x000fe40000011600 */
[----:B------:R-:W-:Y:S02]  /*0bd0*/  LOP3.LUT R5, R5, 0x8, RZ, 0xc0, !PT ;  /* 0x0000000805057812 */ /* 0x000fe400078ec0ff */
[----:B------:R-:W-:Y:S02]  /*0be0*/  SHF.R.U32.HI R4, RZ, 0x3, R2 ;  /* 0x00000003ff047819 */ /* 0x000fe40000011602 */
[--C-:B------:R-:W-:Y:S01]  /*0bf0*/  LOP3.LUT R6, R6, R0, R5.reuse, 0x1e, !PT ;  /* 0x0000000006067212 */ /* 0x100fe200078e1e05 */
[----:B------:R-:W-:Y:S01]  /*0c00*/  IMAD.SHL.U32 R0, R15, 0x20, RZ ;  /* 0x000000200f007824 */ /* 0x000fe200078e00ff */
[----:B------:R-:W-:-:S02]  /*0c10*/  LOP3.LUT R5, R4, R2, R5, 0x1e, !PT ;  /* 0x0000000204057212 */ /* 0x000fc400078e1e05 */
[----:B------:R-:W-:Y:S01]  /*0c20*/  LOP3.LUT R2, R4, R7, R2, 0x1e, !PT ;  /* 0x0000000704027212 */ /* 0x000fe200078e1e02 */
[----:B------:R-:W-:Y:S01]  /*0c30*/  IMAD R162, R162, 0x200, R0 ;  /* 0x00000200a2a27824 */ /* 0x000fe200078e0200 */
[----:B------:R-:W-:Y:S01]  /*0c40*/  LEA R9, R8, 0x6000, 0x1 ;  /* 0x0000600008097811 */ /* 0x000fe200078e08ff */
[----:B------:R-:W-:Y:S02]  /*0c50*/  IMAD.IADD R151, R151, 0x1, R6 ;  /* 0x0000000197977824 */ /* 0x000fe400078e0206 */
[----:B------:R-:W-:Y:S01]  /*0c60*/  IMAD.IADD R156, R0, 0x1, R2 ;  /* 0x00000001009c7824 */ /* 0x000fe200078e0202 */
[C---:B------:R-:W-:Y:S01]  /*0c70*/  IADD3 R0, R9.reuse, 0x20, RZ ;  /* 0x0000002009007810 */ /* 0x040fe20007ffe0ff */
[----:B------:R1:W-:Y:S01]  /*0c80*/  STL [R1+0x2c], R9 ;  /* 0x00002c0901007387 */ /* 0x0003e20000100800 */
[----:B------:R-:W-:Y:S01]  /*0c90*/  @P3 IADD3 R0, R9, -0x20, RZ ;  /* 0xffffffe009003810 */ /* 0x000fe20007ffe0ff */
[----:B------:R-:W-:Y:S01]  /*0ca0*/  IMAD.IADD R162, R162, 0x1, R5 ;  /* 0x00000001a2a27824 */ /* 0x000fe200078e0205 */
[----:B------:R-:W-:Y:S01]  /*0cb0*/  LEA R151, R151, 0x8000, 0x1 ;  /* 0x0000800097977811 */ /* 0x000fe200078e08ff */
[----:B------:R-:W-:-:S02]  /*0cc0*/  IMAD.SHL.U32 R2, R3, 0x2, RZ ;  /* 0x0000000203027824 */ /* 0x000fc400078e00ff */
[----:B------:R1:W-:Y:S01]  /*0cd0*/  STL [R1+0x30], R0 ;  /* 0x0000300001007387 */ /* 0x0003e20000100800 */
[C---:B------:R-:W-:Y:S01]  /*0ce0*/  IADD3 R158, R151.reuse, 0x20, RZ ;  /* 0x00000020979e7810 */ /* 0x040fe20007ffe0ff */
[C---:B------:R-:W-:Y:S01]  /*0cf0*/  IMAD.IADD R153, R151.reuse, 0x1, R152 ;  /* 0x0000000197997824 */ /* 0x040fe200078e0298 */
[----:B------:R-:W-:-:S04]  /*0d00*/  @P1 IADD3 R158, R151, -0x20, RZ ;  /* 0xffffffe0979e1810 */ /* 0x000fc80007ffe0ff */
[----:B------:R-:W-:Y:S01]  /*0d10*/  IADD3 R161, R158, 0x2000, RZ ;  /* 0x000020009ea17810 */ /* 0x000fe20007ffe0ff */
[----:B------:R-:W-:Y:S01]  /*0d20*/  IMAD.IADD R152, R152, 0x1, R158 ;  /* 0x0000000198987824 */ /* 0x000fe200078e029e */
[C---:B------:R-:W-:Y:S02]  /*0d30*/  IADD3 R160, R158.reuse, 0x4000, RZ ;  /* 0x000040009ea07810 */ /* 0x040fe40007ffe0ff */
[----:B------:R-:W-:Y:S02]  /*0d40*/  IADD3 R159, R158, 0x6000, RZ ;  /* 0x000060009e9f7810 */ /* 0x000fe40007ffe0ff */
.L_x_248:
        /* <DEDUP_REMOVED lines=8> */
[----:B-1----:R-:W2:Y:S01]  /*0dd0*/  @P1 S2R R7, SR_CTAID.Y ;  /* 0x0000000000071919 */ /* 0x002ea20000002600 */
[----:B------:R-:W-:-:S06]  /*0de0*/  @P1 IMAD.MOV.U32 R6, RZ, RZ, 0x4 ;  /* 0x00000004ff061424 */ /* 0x000fcc00078e00ff */
[----:B-1----:R-:W1:Y:S01]  /*0df0*/  @P0 S2R R0, SR_CTAID.Y ;  /* 0x0000000000000919 */ /* 0x002e620000002600 */
[----:B--2---:R-:W-:-:S06]  /*0e00*/  @P1 IMAD.WIDE R6, R7, R6, c[0x0][0x250] ;  /* 0x0000940007061625 */ /* 0x004fcc00078e0206 */
[----:B------:R-:W2:Y:S01]  /*0e10*/  @P1 LDG.E R6, [R6.64] ;  /* 0x0000000406061981 */ /* 0x000ea2000c1e1900 */
[----:B-1----:R-:W1:Y:S02]  /*0e20*/  @P0 R2UR UR7, R0 ;  /* 0x00000000000703c2 */ /* 0x002e6400000e0000 */
[----:B-1----:R-:W-:-:S06]  /*0e30*/  @UP1 UIMAD.WIDE UR6, UR7, UR6, UR8 ;  /* 0x00000006070612a5 */ /* 0x002fcc000f8e0208 */
[----:B------:R-:W-:Y:S02]  /*0e40*/  IMAD.U32 R4, RZ, RZ, UR6 ;  /* 0x00000006ff047e24 */ /* 0x000fe4000f8e00ff */
[----:B------:R-:W-:Y:S01]  /*0e50*/  IMAD.U32 R5, RZ, RZ, UR7 ;  /* 0x00000007ff057e24 */ /* 0x000fe2000f8e00ff */
[----:B------:R-:W-:Y:S02]  /*0e60*/  UMOV UR31, URZ ;  /* 0x0000003f001f7c82 */ /* 0x000fe40008000000 */
[----:B------:R-:W-:Y:S02]  /*0e70*/  ULDC.64 UR6, c[0x0][0x268] ;  /* 0x00009a0000067ab9 */ /* 0x000fe40000000a00 */
[----:B------:R-:W3:Y:S01]  /*0e80*/  @P0 LDG.E R0, [R4.64] ;  /* 0x0000000404000981 */ /* 0x000ee2000c1e1900 */
[----:B------:R-:W-:-:S04]  /*0e90*/  @!UP1 UISETP.NE.U32.AND UP0, UPT, URZ, UR6, UPT ;  /* 0x000000063f00928c */ /* 0x000fc8000bf05070 */
[----:B------:R-:W-:-:S03]  /*0ea0*/  @!UP1 UISETP.NE.AND.EX UP0, UPT, URZ, UR7, UPT, UP0 ;  /* 0x000000073f00928c */ /* 0x000fc6000bf05300 */
[----:B------:R-:W-:Y:S02]  /*0eb0*/  ULDC.64 UR6, c[0x0][0x218] ;  /* 0x0000860000067ab9 */ /* 0x000fe40000000a00 */
[----:B------:R-:W-:Y:S01]  /*0ec0*/  @!UP1 USEL UR9, URZ, UR7, !UP0 ;  /* 0x000000073f099287 */ /* 0x000fe2000c000000 */
[----:B--2---:R-:W1:Y:S08]  /*0ed0*/  @P1 R2UR UR31, R6 ;  /* 0x00000000061f13c2 */ /* 0x004e7000000e0000 */
[----:B---3--:R-:W1:Y:S02]  /*0ee0*/  @P0 R2UR UR8, R0 ;  /* 0x00000000000803c2 */ /* 0x008e6400000e0000 */
[----:B-1----:R-:W-:-:S02]  /*0ef0*/  @UP1 UIADD3 UR7, UR8, -UR31, URZ ;  /* 0x8000001f08071290 */ /* 0x002fc4000fffe03f */
[----:B------:R-:W-:Y:S02]  /*0f00*/  USHF.L.U32 UR8, UR29, 0x7, URZ ;  /* 0x000000071d087899 */ /* 0x000fe4000800063f */
[----:B------:R-:W-:-:S04]  /*0f10*/  @!UP1 UIADD3 UR7, UR9, UR6, -UR31 ;  /* 0x0000000609079290 */ /* 0x000fc8000fffe81f */
[----:B------:R-:W-:-:S06]  /*0f20*/  UISETP.GE.AND UP0, UPT, UR8, UR7, UPT ;  /* 0x000000070800728c */ /* 0x000fcc000bf06270 */
[----:B------:R-:W-:-:S13]  /*0f30*/  PLOP3.LUT P0, PT, PT, PT, UP0, 0x80, 0x0 ;  /* 0x000000000000781c */ /* 0x000fda0003f0f008 */
[----:B------:R-:W-:Y:S05]  /*0f40*/  @P0 BRA `(.L_x_240) ;  /* 0x000076b000000947 */ /* 0x000fea0003800000 */
[----:B------:R-:W-:Y:S01]  /*0f50*/  IABS R6, c[0x0][0x1c8] ;  /* 0x0000720000067a13 */ /* 0x000fe20000000000 */
[----:B------:R-:W1:Y:S01]  /*0f60*/  S2R R3, SR_CTAID.Z ;  /* 0x0000000000037919 */ /* 0x000e620000002700 */
[----:B------:R-:W2:Y:S01]  /*0f70*/  S2UR UR36, SR_CTAID.Y ;  /* 0x00000000002479c3 */ /* 0x000ea20000002600 */
[----:B------:R-:W-:Y:S01]  /*0f80*/  ULDC UR9, c[0x0][0x214] ;  /* 0x0000850000097ab9 */ /* 0x000fe20000000800 */
[----:B------:R-:W3:Y:S01]  /*0f90*/  I2F.RP R4, R6 ;  /* 0x0000000600047306 */ /* 0x000ee20000209400 */
[----:B------:R-:W-:Y:S02]  /*0fa0*/  ULDC.64 UR10, c[0x0][0x240] ;  /* 0x00009000000a7ab9 */ /* 0x000fe40000000a00 */
[----:B------:R-:W-:Y:S02]  /*0fb0*/  UIADD3 UR9, UR9, 0x7f, URZ ;  /* 0x0000007f09097890 */ /* 0x000fe4000fffe03f */
[----:B------:R-:W-:Y:S01]  /*0fc0*/  UISETP.NE.U32.AND UP0, UPT, URZ, UR10, UPT ;  /* 0x0000000a3f00728c */ /* 0x000fe2000bf05070 */
[----:B------:R-:W4:Y:S01]  /*0fd0*/  S2UR UR30, SR_CTAID.Z ;  /* 0x00000000001e79c3 */ /* 0x000f220000002700 */
[----:B------:R-:W-:-:S02]  /*0fe0*/  USHF.R.S32.HI UR6, URZ, 0x1f, UR9 ;  /* 0x0000001f3f067899 */ /* 0x000fc40008011409 */
[----:B------:R-:W-:Y:S02]  /*0ff0*/  UISETP.NE.AND.EX UP0, UPT, URZ, UR11, UPT, UP0 ;  /* 0x0000000b3f00728c */ /* 0x000fe4000bf05300 */
[----:B------:R-:W-:Y:S02]  /*1000*/  ULDC UR12, c[0x0][0x1c8] ;  /* 0x00007200000c7ab9 */ /* 0x000fe40000000800 */
[----:B------:R-:W-:Y:S02]  /*1010*/  ULEA.HI UR6, UR6, UR9, URZ, 0x7 ;  /* 0x0000000906067291 */ /* 0x000fe4000f8f383f */
[----:B------:R-:W-:Y:S01]  /*1020*/  ULDC.U8 UR32, c[0x0][0x328] ;  /* 0x0000ca0000207ab9 */ /* 0x000fe20000000000 */
[----:B---3--:R-:W3:Y:S01]  /*1030*/  MUFU.RCP R4, R4 ;  /* 0x0000000400047308 */ /* 0x008ee20000001000 */
[----:B------:R-:W-:Y:S02]  /*1040*/  ULDC UR13, c[0x0][0x214] ;  /* 0x00008500000d7ab9 */ /* 0x000fe40000000800 */
[----:B------:R-:W-:Y:S01]  /*1050*/  ULDC UR35, c[0x0][0x1c0] ;  /* 0x0000700000237ab9 */ /* 0x000fe20000000800 */
[----:B-1----:R-:W-:Y:S01]  /*1060*/  IABS R3, R3 ;  /* 0x0000000300037213 */ /* 0x002fe20000000000 */
[----:B--2---:R-:W-:-:S02]  /*1070*/  UIMAD.WIDE UR10, UR36, 0x80, URZ ;  /* 0x00000080240a78a5 */ /* 0x004fc4000f8e023f */
[----:B------:R-:W-:Y:S02]  /*1080*/  ULDC UR38, c[0x0][0x22c] ;  /* 0x00008b0000267ab9 */ /* 0x000fe40000000800 */
[----:B------:R-:W-:Y:S02]  /*1090*/  USEL UR50, UR10, URZ, UP0 ;  /* 0x0000003f0a327287 */ /* 0x000fe40008000000 */
[----:B------:R-:W-:Y:S02]  /*10a0*/  USEL UR47, UR11, URZ, UP0 ;  /* 0x0000003f0b2f7287 */ /* 0x000fe40008000000 */
[----:B----4-:R-:W-:Y:S01]  /*10b0*/  ULOP3.LUT UR9, UR30, UR12, URZ, 0x3c, !UPT ;  /* 0x0000000c1e097292 */ /* 0x010fe2000f8e3c3f */
[----:B---3--:R-:W-:Y:S01]  /*10c0*/  IADD3 R4, R4, 0xffffffe, RZ ;  /* 0x0ffffffe04047810 */ /* 0x008fe20007ffe0ff */
[----:B------:R-:W-:Y:S02]  /*10d0*/  UISETP.NE.AND UP0, UPT, UR32, URZ, UPT ;  /* 0x0000003f2000728c */ /* 0x000fe4000bf05270 */
[----:B------:R-:W-:Y:S01]  /*10e0*/  ULOP3.LUT UR12, UR6, 0xffffff80, URZ, 0xc0, !UPT ;  /* 0xffffff80060c7892 */ /* 0x000fe2000f8ec03f */
[----:B------:R-:W1:Y:S01]  /*10f0*/  F2I.FTZ.U32.TRUNC.NTZ R5, R4 ;  /* 0x0000000400057305 */ /* 0x000e62000021f000 */
[----:B------:R-:W-:Y:S01]  /*1100*/  ISETP.LE.AND P2, PT, RZ, UR9, PT ;  /* 0x00000009ff007c0c */ /* 0x000fe2000bf43270 */
[----:B------:R-:W-:-:S02]  /*1110*/  ULDC UR37, c[0x0][0x234] ;  /* 0x00008d0000257ab9 */ /* 0x000fc40000000800 */
[----:B------:R-:W-:Y:S02]  /*1120*/  UIMAD UR38, UR30, UR38, URZ ;  /* 0x000000261e2672a4 */ /* 0x000fe4000f8e023f */
[----:B------:R-:W-:Y:S02]  /*1130*/  UIADD3 UR12, UR12, -0x80, URZ ;  /* 0xffffff800c0c7890 */ /* 0x000fe4000fffe03f */
[----:B------:R-:W-:Y:S02]  /*1140*/  @UP0 UIMAD UR9, UR36, UR13, URZ ;  /* 0x0000000d240902a4 */ /* 0x000fe4000f8e023f */
[----:B------:R-:W-:Y:S02]  /*1150*/  @!UP0 UIMAD UR10, UR36, UR35, UR30 ;  /* 0x00000023240a82a4 */ /* 0x000fe4000f8e021e */
[----:B------:R-:W-:Y:S02]  /*1160*/  ULDC.U8 UR33, c[0x0][0x3d0] ;  /* 0x0000f40000217ab9 */ /* 0x000fe40000000000 */
[----:B------:R-:W-:Y:S01]  /*1170*/  ULDC UR53, c[0x0][0x1c0] ;  /* 0x0000700000357ab9 */ /* 0x000fe20000000800 */
[----:B------:R-:W-:Y:S01]  /*1180*/  ISETP.NE.AND P1, PT, RZ, UR33, PT ;  /* 0x00000021ff007c0c */ /* 0x000fe2000bf25270 */
[----:B-1----:R-:W-:Y:S01]  /*1190*/  IMAD.MOV R0, RZ, RZ, -R5 ;  /* 0x000000ffff007224 */ /* 0x002fe200078e0a05 */
[----:B------:R-:W-:Y:S01]  /*11a0*/  @UP0 UIMAD UR37, UR30, UR37, UR9 ;  /* 0x000000251e2502a4 */ /* 0x000fe2000f8e0209 */
[----:B------:R-:W-:Y:S01]  /*11b0*/  IMAD.MOV.U32 R4, RZ, RZ, RZ ;  /* 0x000000ffff047224 */ /* 0x000fe200078e00ff */
[----:B------:R-:W-:Y:S01]  /*11c0*/  @!UP0 UIMAD UR37, UR10, UR13, URZ ;  /* 0x0000000d0a2582a4 */ /* 0x000fe2000f8e023f */
[----:B------:R-:W-:Y:S01]  /*11d0*/  IMAD R0, R0, R6, RZ ;  /* 0x0000000600007224 */ /* 0x000fe200078e02ff */
[----:B------:R-:W-:-:S02]  /*11e0*/  USHF.R.S32.HI UR44, URZ, 0x1f, UR31 ;  /* 0x0000001f3f2c7899 */ /* 0x000fc4000801141f */
[----:B------:R-:W-:Y:S01]  /*11f0*/  USHF.R.S32.HI UR43, URZ, 0x1f, UR8 ;  /* 0x0000001f3f2b7899 */ /* 0x000fe20008011408 */
[----:B------:R-:W-:Y:S01]  /*1200*/  IMAD.HI.U32 R0, R5, R0, R4 ;  /* 0x0000000005007227 */ /* 0x000fe200078e0004 */
[----:B------:R-:W-:Y:S02]  /*1210*/  USHF.R.S32.HI UR45, URZ, 0x1f, UR36 ;  /* 0x0000001f3f2d7899 */ /* 0x000fe40008011424 */
[----:B------:R-:W-:Y:S01]  /*1220*/  USHF.R.S32.HI UR34, URZ, 0x1f, UR30 ;  /* 0x0000001f3f227899 */ /* 0x000fe2000801141e */
[----:B------:R-:W-:Y:S01]  /*1230*/  IMAD.MOV.U32 R4, RZ, RZ, R3 ;  /* 0x000000ffff047224 */ /* 0x000fe200078e0003 */
[----:B------:R-:W-:Y:S02]  /*1240*/  USHF.R.S32.HI UR53, URZ, 0x1f, UR53 ;  /* 0x0000001f3f357899 */ /* 0x000fe40008011435 */
[----:B------:R-:W-:Y:S01]  /*1250*/  USHF.R.S32.HI UR46, URZ, 0x1f, UR38 ;  /* 0x0000001f3f2e7899 */ /* 0x000fe20008011426 */
[----:B------:R-:W-:Y:S01]  /*1260*/  IMAD.HI.U32 R0, R0, R4, RZ ;  /* 0x0000000400007227 */ /* 0x000fe200078e00ff */
[----:B------:R-:W-:-:S02]  /*1270*/  USHF.R.S32.HI UR42, URZ, 0x7, UR6 ;  /* 0x000000073f2a7899 */ /* 0x000fc40008011406 */
        /* <DEDUP_REMOVED lines=13> */
[----:B------:R-:W-:Y:S02]  /*1350*/  @P0 IADD3 R0, R0, 0x1, RZ ;  /* 0x0000000100000810 */ /* 0x000fe40007ffe0ff */
[----:B------:R-:W-:-:S03]  /*1360*/  PLOP3.LUT P0, PT, PT, PT, UP0, 0x80, 0x0 ;  /* 0x000000000000781c */ /* 0x000fc60003f0f008 */
[----:B------:R-:W-:Y:S01]  /*1370*/  @!P2 IMAD.MOV R0, RZ, RZ, -R0 ;  /* 0x000000ffff00a224 */ /* 0x000fe200078e0a00 */
[----:B------:R-:W-:-:S04]  /*1380*/  @!P3 LOP3.LUT R0, RZ, c[0x0][0x1c8], RZ, 0x33, !PT ;  /* 0x00007200ff00ba12 */ /* 0x000fc800078e33ff */
[----:B------:R-:W-:-:S05]  /*1390*/  SHF.R.S32.HI R17, RZ, 0x1f, R0 ;  /* 0x0000001fff117819 */ /* 0x000fca0000011400 */
[----:B------:R-:W-:Y:S05]  /*13a0*/  @!P0 BRA `(.L_x_241) ;  /* 0x0000003000008947 */ /* 0x000fea0003800000 */
[----:B------:R-:W-:-:S04]  /*13b0*/  UIMAD UR6, UR57, UR36, URZ ;  /* 0x00000024390672a4 */ /* 0x000fc8000f8e023f */
[----:B------:R-:W-:Y:S01]  /*13c0*/  UIMAD UR39, UR58, UR30, UR6 ;  /* 0x0000001e3a2772a4 */ /* 0x000fe2000f8e0206 */
[----:B------:R-:W-:Y:S05]  /*13d0*/  BRA `(.L_x_242) ;  /* 0x0000004000007947 */ /* 0x000fea0003800000 */
.L_x_241:
[----:B------:R-:W-:Y:S02]  /*13e0*/  ULDC UR6, c[0x0][0x1c0] ;  /* 0x0000700000067ab9 */ /* 0x000fe40000000800 */
[----:B------:R-:W-:Y:S02]  /*13f0*/  UIMAD UR6, UR36, UR6, UR30 ;  /* 0x00000006240672a4 */ /* 0x000fe4000f8e021e */
[----:B------:R-:W-:Y:S02]  /*1400*/  ULDC UR9, c[0x0][0x224] ;  /* 0x0000890000097ab9 */ /* 0x000fe40000000800 */
[----:B------:R-:W-:Y:S02]  /*1410*/  UIMAD UR39, UR6, UR9, URZ ;  /* 0x00000009062772a4 */ /* 0x000fe4000f8e023f */
.L_x_242:
[----:B------:R-:W2:Y:S01]  /*1420*/  LDL R26, [R1+0x10] ;  /* 0x00001000011a7983 */ /* 0x000ea20000100800 */
[----:B------:R-:W-:Y:S02]  /*1430*/  ULDC.64 UR32, c[0x0][0x1a8] ;  /* 0x00006a0000207ab9 */ /* 0x000fe40000000a00 */
[----:B------:R-:W-:Y:S01]  /*1440*/  ULDC.64 UR10, c[0x0][0x378] ;  /* 0x0000de00000a7ab9 */ /* 0x000fe20000000a00 */
[----:B------:R-:W3:Y:S01]  /*1450*/  LDL R25, [R1+0x34] ;  /* 0x0000340001197983 */ /* 0x000ee20000100800 */
[----:B------:R-:W-:Y:S01]  /*1460*/  UIMAD UR32, UR34, UR32, URZ ;  /* 0x00000020222072a4 */ /* 0x000fe2000f8e023f */
[----:B------:R-:W-:Y:S01]  /*1470*/  IMAD R10, R17, c[0x0][0x1b8], RZ ;  /* 0x00006e00110a7a24 */ /* 0x000fe200078e02ff */
[----:B------:R-:W-:Y:S01]  /*1480*/  UIMAD UR6, UR34, UR10, URZ ;  /* 0x0000000a220672a4 */ /* 0x000fe2000f8e023f */
[----:B------:R-:W1:Y:S01]  /*1490*/  S2R R23, SR_TID.X ;  /* 0x0000000000177919 */ /* 0x000e620000002100 */
[----:B------:R-:W-:Y:S01]  /*14a0*/  UIMAD UR41, UR30, UR33, UR32 ;  /* 0x000000211e2972a4 */ /* 0x000fe2000f8e0220 */
[----:B------:R-:W-:Y:S01]  /*14b0*/  IMAD R10, R0, c[0x0][0x1bc], R10 ;  /* 0x00006f00000a7a24 */ /* 0x000fe200078e020a */
[----:B------:R-:W-:Y:S01]  /*14c0*/  UIMAD UR40, UR30, UR11, UR6 ;  /* 0x0000000b1e2872a4 */ /* 0x000fe2000f8e0206 */
[----:B------:R-:W4:Y:S01]  /*14d0*/  S2R R14, SR_CTAID.Y ;  /* 0x00000000000e7919 */ /* 0x000f220000002600 */
[----:B------:R-:W-:-:S02]  /*14e0*/  ULDC.64 UR32, c[0x0][0x188] ;  /* 0x0000620000207ab9 */ /* 0x000fc40000000a00 */
[----:B------:R-:W-:Y:S02]  /*14f0*/  ULDC.64 UR10, c[0x0][0x178] ;  /* 0x00005e00000a7ab9 */ /* 0x000fe40000000a00 */
[----:B------:R-:W-:Y:S02]  /*1500*/  UIMAD UR6, UR45, UR10, URZ ;  /* 0x0000000a2d0672a4 */ /* 0x000fe4000f8e023f */
[----:B------:R-:W-:Y:S02]  /*1510*/  UIMAD UR32, UR45, UR32, URZ ;  /* 0x000000202d2072a4 */ /* 0x000fe4000f8e023f */
[----:B------:R-:W-:Y:S02]  /*1520*/  UIMAD UR30, UR36, UR11, UR6 ;  /* 0x0000000b241e72a4 */ /* 0x000fe4000f8e0206 */
[----:B------:R-:W-:Y:S02]  /*1530*/  UIMAD UR33, UR36, UR33, UR32 ;  /* 0x00000021242172a4 */ /* 0x000fe4000f8e0220 */
[----:B------:R-:W-:-:S02]  /*1540*/  ULDC.64 UR10, c[0x0][0x180] ;  /* 0x00006000000a7ab9 */ /* 0x000fc40000000a00 */
[----:B------:R-:W-:Y:S02]  /*1550*/  UIADD3 UR31, UP0, UR8, UR31, URZ ;  /* 0x0000001f081f7290 */ /* 0x000fe4000ff1e03f */
[----:B------:R-:W-:Y:S02]  /*1560*/  UIMAD UR6, UR45, UR10, URZ ;  /* 0x0000000a2d0672a4 */ /* 0x000fe4000f8e023f */
[----:B------:R-:W-:Y:S01]  /*1570*/  UIADD3.X UR32, UR44, UR43, URZ, UP0, !UPT ;  /* 0x0000002b2c207290 */ /* 0x000fe200087fe43f */
[----:B-1----:R-:W-:Y:S01]  /*1580*/  SHF.R.S32.HI R24, RZ, 0x1f, R23 ;  /* 0x0000001fff187819 */ /* 0x002fe20000011417 */
[----:B------:R-:W-:Y:S01]  /*1590*/  UIMAD UR9, UR36, UR11, UR6 ;  /* 0x0000000b240972a4 */ /* 0x000fe2000f8e0206 */
[----:B------:R-:W-:Y:S01]  /*15a0*/  IMAD.U32 R11, RZ, RZ, UR31 ;  /* 0x0000001fff0b7e24 */ /* 0x000fe2000f8e00ff */
[----:B------:R-:W-:Y:S01]  /*15b0*/  ULDC.64 UR34, c[0x0][0x368] ;  /* 0x0000da0000227ab9 */ /* 0x000fe20000000a00 */
[----:B------:R-:W-:Y:S01]  /*15c0*/  LEA.HI R3, R24, R23, RZ, 0x2 ;  /* 0x0000001718037211 */ /* 0x000fe200078f10ff */
[----:B------:R-:W-:-:S02]  /*15d0*/  ULDC.64 UR10, c[0x0][0x1a0] ;  /* 0x00006800000a7ab9 */ /* 0x000fc40000000a00 */
[----:B------:R-:W-:Y:S01]  /*15e0*/  UIMAD UR6, UR32, UR10, URZ ;  /* 0x0000000a200672a4 */ /* 0x000fe2000f8e023f */
[----:B------:R-:W-:Y:S01]  /*15f0*/  LOP3.LUT R4, R3, 0xfffffffc, RZ, 0xc0, !PT ;  /* 0xfffffffc03047812 */ /* 0x000fe200078ec0ff */
[----:B------:R-:W-:Y:S01]  /*1600*/  UIMAD UR34, UR45, UR34, URZ ;  /* 0x000000222d2272a4 */ /* 0x000fe2000f8e023f */
[----:B------:R-:W-:Y:S01]  /*1610*/  SHF.R.S32.HI R3, RZ, 0x2, R3 ;  /* 0x00000002ff037819 */ /* 0x000fe20000011403 */
[----:B------:R-:W-:Y:S02]  /*1620*/  UIMAD UR6, UR31, UR11, UR6 ;  /* 0x0000000b1f0672a4 */ /* 0x000fe4000f8e0206 */
[----:B------:R-:W-:Y:S01]  /*1630*/  IMAD.IADD R4, R23, 0x1, -R4 ;  /* 0x0000000117047824 */ /* 0x000fe200078e0a04 */
[----:B------:R-:W-:Y:S01]  /*1640*/  SHF.R.S32.HI R20, RZ, 0x1f, R3 ;  /* 0x0000001fff147819 */ /* 0x000fe20000011403 */
[----:B------:R-:W-:Y:S01]  /*1650*/  IMAD.WIDE.U32 R12, R3, c[0x0][0x1a0], RZ ;  /* 0x00006800030c7a25 */ /* 0x000fe200078e00ff */
[----:B------:R-:W-:Y:S02]  /*1660*/  UIMAD UR34, UR36, UR35, UR34 ;  /* 0x00000023242272a4 */ /* 0x000fe4000f8e0222 */
[----:B------:R-:W-:Y:S01]  /*1670*/  ULDC.64 UR10, c[0x0][0x198] ;  /* 0x00006600000a7ab9 */ /* 0x000fe20000000a00 */
[----:B------:R-:W-:Y:S01]  /*1680*/  IMAD.SHL.U32 R4, R4, 0x8, RZ ;  /* 0x0000000804047824 */ /* 0x000fe200078e00ff */
[----:B------:R-:W-:Y:S01]  /*1690*/  ULDC.64 UR44, c[0x0][0x200] ;  /* 0x00008000002c7ab9 */ /* 0x000fe20000000a00 */
[----:B------:R-:W-:-:S03]  /*16a0*/  IMAD R6, R20, c[0x0][0x1a0], RZ ;  /* 0x0000680014067a24 */ /* 0x000fc600078e02ff */
[----:B------:R-:W-:Y:S01]  /*16b0*/  SHF.R.S32.HI R5, RZ, 0x1f, R4 ;  /* 0x0000001fff057819 */ /* 0x000fe20000011404 */
[----:B------:R-:W-:-:S04]  /*16c0*/  IMAD R6, R3, c[0x0][0x1a4], R6 ;  /* 0x0000690003067a24 */ /* 0x000fc800078e0206 */
[----:B----4-:R-:W-:-:S04]  /*16d0*/  IMAD.WIDE.U32 R8, R14, c[0x0][0x188], R4 ;  /* 0x000062000e087a25 */ /* 0x010fc800078e0004 */
[----:B------:R-:W-:Y:S01]  /*16e0*/  IMAD.IADD R7, R13, 0x1, R6 ;  /* 0x000000010d077824 */ /* 0x000fe200078e0206 */
[----:B------:R-:W-:Y:S01]  /*16f0*/  IADD3 R9, R9, UR33, RZ ;  /* 0x0000002109097c10 */ /* 0x000fe2000fffe0ff */
[----:B------:R-:W-:-:S04]  /*1700*/  IMAD.MOV.U32 R6, RZ, RZ, R12 ;  /* 0x000000ffff067224 */ /* 0x000fc800078e000c */
[----:B------:R-:W-:-:S04]  /*1710*/  IMAD.WIDE.U32 R8, R0, c[0x0][0x1b8], R8 ;  /* 0x00006e0000087a25 */ /* 0x000fc800078e0008 */
[----:B------:R-:W-:-:S04]  /*1720*/  IMAD.WIDE.U32 R6, R11, c[0x0][0x1a0], R6 ;  /* 0x000068000b067a25 */ /* 0x000fc800078e0006 */
[----:B------:R-:W-:Y:S01]  /*1730*/  IMAD.IADD R9, R9, 0x1, R10 ;  /* 0x0000000109097824 */ /* 0x000fe200078e020a */
[----:B------:R-:W-:-:S04]  /*1740*/  IADD3 R18, P0, R8, R6, RZ ;  /* 0x0000000608127210 */ /* 0x000fc80007f1e0ff */
[----:B------:R-:W-:Y:S01]  /*1750*/  IADD3.X R19, R9, UR6, R7, P0, !PT ;  /* 0x0000000609137c10 */ /* 0x000fe200087fe407 */
[C-C-:B------:R-:W-:Y:S01]  /*1760*/  IMAD.WIDE.U32 R8, R14.reuse, c[0x0][0x368], R4.reuse ;  /* 0x0000da000e087a25 */ /* 0x140fe200078e0004 */
[----:B------:R-:W-:Y:S01]  /*1770*/  IADD3 R10, P0, R3, UR12, RZ ;  /* 0x0000000c030a7c10 */ /* 0x000fe2000ff1e0ff */
[----:B------:R-:W-:Y:S02]  /*1780*/  UIMAD UR6, UR32, UR10, URZ ;  /* 0x0000000a200672a4 */ /* 0x000fe4000f8e023f */
[--C-:B------:R-:W-:Y:S01]  /*1790*/  IMAD.WIDE.U32 R6, R14, c[0x0][0x180], R4.reuse ;  /* 0x000060000e067a25 */ /* 0x100fe200078e0004 */
[----:B------:R-:W-:Y:S01]  /*17a0*/  IADD3.X R16, R20, UR13, RZ, P0, !PT ;  /* 0x0000000d14107c10 */ /* 0x000fe200087fe4ff */
[----:B------:R-:W-:Y:S01]  /*17b0*/  UIMAD UR6, UR31, UR11, UR6 ;  /* 0x0000000b1f0672a4 */ /* 0x000fe2000f8e0206 */
[----:B------:R-:W-:Y:S01]  /*17c0*/  IADD3 R9, R9, UR34, RZ ;  /* 0x0000002209097c10 */ /* 0x000fe2000fffe0ff */
[----:B------:R-:W-:Y:S01]  /*17d0*/  IMAD.WIDE.U32 R4, R10, c[0x0][0x190], R4 ;  /* 0x000064000a047a25 */ /* 0x000fe200078e0004 */
[----:B------:R-:W-:Y:S01]  /*17e0*/  IADD3 R7, R7, UR9, RZ ;  /* 0x0000000907077c10 */ /* 0x000fe2000fffe0ff */
[----:B------:R-:W-:-:S02]  /*17f0*/  UIADD3 UR10, UR12, UR37, URZ ;  /* 0x000000250c0a7290 */ /* 0x000fc4000fffe03f */
[C---:B------:R-:W-:Y:S02]  /*1800*/  IMAD R11, R16.reuse, c[0x0][0x190], RZ ;  /* 0x00006400100b7a24 */ /* 0x040fe400078e02ff */
[----:B------:R-:W-:Y:S01]  /*1810*/  IMAD R16, R16, c[0x0][0x370], RZ ;  /* 0x0000dc0010107a24 */ /* 0x000fe200078e02ff */
[----:B------:R-:W-:Y:S01]  /*1820*/  UIMAD.WIDE UR10, UR10, UR59, UR44 ;  /* 0x0000003b0a0a72a5 */ /* 0x000fe2000f8e022c */
[C---:B------:R-:W-:Y:S02]  /*1830*/  IMAD R11, R10.reuse, c[0x0][0x194], R11 ;  /* 0x000065000a0b7a24 */ /* 0x040fe400078e020b */
[----:B------:R-:W-:-:S04]  /*1840*/  IMAD.WIDE.U32 R8, R10, c[0x0][0x370], R8 ;  /* 0x0000dc000a087a25 */ /* 0x000fc800078e0008 */
[----:B------:R-:W-:-:S04]  /*1850*/  IMAD.IADD R5, R5, 0x1, R11 ;  /* 0x0000000105057824 */ /* 0x000fc800078e020b */
[----:B------:R-:W-:-:S04]  /*1860*/  IMAD.WIDE.U32 R14, R14, c[0x0][0x178], R4 ;  /* 0x00005e000e0e7a25 */ /* 0x000fc800078e0004 */
[----:B------:R-:W-:Y:S01]  /*1870*/  IMAD R4, R20, c[0x0][0x198], RZ ;  /* 0x0000660014047a24 */ /* 0x000fe200078e02ff */
[----:B------:R-:W-:Y:S02]  /*1880*/  IADD3 R11, R15, UR30, RZ ;  /* 0x0000001e0f0b7c10 */ /* 0x000fe4000fffe0ff */
[----:B------:R-:W1:Y:S01]  /*1890*/  S2R R15, SR_CTAID.Z ;  /* 0x00000000000f7919 */ /* 0x000e620000002700 */
[C---:B------:R-:W-:Y:S02]  /*18a0*/  IMAD R12, R3.reuse, c[0x0][0x19c], R4 ;  /* 0x00006700030c7a24 */ /* 0x040fe400078e0204 */
[----:B------:R-:W-:-:S04]  /*18b0*/  IMAD.WIDE.U32 R4, R3, c[0x0][0x198], RZ ;  /* 0x0000660003047a25 */ /* 0x000fc800078e00ff */
[----:B------:R-:W-:Y:S01]  /*18c0*/  IMAD R3, R17, c[0x0][0x1b0], RZ ;  /* 0x00006c0011037a24 */ /* 0x000fe200078e02ff */
[----:B------:R-:W-:Y:S01]  /*18d0*/  IADD3 R5, R5, R12, RZ ;  /* 0x0000000c05057210 */ /* 0x000fe20007ffe0ff */
[----:B------:R-:W-:Y:S02]  /*18e0*/  IMAD.U32 R12, RZ, RZ, UR31 ;  /* 0x0000001fff0c7e24 */ /* 0x000fe4000f8e00ff */
[----:B------:R-:W-:Y:S02]  /*18f0*/  IMAD R3, R0, c[0x0][0x1b4], R3 ;  /* 0x00006d0000037a24 */ /* 0x000fe400078e0203 */
[----:B------:R-:W-:-:S04]  /*1900*/  IMAD.WIDE.U32 R12, R12, c[0x0][0x198], R4 ;  /* 0x000066000c0c7a25 */ /* 0x000fc800078e0004 */
[----:B------:R-:W-:-:S04]  /*1910*/  IMAD.WIDE.U32 R4, R0, c[0x0][0x1b0], R6 ;  /* 0x00006c0000047a25 */ /* 0x000fc800078e0006 */
[----:B------:R-:W-:Y:S01]  /*1920*/  IMAD.IADD R3, R5, 0x1, R3 ;  /* 0x0000000105037824 */ /* 0x000fe200078e0203 */
[----:B------:R-:W-:Y:S01]  /*1930*/  IADD3 R0, P0, R4, R12, RZ ;  /* 0x0000000c04007210 */ /* 0x000fe20007f1e0ff */
[----:B------:R-:W-:Y:S01]  /*1940*/  IMAD R6, R10, c[0x0][0x374], R16 ;  /* 0x0000dd000a067a24 */ /* 0x000fe200078e0210 */
[----:B------:R-:W-:Y:S01]  /*1950*/  LEA R4, P2, R18, c[0x0][0x170], 0x1 ;  /* 0x00005c0012047a11 */ /* 0x000fe200078408ff */
[----:B------:R-:W-:Y:S01]  /*1960*/  IMAD.MOV.U32 R10, RZ, RZ, R14 ;  /* 0x000000ffff0a7224 */ /* 0x000fe200078e000e */
[----:B------:R-:W-:Y:S01]  /*1970*/  IADD3.X R3, R3, UR6, R13, P0, !PT ;  /* 0x0000000603037c10 */ /* 0x000fe200087fe40d */
[----:B------:R-:W-:Y:S01]  /*1980*/  IMAD.IADD R9, R9, 0x1, R6 ;  /* 0x0000000109097824 */ /* 0x000fe200078e0206 */
[----:B------:R-:W-:Y:S01]  /*1990*/  LEA R6, P0, R0, c[0x0][0x168], 0x1 ;  /* 0x00005a0000067a11 */ /* 0x000fe200078008ff */
[----:B------:R-:W-:Y:S01]  /*19a0*/  UIADD3 UR6, UR42, -0x1, URZ ;  /* 0xffffffff2a067890 */ /* 0x000fe2000fffe03f */
[----:B------:R-:W-:Y:S01]  /*19b0*/  LEA.HI.X R5, R18, c[0x0][0x174], R19, 0x1, P2 ;  /* 0x00005d0012057a11 */ /* 0x000fe200010f0c13 */
[----:B------:R-:W-:Y:S01]  /*19c0*/  IMAD.MOV.U32 R13, RZ, RZ, c[0x0][0x1a4] ;  /* 0x00006900ff0d7624 */ /* 0x000fe200078e00ff */
[----:B------:R-:W-:Y:S01]  /*19d0*/  LEA.HI.X R7, R0, c[0x0][0x16c], R3, 0x1, P0 ;  /* 0x00005b0000077a11 */ /* 0x000fe200000f0c03 */
[----:B------:R-:W-:Y:S01]  /*19e0*/  IMAD.MOV.U32 R3, RZ, RZ, c[0x0][0x1a0] ;  /* 0x00006800ff037624 */ /* 0x000fe200078e00ff */
[----:B------:R-:W-:Y:S01]  /*19f0*/  MOV R0, c[0x0][0x198] ;  /* 0x0000660000007a02 */ /* 0x000fe20000000f00 */
[----:B-1----:R-:W-:Y:S01]  /*1a00*/  IMAD.WIDE.U32 R10, R15, c[0x0][0x1a8], R10 ;  /* 0x00006a000f0a7a25 */ /* 0x002fe200078e000a */
[----:B------:R-:W-:Y:S01]  /*1a10*/  @P1 BAR.SYNC.DEFER_BLOCKING 0x0 ;  /* 0x0000000000001b1d */ /* 0x000fe20000010000 */
[----:B------:R-:W-:Y:S01]  /*1a20*/  ULEA.HI UR9, UR6, UR6, URZ, 0x1 ;  /* 0x0000000606097291 */ /* 0x000fe2000f8f083f */
[----:B------:R-:W-:Y:S01]  /*1a30*/  LEA R12, P2, R3, R4, 0x7 ;  /* 0x00000004030c7211 */ /* 0x000fe200078438ff */
[----:B------:R-:W-:Y:S01]  /*1a40*/  IMAD.MOV.U32 R16, RZ, RZ, c[0x0][0x19c] ;  /* 0x00006700ff107624 */ /* 0x000fe200078e00ff */
[----:B------:R-:W-:Y:S01]  /*1a50*/  LEA R14, P0, R0, R6, 0x7 ;  /* 0x00000006000e7211 */ /* 0x000fe200078038ff */
[----:B------:R-:W-:Y:S01]  /*1a60*/  IMAD.WIDE.U32 R8, R15, c[0x0][0x378], R8 ;  /* 0x0000de000f087a25 */ /* 0x000fe200078e0008 */
[----:B------:R-:W-:Y:S01]  /*1a70*/  LEA.HI.X R13, R3, R5, R13, 0x7, P2 ;  /* 0x00000005030d7211 */ /* 0x000fe200010f3c0d */
[----:B------:R-:W-:Y:S01]  /*1a80*/  ULOP3.LUT UR9, UR9, 0xfffffffe, URZ, 0xc0, !UPT ;  /* 0xfffffffe09097892 */ /* 0x000fe2000f8ec03f */
[----:B------:R-:W-:-:S02]  /*1a90*/  IADD3 R3, R11, UR41, RZ ;  /* 0x000000290b037c10 */ /* 0x000fc4000fffe0ff */
[----:B------:R-:W-:Y:S01]  /*1aa0*/  LEA R186, P1, R10, c[0x0][0x160], 0x1 ;  /* 0x000058000aba7a11 */ /* 0x000fe200078208ff */
[----:B------:R-:W-:Y:S01]  /*1ab0*/  UIADD3 UR9, UR6, -UR9, URZ ;  /* 0x8000000906097290 */ /* 0x000fe2000fffe03f */
[----:B------:R-:W-:Y:S02]  /*1ac0*/  LEA.HI.X R15, R0, R7, R16, 0x7, P0 ;  /* 0x00000007000f7211 */ /* 0x000fe400000f3c10 */
[----:B------:R-:W-:Y:S01]  /*1ad0*/  LEA.HI.X R187, R10, c[0x0][0x164], R3, 0x1, P1 ;  /* 0x000059000abb7a11 */ /* 0x000fe200008f0c03 */
[----:B------:R-:W-:Y:S01]  /*1ae0*/  IMAD.MOV.U32 R3, RZ, RZ, c[0x0][0x370] ;  /* 0x0000dc00ff037624 */ /* 0x000fe200078e00ff */
[----:B------:R-:W-:Y:S01]  /*1af0*/  IADD3 R9, R9, UR40, RZ ;  /* 0x0000002809097c10 */ /* 0x000fe2000fffe0ff */
[----:B------:R-:W-:Y:S01]  /*1b00*/  UISETP.NE.AND UP0, UPT, UR9, 0x1, UPT ;  /* 0x000000010900788c */ /* 0x000fe2000bf05270 */
[----:B------:R-:W-:Y:S02]  /*1b10*/  LEA R184, P0, R8, c[0x0][0x330], 0x1 ;  /* 0x0000cc0008b87a11 */ /* 0x000fe400078008ff */
[----:B------:R-:W-:-:S02]  /*1b20*/  UMOV UR9, UR11 ;  /* 0x0000000b00097c82 */ /* 0x000fc40008000000 */
[----:B------:R-:W-:Y:S02]  /*1b30*/  LEA.HI.X R185, R8, c[0x0][0x334], R9, 0x1, P0 ;  /* 0x0000cd0008b97a11 */ /* 0x000fe400000f0c09 */
[----:B------:R-:W-:Y:S02]  /*1b40*/  LEA R10, P0, R3, R184, 0x7 ;  /* 0x000000b8030a7211 */ /* 0x000fe400078038ff */
[----:B------:R-:W-:-:S04]  /*1b50*/  MOV R9, c[0x0][0x190] ;  /* 0x0000640000097a02 */ /* 0x000fc80000000f00 */
[----:B------:R-:W-:Y:S01]  /*1b60*/  LEA R8, P2, R9, R186, 0x7 ;  /* 0x000000ba09087211 */ /* 0x000fe200078438ff */
[----:B------:R-:W-:Y:S02]  /*1b70*/  ULDC UR33, c[0x0][0x224] ;  /* 0x0000890000217ab9 */ /* 0x000fe40000000800 */
[----:B------:R-:W-:Y:S02]  /*1b80*/  ULDC UR30, c[0x0][0x22c] ;  /* 0x00008b00001e7ab9 */ /* 0x000fe40000000800 */
[----:B------:R-:W-:Y:S02]  /*1b90*/  UIMAD.WIDE UR34, UR36, UR33, UR12 ;  /* 0x00000021242272a5 */ /* 0x000fe4000f8e020c */
[----:B------:R-:W-:-:S04]  /*1ba0*/  UIMAD UR13, UR53, UR30, UR55 ;  /* 0x0000001e350d72a4 */ /* 0x000fc8000f8e0237 */
[----:B------:R-:W-:Y:S02]  /*1bb0*/  UIADD3 UR13, UR49, UR13, URZ ;  /* 0x0000000d310d7290 */ /* 0x000fe4000fffe03f */
[----:B------:R-:W-:Y:S01]  /*1bc0*/  ULDC UR30, c[0x0][0x214] ;  /* 0x00008500001e7ab9 */ /* 0x000fe20000000800 */
[----:B--2---:R-:W-:-:S05]  /*1bd0*/  IMAD.SHL.U32 R0, R26, 0x2, RZ ;  /* 0x000000021a007824 */ /* 0x004fca00078e00ff */
[----:B------:R-:W-:Y:S01]  /*1be0*/  @!PT LDS RZ, [RZ] ;  /* 0x00000000fffff984 */ /* 0x000fe20000000800 */
[----:B------:R-:W-:Y:S01]  /*1bf0*/  @!PT LDS RZ, [RZ] ;  /* 0x00000000fffff984 */ /* 0x000fe20000000800 */
[----:B------:R-:W-:Y:S01]  /*1c00*/  @!PT LDS RZ, [RZ] ;  /* 0x00000000fffff984 */ /* 0x000fe20000000800 */
[----:B------:R1:W-:Y:S04]  /*1c10*/  LDGSTS.E.BYPASS.LTC128B.128 [R0+0x8000], [R4.64] ;  /* 0x0800000004007fae */ /* 0x0003e8000b901d44 */
[----:B------:R2:W-:Y:S04]  /*1c20*/  LDGSTS.E.BYPASS.LTC128B.128 [R0+0x9000], [R12.64] ;  /* 0x090000000c007fae */ /* 0x0005e8000b901d44 */
[----:B------:R-:W0:Y:S04]  /*1c30*/  LDGDEPBAR ;  /* 0x00000000000079af */ /* 0x000e280000000000 */
[----:B------:R4:W-:Y:S01]  /*1c40*/  LDGSTS.E.BYPASS.LTC128B.128 [R0+0x4000], [R184.64] ;  /* 0x04000000b8007fae */ /* 0x0009e2000b901d44 */
[----:B-1----:R-:W-:-:S02]  /*1c50*/  IMAD.MOV.U32 R4, RZ, RZ, c[0x0][0x374] ;  /* 0x0000dd00ff047624 */ /* 0x002fc400078e00ff */
[----:B--2---:R-:W-:-:S03]  /*1c60*/  IMAD.MOV.U32 R13, RZ, RZ, c[0x0][0x194] ;  /* 0x00006500ff0d7624 */ /* 0x004fc600078e00ff */
[----:B------:R-:W-:Y:S01]  /*1c70*/  LEA.HI.X R11, R3, R185, R4, 0x7, P0 ;  /* 0x000000b9030b7211 */ /* 0x000fe200000f3c04 */
[----:B---3--:R-:W-:Y:S01]  /*1c80*/  IMAD.SHL.U32 R4, R25, 0x4, RZ ;  /* 0x0000000419047824 */ /* 0x008fe200078e00ff */
[----:B------:R-:W-:Y:S02]  /*1c90*/  IADD3 R3, R26, 0x1000, RZ ;  /* 0x000010001a037810 */ /* 0x000fe40007ffe0ff */
[----:B------:R-:W-:Y:S01]  /*1ca0*/  PLOP3.LUT P0, PT, PT, PT, UP0, 0x80, 0x0 ;  /* 0x000000000000781c */ /* 0x000fe20003f0f008 */
[----:B------:R1:W-:Y:S01]  /*1cb0*/  LDGSTS.E.BYPASS.LTC128B.128 [R0+0x5000], [R10.64] ;  /* 0x050000000a007fae */ /* 0x0003e2000b901d44 */
[----:B------:R-:W-:Y:S02]  /*1cc0*/  LEA.HI.X R9, R9, R187, R13, 0x7, P2 ;  /* 0x000000bb09097211 */ /* 0x000fe400010f3c0d */
[----:B------:R-:W-:Y:S02]  /*1cd0*/  SEL R3, R3, R26, !P0 ;  /* 0x0000001a03037207 */ /* 0x000fe40004000000 */
[----:B------:R-:W-:-:S02]  /*1ce0*/  SHF.R.S32.HI R12, RZ, 0x1f, R25 ;  /* 0x0000001fff0c7819 */ /* 0x000fc40000011419 */
[----:B------:R-:W-:Y:S01]  /*1cf0*/  IADD3 R4, P1, R4, UR10, RZ ;  /* 0x0000000a04047c10 */ /* 0x000fe2000ff3e0ff */
[----:B------:R-:W-:Y:S01]  /*1d00*/  IMAD.SHL.U32 R219, R3, 0x2, RZ ;  /* 0x0000000203db7824 */ /* 0x000fe200078e00ff */
[----:B------:R-:W-:-:S04]  /*1d10*/  SHF.L.U64.HI R5, R25, 0x2, R12 ;  /* 0x0000000219057819 */ /* 0x000fc8000001020c */
[----:B------:R2:W-:Y:S01]  /*1d20*/  LDGSTS.E.BYPASS.LTC128B.128 [R219], [R186.64] ;  /* 0x00000000badb7fae */ /* 0x0005e2000b901d44 */
[----:B------:R-:W-:-:S03]  /*1d30*/  IADD3.X R5, R5, UR9, RZ, P1, !PT ;  /* 0x0000000905057c10 */ /* 0x000fc60008ffe4ff */
[----:B------:R3:W-:Y:S04]  /*1d40*/  LDGSTS.E.BYPASS.LTC128B.128 [R219+0x1000], [R8.64] ;  /* 0x0100000008db7fae */ /* 0x0007e8000b901d44 */
[----:B------:R4:W-:Y:S04]  /*1d50*/  LDGSTS.E.BYPASS.LTC128B.128 [R0+0x6000], [R6.64] ;  /* 0x0600000006007fae */ /* 0x0009e8000b901d44 */
[----:B------:R4:W-:Y:S04]  /*1d60*/  LDGSTS.E.BYPASS.LTC128B.128 [R0+0x7000], [R14.64] ;  /* 0x070000000e007fae */ /* 0x0009e8000b901d44 */
[----:B------:R-:W0:Y:S04]  /*1d70*/  LDGDEPBAR ;  /* 0x00000000000079af */ /* 0x000e280000000000 */
[----:B-1----:R1:W5:Y:S04]  /*1d80*/  LDG.E R10, [R4.64+0x100] ;  /* 0x00010004040a7981 */ /* 0x002368000c1e1900 */
[----:B------:R1:W5:Y:S04]  /*1d90*/  LDG.E R11, [R4.64+0x120] ;  /* 0x00012004040b7981 */ /* 0x000368000c1e1900 */
[----:B---3--:R1:W5:Y:S04]  /*1da0*/  LDG.E R8, [R4.64] ;  /* 0x0000000404087981 */ /* 0x008368000c1e1900 */
[----:B------:R1:W5:Y:S01]  /*1db0*/  LDG.E R9, [R4.64+0x20] ;  /* 0x0000200404097981 */ /* 0x000362000c1e1900 */
[----:B----4-:R-:W-:Y:S01]  /*1dc0*/  LEA.HI R0, R24, R23, RZ, 0x5 ;  /* 0x0000001718007211 */ /* 0x010fe200078f28ff */
[----:B------:R-:W-:Y:S01]  /*1dd0*/  UIADD3 UR11, UP0, UR34, UR50, URZ ;  /* 0x00000032220b7290 */ /* 0x000fe2000ff1e03f */
[----:B------:R-:W-:Y:S01]  /*1de0*/  IMAD.U32 R6, RZ, RZ, UR48 ;  /* 0x00000030ff067e24 */ /* 0x000fe2000f8e00ff */
[----:B------:R-:W-:-:S04]  /*1df0*/  DEPBAR.LE SB0, 0x1 ;  /* 0x000080400000791a */ /* 0x000fc80000000000 */
[----:B------:R-:W-:Y:S01]  /*1e00*/  LOP3.LUT R3, R0, 0xffffffe0, RZ, 0xc0, !PT ;  /* 0xffffffe000037812 */ /* 0x000fe200078ec0ff */
[----:B-1----:R-:W-:Y:S01]  /*1e10*/  IMAD.U32 R4, RZ, RZ, UR38 ;  /* 0x00000026ff047e24 */ /* 0x002fe2000f8e00ff */
[----:B------:R-:W-:-:S03]  /*1e20*/  SHF.R.S32.HI R0, RZ, 0x5, R0 ;  /* 0x00000005ff007819 */ /* 0x000fc60000011400 */
[----:B------:R-:W-:Y:S01]  /*1e30*/  IMAD.IADD R3, R23, 0x1, -R3 ;  /* 0x0000000117037824 */ /* 0x000fe200078e0a03 */
[----:B------:R-:W-:Y:S01]  /*1e40*/  UIADD3.X UR34, UR35, UR47, URZ, UP0, !UPT ;  /* 0x0000002f23227290 */ /* 0x000fe200087fe43f */
[----:B------:R-:W-:Y:S02]  /*1e50*/  BAR.SYNC.DEFER_BLOCKING 0x0 ;  /* 0x0000000000007b1d */ /* 0x000fe40000010000 */
[----:B------:R-:W-:Y:S01]  /*1e60*/  IMAD R0, R0, UR52, R3 ;  /* 0x0000003400007c24 */ /* 0x000fe2000f8e0203 */
[----:B------:R-:W-:-:S04]  /*1e70*/  MOV R3, UR46 ;  /* 0x0000002e00037c02 */ /* 0x000fc80008000f00 */
[----:B------:R-:W-:Y:S02]  /*1e80*/  IADD3 R4, P2, P1, R0, UR54, R4 ;  /* 0x0000003600047c10 */ /* 0x000fe4000f95e004 */
[----:B------:R-:W-:-:S04]  /*1e90*/  SHF.R.S32.HI R0, RZ, 0x1f, R0 ;  /* 0x0000001fff007819 */ /* 0x000fc80000011400 */
[----:B------:R-:W-:Y:S02]  /*1ea0*/  IADD3.X R0, R0, UR56, R3, P2, P1 ;  /* 0x0000003800007c10 */ /* 0x000fe400097e2403 */
[----:B------:R-:W-:Y:S01]  /*1eb0*/  IADD3 R4, P1, R4, R22, RZ ;  /* 0x0000001604047210 */ /* 0x000fe20007f3e0ff */
[----:B------:R-:W-:-:S04]  /*1ec0*/  UIMAD UR13, UR13, UR11, URZ ;  /* 0x0000000b0d0d72a4 */ /* 0x000fc8000f8e023f */
[----:B------:R-:W-:Y:S01]  /*1ed0*/  IMAD.X R5, R0, 0x1, R21, P1 ;  /* 0x0000000100057824 */ /* 0x000fe200008e0615 */
[----:B------:R-:W-:-:S03]  /*1ee0*/  UIMAD UR13, UR34, UR48, UR13 ;  /* 0x00000030220d72a4 */ /* 0x000fc6000f8e020d */
[----:B------:R-:W-:Y:S01]  /*1ef0*/  IMAD.WIDE.U32 R4, R6, UR11, R4 ;  /* 0x0000000b06047c25 */ /* 0x000fe2000f8e0004 */
[----:B------:R-:W-:Y:S01]  /*1f00*/  UIADD3 UR11, -UR7, UR30, UR8 ;  /* 0x0000001e070b7290 */ /* 0x000fe2000fffe108 */
[----:B------:R2:W1:Y:S02]  /*1f10*/  LDSM.16.M88.4 R116, [R150+0x8000] ;  /* 0x008000009674783b */ /* 0x0004640000000200 */
[----:B------:R-:W-:Y:S02]  /*1f20*/  ULDC UR30, c[0x0][0x2e8] ;  /* 0x0000ba00001e7ab9 */ /* 0x000fe40000000800 */
[----:B------:R-:W-:Y:S01]  /*1f30*/  UIADD3 UR11, UR11, -UR30, URZ ;  /* 0x8000001e0b0b7290 */ /* 0x000fe2000fffe03f */
[----:B------:R-:W-:Y:S01]  /*1f40*/  IADD3 R0, R5, UR13, RZ ;  /* 0x0000000d05007c10 */ /* 0x000fe2000fffe0ff */
[----:B------:R-:W-:Y:S01]  /*1f50*/  IMAD.U32 R7, RZ, RZ, UR49 ;  /* 0x00000031ff077e24 */ /* 0x000fe2000f8e00ff */
[----:B------:R2:W3:Y:S01]  /*1f60*/  LDSM.16.M88.4 R120, [R150+0x8400] ;  /* 0x008400009678783b */ /* 0x0004e20000000200 */
[----:B------:R-:W-:-:S03]  /*1f70*/  USHF.R.S32.HI UR13, URZ, 0x1f, UR11 ;  /* 0x0000001f3f0d7899 */ /* 0x000fc6000801140b */
[----:B------:R2:W4:Y:S01]  /*1f80*/  LDSM.16.M88.4 R124, [R150+0x8800] ;  /* 0x00880000967c783b */ /* 0x0005220000000200 */
[----:B------:R-:W-:-:S03]  /*1f90*/  ULEA.HI UR13, UR13, UR11, URZ, 0x7 ;  /* 0x0000000b0d0d7291 */ /* 0x000fc6000f8f383f */
[----:B------:R2:W1:Y:S01]  /*1fa0*/  LDSM.16.M88.4 R128, [R150+0x8c00] ;  /* 0x008c00009680783b */ /* 0x0004620000000200 */
[----:B------:R-:W-:-:S03]  /*1fb0*/  USHF.R.S32.HI UR13, URZ, 0x7, UR13 ;  /* 0x000000073f0d7899 */ /* 0x000fc6000801140d */
[----:B------:R2:W1:Y:S01]  /*1fc0*/  LDSM.16.M88.4 R132, [R149+0x8000] ;  /* 0x008000009584783b */ /* 0x0004620000000200 */
[----:B------:R-:W-:-:S03]  /*1fd0*/  UISETP.LT.AND UP0, UPT, URZ, UR13, UPT ;  /* 0x0000000d3f00728c */ /* 0x000fc6000bf01270 */
[----:B------:R2:W1:Y:S01]  /*1fe0*/  LDSM.16.M88.4 R136, [R149+0x8400] ;  /* 0x008400009588783b */ /* 0x0004620000000200 */
[----:B------:R-:W-:Y:S01]  /*1ff0*/  USEL UR13, URZ, UR13, !UP0 ;  /* 0x0000000d3f0d7287 */ /* 0x000fe2000c000000 */
[C---:B------:R-:W-:Y:S02]  /*2000*/  LEA R164, P1, R4.reuse, c[0x0][0x350], 0x2 ;  /* 0x0000d40004a47a11 */ /* 0x040fe400078210ff */
[----:B------:R2:W1:Y:S01]  /*2010*/  LDSM.16.M88.4 R140, [R149+0x8800] ;  /* 0x00880000958c783b */ /* 0x0004620000000200 */
[----:B------:R-:W-:Y:S01]  /*2020*/  UISETP.GT.AND UP0, UPT, UR42, UR13, UPT ;  /* 0x0000000d2a00728c */ /* 0x000fe2000bf04270 */
[----:B------:R-:W-:Y:S02]  /*2030*/  LEA.HI.X R165, R4, c[0x0][0x354], R0, 0x2, P1 ;  /* 0x0000d50004a57a11 */ /* 0x000fe400008f1400 */
[----:B------:R2:W1:Y:S03]  /*2040*/  LDSM.16.M88.4 R144, [R149+0x8c00] ;  /* 0x008c00009590783b */ /* 0x0004660000000200 */
[----:B------:R-:W-:Y:S01]  /*2050*/  PLOP3.LUT P1, PT, PT, PT, UP0, 0x80, 0x0 ;  /* 0x000000000000781c */ /* 0x000fe20003f2f008 */
[----:B------:R-:W-:Y:S01]  /*2060*/  UIADD3 UR34, UR12, UR39, URZ ;  /* 0x000000270c227290 */ /* 0x000fe2000fffe03f */
[----:B------:R-:W-:-:S03]  /*2070*/  CS2R R94, SRZ ;  /* 0x00000000005e7805 */ /* 0x000fc6000001ff00 */
[----:B------:R-:W-:Y:S01]  /*2080*/  UIMAD.WIDE UR34, UR34, UR59, UR60 ;  /* 0x0000003b222272a5 */ /* 0x000fe2000f8e023c */
        /* <DEDUP_REMOVED lines=15> */
[----:B------:R-:W-:Y:S05]  /*2180*/  @!P1 BRA `(.L_x_243) ;  /* 0x00005ca000009947 */ /* 0x000fea0003800000 */
[----:B--2345:R2:W-:Y:S01]  /*2190*/  STL [R1+0xc], R8 ;  /* 0x00000c0801007387 */ /* 0x03c5e20000100800 */
[----:B------:R-:W-:Y:S01]  /*21a0*/  IADD3 R3, R156, 0x1000, RZ ;  /* 0x000010009c037810 */ /* 0x000fe20007ffe0ff */
[----:B------:R-:W-:Y:S01]  /*21b0*/  ULDC UR11, c[0x0][0x214] ;  /* 0x00008500000b7ab9 */ /* 0x000fe20000000800 */
[----:B------:R-:W-:Y:S01]  /*21c0*/  IADD3 R0, R162, 0x1000, RZ ;  /* 0x00001000a2007810 */ /* 0x000fe20007ffe0ff */
[----:B------:R2:W-:Y:S01]  /*21d0*/  STL [R1+0x8], R9 ;  /* 0x0000080901007387 */ /* 0x0005e20000100800 */
[----:B------:R-:W-:Y:S01]  /*21e0*/  SEL R3, R3, R156, !P0 ;  /* 0x0000009c03037207 */ /* 0x000fe20004000000 */
[----:B------:R-:W-:Y:S01]  /*21f0*/  UIADD3 UR30, UR8, UR11, URZ ;  /* 0x0000000b081e7290 */ /* 0x000fe2000fffe03f */
[----:B------:R-:W-:Y:S01]  /*2200*/  SEL R0, R0, R162, !P0 ;  /* 0x000000a200007207 */ /* 0x000fe20004000000 */
[----:B------:R2:W-:Y:S01]  /*2210*/  STL [R1+0x4], R10 ;  /* 0x0000040a01007387 */ /* 0x0005e20000100800 */
[----:B------:R-:W-:Y:S01]  /*2220*/  IMAD.MOV.U32 R95, RZ, RZ, RZ ;  /* 0x000000ffff5f7224 */ /* 0x000fe200078e00ff */
[----:B------:R-:W-:Y:S01]  /*2230*/  UMOV UR12, UR34 ;  /* 0x00000022000c7c82 */ /* 0x000fe20008000000 */
[----:B------:R-:W-:Y:S01]  /*2240*/  IMAD.SHL.U32 R3, R3, 0x2, RZ ;  /* 0x0000000203037824 */ /* 0x000fe200078e00ff */
[----:B------:R2:W-:Y:S01]  /*2250*/  STL [R1], R11 ;  /* 0x0000000b01007387 */ /* 0x0005e20000100800 */
[----:B------:R-:W-:Y:S01]  /*2260*/  IMAD.SHL.U32 R148, R0, 0x2, RZ ;  /* 0x0000000200947824 */ /* 0x000fe200078e00ff */
[----:B------:R-:W-:-:S02]  /*2270*/  UIADD3 UR30, -UR7, 0x80, UR30 ;  /* 0x00000080071e7890 */ /* 0x000fc4000fffe11e */
[----:B------:R-:W-:Y:S02]  /*2280*/  UMOV UR11, UR35 ;  /* 0x00000023000b7c82 */ /* 0x000fe40008000000 */
[C---:B------:R-:W-:Y:S01]  /*2290*/  SHF.L.U64.HI R4, R25.reuse, 0x2, R12 ;  /* 0x0000000219047819 */ /* 0x040fe2000001020c */
[----:B------:R-:W-:Y:S01]  /*22a0*/  IMAD.MOV.U32 R5, RZ, RZ, 0x1 ;  /* 0x00000001ff057424 */ /* 0x000fe200078e00ff */
[C---:B------:R-:W-:Y:S01]  /*22b0*/  IADD3 R0, R25.reuse, -0x80, RZ ;  /* 0xffffff8019007810 */ /* 0x040fe20007ffe0ff */
[----:B------:R-:W-:Y:S01]  /*22c0*/  IMAD.SHL.U32 R154, R162, 0x2, RZ ;  /* 0x00000002a29a7824 */ /* 0x000fe200078e00ff */
[C---:B------:R-:W-:Y:S01]  /*22d0*/  SHF.L.U32 R6, R25.reuse, 0x2, RZ ;  /* 0x0000000219067819 */ /* 0x040fe200000006ff */
[----:B------:R3:W-:Y:S02]  /*22e0*/  STL [R1+0x18], R4 ;  /* 0x0000180401007387 */ /* 0x0007e40000100800 */
[----:B------:R-:W-:Y:S01]  /*22f0*/  IMAD.SHL.U32 R0, R0, 0x4, RZ ;  /* 0x0000000400007824 */ /* 0x000fe200078e00ff */
[----:B------:R-:W-:Y:S01]  /*2300*/  IADD3 R155, R154, R157, RZ ;  /* 0x0000009d9a9b7210 */ /* 0x000fe20007ffe0ff */
[----:B------:R4:W-:Y:S01]  /*2310*/  STL [R1+0x20], R6 ;  /* 0x0000200601007387 */ /* 0x0009e20000100800 */
[----:B---3--:R-:W-:-:S05]  /*2320*/  IADD3 R4, R25, -c[0x0][0x214], R5 ;  /* 0x8000850019047a10 */ /* 0x008fca0007ffe005 */
[----:B------:R4:W-:Y:S04]  /*2330*/  STL [R1+0x1c], R4 ;  /* 0x00001c0401007387 */ /* 0x0009e80000100800 */
[----:B------:R4:W-:Y:S02]  /*2340*/  STL [R1+0x14], R0 ;  /* 0x0000140001007387 */ /* 0x0009e40000100800 */
.L_x_246:
[----:B------:R-:W3:Y:S01]  /*2350*/  LDL R168, [R1+0x1c] ;  /* 0x00001c0001a87983 */ /* 0x000ee20000100800 */
[----:B------:R-:W-:Y:S01]  /*2360*/  IADD3 R112, R157, R148, RZ ;  /* 0x000000949d707210 */ /* 0x000fe20007ffe0ff */
[----:B------:R-:W-:Y:S01]  /*2370*/  USHF.L.U32 UR8, UR6, 0x7, URZ ;  /* 0x0000000706087899 */ /* 0x000fe2000800063f */
[----:B----4-:R-:W-:Y:S01]  /*2380*/  MOV R0, UR29 ;  /* 0x0000001d00007c02 */ /* 0x010fe20008000f00 */
[----:B------:R-:W4:Y:S01]  /*2390*/  LDL R167, [R1+0x24] ;  /* 0x0000240001a77983 */ /* 0x000f220000100800 */
[----:B------:R-:W-:Y:S02]  /*23a0*/  UISETP.GT.AND UP3, UPT, UR6, UR13, UPT ;  /* 0x0000000d0600728c */ /* 0x000fe4000bf64270 */
[----:B------:R-:W-:Y:S01]  /*23b0*/  UISETP.GE.AND UP0, UPT, UR8, UR30, UPT ;  /* 0x0000001e0800728c */ /* 0x000fe2000bf06270 */
[----:B--2---:R-:W2:Y:S04]  /*23c0*/  LDL R163, [R1+0x8] ;  /* 0x0000080001a37983 */ /* 0x004ea80000100800 */
[----:B------:R-:W2:Y:S01]  /*23d0*/  LDL R166, [R1+0xc] ;  /* 0x00000c0001a67983 */ /* 0x000ea20000100800 */
[----:B------:R-:W-:Y:S03]  /*23e0*/  PLOP3.LUT P0, PT, PT, PT, UP0, 0x80, 0x0 ;  /* 0x000000000000781c */ /* 0x000fe60003f0f008 */
        /* <DEDUP_REMOVED lines=32> */
[----:B------:R-:W0:Y:S08]  /*25f0*/  LDGDEPBAR ;  /* 0x00000000000079af */ /* 0x000e300000000000 */
        /* <DEDUP_REMOVED lines=16> */
[----:B-1----:R-:W3:Y:S04]  /*2700*/  LDL R3, [R1+0x4] ;  /* 0x0000040001037983 */ /* 0x002ee80000100800 */
[----:B------:R-:W3:Y:S01]  /*2710*/  LDL R2, [R1] ;  /* 0x0000000001027983 */ /* 0x000ee20000100800 */
[----:B------:R-:W-:Y:S04]  /*2720*/  DEPBAR.LE SB0, 0x0 ;  /* 0x000080000000791a */ /* 0x000fe80000000000 */
[----:B------:R-:W-:Y:S08]  /*2730*/  BAR.SYNC.DEFER_BLOCKING 0x0 ;  /* 0x0000000000007b1d */ /* 0x000ff00000010000 */
[----:B------:R-:W-:Y:S08]  /*2740*/  LDSM.16.M88.4 R64, [R148] ;  /* 0x000000009440783b */ /* 0x000ff00000000200 */
[----:B------:R-:W1:Y:S08]  /*2750*/  LDSM.16.M88.4 R16, [R150+0x6000] ;  /* 0x006000009610783b */ /* 0x000e700000000200 */
[----:B------:R-:W1:Y:S08]  /*2760*/  LDSM.16.M88.4 R60, [R148+0x1000] ;  /* 0x00100000943c783b */ /* 0x000e700000000200 */
[----:B------:R-:W1:Y:S08]  /*2770*/  LDSM.16.M88.4 R32, [R150+0x6400] ;  /* 0x006400009620783b */ /* 0x000e700000000200 */
[----:B------:R-:W1:Y:S01]  /*2780*/  LDSM.16.M88.4 R48, [R150+0x6800] ;  /* 0x006800009630783b */ /* 0x000e620000000200 */
[----:B----4-:R-:W-:Y:S07]  /*2790*/  @!P0 LEA R0, R0, R167, 0x7 ;  /* 0x000000a700008211 */ /* 0x010fee00078e38ff */
[----:B------:R-:W4:Y:S01]  /*27a0*/  LDSM.16.M88.4 R100, [R150+0x6c00] ;  /* 0x006c00009664783b */ /* 0x000f220000000200 */
[----:B--2---:R-:W-:Y:S01]  /*27b0*/  FSETP.NEU.FTZ.AND P1, PT, R166, -INF , PT ;  /* 0xff800000a600780b */ /* 0x004fe20003f3d000 */
[-C--:B-1----:R-:W-:Y:S06]  /*27c0*/  HMMA.16816.F32.BF16 R4, R64, R16.reuse, RZ ;  /* 0x000000104004723c */ /* 0x082fec00000418ff */
[----:B------:R-:W-:Y:S02]  /*27d0*/  LDSM.16.M88.4 R104, [R112] ;  /* 0x000000007068783b */ /* 0x000fe40000000200 */
[C---:B------:R-:W-:Y:S06]  /*27e0*/  HMMA.16816.F32.BF16 R8, R60.reuse, R16, RZ ;  /* 0x000000103c08723c */ /* 0x040fec00000418ff */
[----:B------:R-:W1:Y:S02]  /*27f0*/  LDSM.16.M88.4 R108, [R149+0x6000] ;  /* 0x00600000956c783b */ /* 0x000e640000000200 */
[-C--:B------:R-:W-:Y:S06]  /*2800*/  HMMA.16816.F32.BF16 R12, R60, R18.reuse, RZ ;  /* 0x000000123c0c723c */ /* 0x080fec00000418ff */
[----:B------:R-:W2:Y:S02]  /*2810*/  LDSM.16.M88.4 R112, [R112+0x1000] ;  /* 0x001000007070783b */ /* 0x000ea40000000200 */
        /* <DEDUP_REMOVED lines=9> */
[-C--:B----4-:R-:W-:Y:S08]  /*28b0*/  HMMA.16816.F32.BF16 R52, R64, R100.reuse, RZ ;  /* 0x000000644034723c */ /* 0x090ff000000418ff */
[C---:B------:R-:W-:Y:S08]  /*28c0*/  HMMA.16816.F32.BF16 R56, R60.reuse, R100, RZ ;  /* 0x000000643c38723c */ /* 0x040ff000000418ff */
[-C--:B------:R-:W-:Y:S08]  /*28d0*/  HMMA.16816.F32.BF16 R60, R60, R102.reuse, RZ ;  /* 0x000000663c3c723c */ /* 0x080ff000000418ff */
[----:B------:R-:W-:Y:S08]  /*28e0*/  HMMA.16816.F32.BF16 R64, R64, R102, RZ ;  /* 0x000000664040723c */ /* 0x000ff000000418ff */
[-C--:B-1----:R-:W-:Y:S08]  /*28f0*/  HMMA.16816.F32.BF16 R4, R104, R108.reuse, R4 ;  /* 0x0000006c6804723c */ /* 0x082ff00000041804 */
[C---:B--2---:R-:W-:Y:S08]  /*2900*/  HMMA.16816.F32.BF16 R8, R112.reuse, R108, R8 ;  /* 0x0000006c7008723c */ /* 0x044ff00000041808 */
[-C--:B------:R-:W-:Y:S08]  /*2910*/  HMMA.16816.F32.BF16 R12, R112, R110.reuse, R12 ;  /* 0x0000006e700c723c */ /* 0x080ff0000004180c */
[----:B------:R-:W-:Y:S01]  /*2920*/  FMUL.FTZ R4, R4, c[0x0][0x2ec] ;  /* 0x0000bb0004047a20 */ /* 0x000fe20000410000 */
[C---:B------:R-:W-:Y:S03]  /*2930*/  HMMA.16816.F32.BF16 R16, R104.reuse, R110, R16 ;  /* 0x0000006e6810723c */ /* 0x040fe60000041810 */
[----:B------:R-:W1:Y:S01]  /*2940*/  MUFU.TANH R183, R4 ;  /* 0x0000000400b77308 */ /* 0x000e620000002400 */
[----:B------:R-:W-:Y:S02]  /*2950*/  FMUL.FTZ R5, R5, c[0x0][0x2ec] ;  /* 0x0000bb0005057a20 */ /* 0x000fe40000410000 */
[----:B------:R-:W-:Y:S02]  /*2960*/  FMUL.FTZ R6, R6, c[0x0][0x2ec] ;  /* 0x0000bb0006067a20 */ /* 0x000fe40000410000 */
[----:B------:R-:W-:Y:S04]  /*2970*/  FMUL.FTZ R7, R7, c[0x0][0x2ec] ;  /* 0x0000bb0007077a20 */ /* 0x000fe80000410000 */
[----:B------:R-:W-:Y:S01]  /*2980*/  FMUL.FTZ R8, R8, c[0x0][0x2ec] ;  /* 0x0000bb0008087a20 */ /* 0x000fe20000410000 */
[----:B------:R-:W2:Y:S01]  /*2990*/  MUFU.TANH R174, R5 ;  /* 0x0000000500ae7308 */ /* 0x000ea20000002400 */
        /* <DEDUP_REMOVED lines=11> */
[----:B------:R-:W1:Y:S01]  /*2a50*/  MUFU.TANH R245, R6 ;  /* 0x0000000600f57308 */ /* 0x000e620000002400 */
[----:B------:R-:W-:Y:S09]  /*2a60*/  FMUL.FTZ R18, R18, c[0x0][0x2ec] ;  /* 0x0000bb0012127a20 */ /* 0x000ff20000410000 */
[----:B------:R1:W-:Y:S01]  /*2a70*/  MUFU.TANH R151, R9 ;  /* 0x0000000900977308 */ /* 0x0003e20000002400 */
[----:B----4-:R-:W-:Y:S04]  /*2a80*/  MOV R8, UR8 ;  /* 0x0000000800087c02 */ /* 0x010fe80008000f00 */
[----:B---3--:R-:W-:Y:S05]  /*2a90*/  @!P0 IADD3 R8, R8, UR7, R168 ;  /* 0x0000000708088c10 */ /* 0x008fea000fffe0a8 */
[----:B------:R3:W4:Y:S10]  /*2aa0*/  MUFU.TANH R244, R7 ;  /* 0x0000000700f47308 */ /* 0x0007340000002400 */
[----:B------:R2:W-:Y:S01]  /*2ab0*/  MUFU.TANH R85, R11 ;  /* 0x0000000b00557308 */ /* 0x0005e20000002400 */
[----:B-1----:R-:W-:Y:S09]  /*2ac0*/  MOV R9, R183 ;  /* 0x000000b700097202 */ /* 0x002ff20000000f00 */
[----:B------:R1:W-:Y:S01]  /*2ad0*/  MUFU.TANH R83, R15 ;  /* 0x0000000f00537308 */ /* 0x0003e20000002400 */
[----:B---3--:R-:W3:Y:S09]  /*2ae0*/  LDSM.16.M88.4 R4, [R149+0x6400] ;  /* 0x006400009504783b */ /* 0x008ef20000000200 */
[----:B------:R4:W-:Y:S01]  /*2af0*/  MUFU.TANH R98, R13 ;  /* 0x0000000d00627308 */ /* 0x0009e20000002400 */
[C---:B--2---:R-:W-:Y:S04]  /*2b00*/  @!P0 IADD3 R11, R8.reuse, 0x40, RZ ;  /* 0x00000040080b8810 */ /* 0x044fe80007ffe0ff */
[----:B------:R-:W-:Y:S05]  /*2b10*/  @!P0 IMNMX R11, R11, UR7, PT ;  /* 0x000000070b0b8c17 */ /* 0x000fea000b800200 */
[----:B------:R2:W2:Y:S01]  /*2b20*/  MUFU.TANH R173, R16 ;  /* 0x0000001000ad7308 */ /* 0x0004a20000002400 */
[----:B-1----:R-:W-:Y:S04]  /*2b30*/  @!P0 IMNMX R15, R8, UR7, PT ;  /* 0x00000007080f8c17 */ /* 0x002fe8000b800200 */
[-C--:B------:R-:W-:Y:S05]  /*2b40*/  @!P0 ISETP.GE.AND P2, PT, R0, R15.reuse, PT ;  /* 0x0000000f0000820c */ /* 0x080fea0003f46270 */
[----:B------:R1:W1:Y:S01]  /*2b50*/  MUFU.TANH R86, R10 ;  /* 0x0000000a00567308 */ /* 0x0002620000002400 */
[----:B------:R-:W-:Y:S01]  /*2b60*/  @!P0 FSEL R9, R183, -INF , !P2 ;  /* 0xff800000b7098808 */ /* 0x000fe20005000000 */
[----:B----4-:R-:W-:Y:S05]  /*2b70*/  FMUL.FTZ R13, R166, 1.4426950216293334961 ;  /* 0x3fb8aa3ba60d7820 */ /* 0x010fea0000410000 */
[----:B------:R-:W-:Y:S03]  /*2b80*/  FSEL R13, R13, RZ, P1 ;  /* 0x000000ff0d0d7208 */ /* 0x000fe60000800000 */
[----:B------:R4:W-:Y:S01]  /*2b90*/  MUFU.TANH R84, R14 ;  /* 0x0000000e00547308 */ /* 0x0009e20000002400 */
[-C--:B---3--:R-:W-:Y:S01]  /*2ba0*/  HMMA.16816.F32.BF16 R20, R104, R4.reuse, R20 ;  /* 0x000000046814723c */ /* 0x088fe20000041814 */
[----:B--2---:R-:W-:Y:S04]  /*2bb0*/  @!P0 IADD3 R16, R0, 0x1, RZ ;  /* 0x0000000100108810 */ /* 0x004fe80007ffe0ff */
[----:B------:R-:W-:Y:S04]  /*2bc0*/  @!P0 ISETP.GE.AND P1, PT, R16, R15, PT ;  /* 0x0000000f1000820c */ /* 0x000fe80003f26270 */
[----:B------:R2:W3:Y:S01]  /*2bd0*/  MUFU.TANH R99, R12 ;  /* 0x0000000c00637308 */ /* 0x0004e20000002400 */
[C---:B------:R-:W-:Y:S02]  /*2be0*/  HMMA.16816.F32.BF16 R24, R112.reuse, R4, R24 ;  /* 0x000000047018723c */ /* 0x040fe40000041818 */
[--C-:B-1----:R-:W-:Y:S01]  /*2bf0*/  FFMA.FTZ R10, R9, c[0x0][0x23c], -R13.reuse ;  /* 0x00008f00090a7a23 */ /* 0x102fe2000001080d */
[----:B------:R-:W-:Y:S02]  /*2c00*/  MOV R9, R174 ;  /* 0x000000ae00097202 */ /* 0x000fe40000000f00 */
[----:B------:R-:W-:Y:S04]  /*2c10*/  @!P0 FSEL R9, R174, -INF , !P1 ;  /* 0xff800000ae098808 */ /* 0x000fe80004800000 */
[----:B------:R1:W-:Y:S01]  /*2c20*/  MUFU.EX2 R219, R10 ;  /* 0x0000000a00db7308 */ /* 0x0003e20000000800 */
[----:B------:R-:W-:Y:S01]  /*2c30*/  FSETP.NEU.FTZ.AND P1, PT, R163, -INF , PT ;  /* 0xff800000a300780b */ /* 0x000fe20003f3d000 */
[-C--:B------:R-:W-:Y:S01]  /*2c40*/  HMMA.16816.F32.BF16 R28, R112, R6.reuse, R28 ;  /* 0x00000006701c723c */ /* 0x080fe2000004181c */
[----:B------:R-:W-:Y:S01]  /*2c50*/  FFMA.FTZ R5, R9, c[0x0][0x23c], -R13 ;  /* 0x00008f0009057a23 */ /* 0x000fe2000001080d */
[----:B----4-:R-:W-:Y:S01]  /*2c60*/  @!P0 IADD3 R14, R8, 0x8, RZ ;  /* 0x00000008080e8810 */ /* 0x010fe20007ffe0ff */
[----:B------:R-:W-:Y:S01]  /*2c70*/  FMUL.FTZ R9, R3, 1.4426950216293334961 ;  /* 0x3fb8aa3b03097820 */ /* 0x000fe20000410000 */
[----:B------:R-:W-:Y:S01]  /*2c80*/  MOV R4, R245 ;  /* 0x000000f500047202 */ /* 0x000fe20000000f00 */
[----:B------:R-:W-:Y:S01]  /*2c90*/  FMUL.FTZ R20, R20, c[0x0][0x2ec] ;  /* 0x0000bb0014147a20 */ /* 0x000fe20000410000 */
[----:B------:R-:W-:Y:S02]  /*2ca0*/  @!P0 IMNMX R14, R14, UR7, PT ;  /* 0x000000070e0e8c17 */ /* 0x000fe4000b800200 */
[----:B------:R4:W-:Y:S01]  /*2cb0*/  MUFU.EX2 R187, R5 ;  /* 0x0000000500bb7308 */ /* 0x0009e20000000800 */
[C---:B------:R-:W-:Y:S01]  /*2cc0*/  HMMA.16816.F32.BF16 R32, R104.reuse, R6, R32 ;  /* 0x000000066820723c */ /* 0x040fe20000041820 */
[-C--:B------:R-:W-:Y:S02]  /*2cd0*/  @!P0 ISETP.GE.AND P2, PT, R0, R14.reuse, PT ;  /* 0x0000000e0000820c */ /* 0x080fe40003f46270 */
[----:B--2---:R-:W-:Y:S02]  /*2ce0*/  FMUL.FTZ R12, R163, 1.4426950216293334961 ;  /* 0x3fb8aa3ba30c7820 */ /* 0x004fe40000410000 */
[----:B------:R-:W-:Y:S01]  /*2cf0*/  FMUL.FTZ R25, R25, c[0x0][0x2ec] ;  /* 0x0000bb0019197a20 */ /* 0x000fe20000410000 */
[----:B------:R-:W-:Y:S01]  /*2d00*/  @!P0 FSEL R4, R245, -INF , !P2 ;  /* 0xff800000f5048808 */ /* 0x000fe20005000000 */
[----:B------:R-:W-:Y:S01]  /*2d10*/  FMUL.FTZ R24, R24, c[0x0][0x2ec] ;  /* 0x0000bb0018187a20 */ /* 0x000fe20000410000 */
[----:B------:R-:W-:Y:S01]  /*2d20*/  FSEL R12, R12, RZ, P1 ;  /* 0x000000ff0c0c7208 */ /* 0x000fe20000800000 */
[----:B------:R-:W-:Y:S01]  /*2d30*/  MUFU.TANH R92, R25 ;  /* 0x00000019005c7308 */ /* 0x000fe20000002400 */
[----:B------:R-:W-:Y:S02]  /*2d40*/  @!P0 ISETP.GE.AND P1, PT, R16, R14, PT ;  /* 0x0000000e1000820c */ /* 0x000fe40003f26270 */
[-C--:B------:R-:W-:Y:S01]  /*2d50*/  @!P0 ISETP.GE.AND P2, PT, R0, R11.reuse, PT ;  /* 0x0000000b0000820c */ /* 0x080fe20003f46270 */
[----:B------:R-:W-:Y:S01]  /*2d60*/  FMUL.FTZ R26, R26, c[0x0][0x2ec] ;  /* 0x0000bb001a1a7a20 */ /* 0x000fe20000410000 */
[----:B-1----:R-:W-:Y:S01]  /*2d70*/  @!P0 IADD3 R10, R8, 0x48, RZ ;  /* 0x00000048080a8810 */ /* 0x002fe20007ffe0ff */
[----:B------:R-:W-:Y:S02]  /*2d80*/  FMUL.FTZ R8, R2, 1.4426950216293334961 ;  /* 0x3fb8aa3b02087820 */ /* 0x000fe40000410000 */
[----:B------:R-:W-:Y:S01]  /*2d90*/  FMUL.FTZ R30, R30, c[0x0][0x2ec] ;  /* 0x0000bb001e1e7a20 */ /* 0x000fe20000410000 */
[----:B------:R-:W-:Y:S01]  /*2da0*/  @!P0 IMNMX R10, R10, UR7, PT ;  /* 0x000000070a0a8c17 */ /* 0x000fe2000b800200 */
[----:B------:R1:W2:Y:S01]  /*2db0*/  MUFU.TANH R172, R17 ;  /* 0x0000001100ac7308 */ /* 0x0002a20000002400 */
[----:B------:R-:W-:Y:S02]  /*2dc0*/  FMUL.FTZ R27, R27, c[0x0][0x2ec] ;  /* 0x0000bb001b1b7a20 */ /* 0x000fe40000410000 */
[----:B------:R-:W-:Y:S02]  /*2dd0*/  FMUL.FTZ R31, R31, c[0x0][0x2ec] ;  /* 0x0000bb001f1f7a20 */ /* 0x000fe40000410000 */
[--C-:B----4-:R-:W-:Y:S01]  /*2de0*/  FFMA.FTZ R5, R4, c[0x0][0x23c], -R12.reuse ;  /* 0x00008f0004057a23 */ /* 0x110fe2000001080c */
[----:B------:R-:W-:Y:S01]  /*2df0*/  MOV R4, R244 ;  /* 0x000000f400047202 */ /* 0x000fe20000000f00 */
[----:B------:R-:W-:Y:S01]  /*2e00*/  FMUL.FTZ R29, R29, c[0x0][0x2ec] ;  /* 0x0000bb001d1d7a20 */ /* 0x000fe20000410000 */
[----:B------:R-:W-:Y:S01]  /*2e10*/  @!P0 FSEL R4, R244, -INF , !P1 ;  /* 0xff800000f4048808 */ /* 0x000fe20004800000 */
[----:B------:R-:W-:Y:S01]  /*2e20*/  FMUL.FTZ R21, R21, c[0x0][0x2ec] ;  /* 0x0000bb0015157a20 */ /* 0x000fe20000410000 */
[----:B------:R-:W-:Y:S01]  /*2e30*/  MUFU.TANH R78, R26 ;  /* 0x0000001a004e7308 */ /* 0x000fe20000002400 */
[----:B------:R-:W-:Y:S01]  /*2e40*/  FSETP.NEU.FTZ.AND P1, PT, R3, -INF , PT ;  /* 0xff8000000300780b */ /* 0x000fe20003f3d000 */
[----:B------:R-:W-:Y:S01]  /*2e50*/  FMUL.FTZ R22, R22, c[0x0][0x2ec] ;  /* 0x0000bb0016167a20 */ /* 0x000fe20000410000 */
[----:B------:R-:W4:Y:S01]  /*2e60*/  LDL R3, [R1+0x20] ;  /* 0x0000200001037983 */ /* 0x000f220000100800 */
[----:B------:R-:W-:Y:S01]  /*2e70*/  FFMA.FTZ R4, R4, c[0x0][0x23c], -R12 ;  /* 0x00008f0004047a23 */ /* 0x000fe2000001080c */
[----:B------:R-:W-:Y:S01]  /*2e80*/  FSEL R9, R9, RZ, P1 ;  /* 0x000000ff09097208 */ /* 0x000fe20000800000 */
[----:B------:R-:W-:Y:S01]  /*2e90*/  FMUL.FTZ R23, R23, c[0x0][0x2ec] ;  /* 0x0000bb0017177a20 */ /* 0x000fe20000410000 */
[----:B------:R-:W-:Y:S01]  /*2ea0*/  @!P0 ISETP.GE.AND P1, PT, R16, R11, PT ;  /* 0x0000000b1000820c */ /* 0x000fe20003f26270 */
[----:B------:R-:W-:Y:S02]  /*2eb0*/  FMUL.FTZ R28, R28, c[0x0][0x2ec] ;  /* 0x0000bb001c1c7a20 */ /* 0x000fe40000410000 */
[----:B------:R2:W-:Y:S01]  /*2ec0*/  MUFU.EX2 R185, R4 ;  /* 0x0000000400b97308 */ /* 0x0005e20000000800 */
[----:B------:R-:W-:Y:S02]  /*2ed0*/  FMUL.FTZ R32, R32, c[0x0][0x2ec] ;  /* 0x0000bb0020207a20 */ /* 0x000fe40000410000 */
[----:B------:R-:W-:Y:S01]  /*2ee0*/  FMUL.FTZ R33, R33, c[0x0][0x2ec] ;  /* 0x0000bb0021217a20 */ /* 0x000fe20000410000 */
[----:B-1----:R-:W-:Y:S01]  /*2ef0*/  @!P0 IADD3 R17, R0, 0x9, RZ ;  /* 0x0000000900118810 */ /* 0x002fe20007ffe0ff */
[----:B------:R-:W-:Y:S02]  /*2f00*/  FMUL.FTZ R34, R34, c[0x0][0x2ec] ;  /* 0x0000bb0022227a20 */ /* 0x000fe40000410000 */
[----:B------:R-:W-:Y:S03]  /*2f10*/  FMUL.FTZ R35, R35, c[0x0][0x2ec] ;  /* 0x0000bb0023237a20 */ /* 0x000fe60000410000 */
[----:B------:R-:W-:Y:S10]  /*2f20*/  MUFU.TANH R77, R27 ;  /* 0x0000001b004d7308 */ /* 0x000ff40000002400 */
[----:B------:R1:W-:Y:S01]  /*2f30*/  MUFU.EX2 R186, R5 ;  /* 0x0000000500ba7308 */ /* 0x0003e20000000800 */
[----:B--2---:R-:W-:Y:S02]  /*2f40*/  MOV R4, R152 ;  /* 0x0000009800047202 */ /* 0x004fe40000000f00 */
[----:B------:R-:W-:Y:S02]  /*2f50*/  @!P0 FSEL R4, R152, -INF , !P2 ;  /* 0xff80000098048808 */ /* 0x000fe40005000000 */
[-C--:B------:R-:W-:Y:S05]  /*2f60*/  @!P0 ISETP.GE.AND P2, PT, R0, R10.reuse, PT ;  /* 0x0000000a0000820c */ /* 0x080fea0003f46270 */
[----:B------:R2:W2:Y:S10]  /*2f70*/  MUFU.TANH R242, R18 ;  /* 0x0000001200f27308 */ /* 0x0004b40000002400 */
[----:B------:R-:W3:Y:S01]  /*2f80*/  MUFU.TANH R240, R19 ;  /* 0x0000001300f07308 */ /* 0x000ee20000002400 */
[--C-:B-1----:R-:W-:Y:S01]  /*2f90*/  FFMA.FTZ R5, R4, c[0x0][0x23c], -R9.reuse ;  /* 0x00008f0004057a23 */ /* 0x102fe20000010809 */
[----:B------:R-:W-:Y:S02]  /*2fa0*/  MOV R4, R151 ;  /* 0x0000009700047202 */ /* 0x000fe40000000f00 */
[----:B------:R-:W-:Y:S02]  /*2fb0*/  @!P0 FSEL R4, R151, -INF , !P1 ;  /* 0xff80000097048808 */ /* 0x000fe40004800000 */
[----:B------:R-:W-:Y:S04]  /*2fc0*/  FSETP.NEU.FTZ.AND P1, PT, R2, -INF , PT ;  /* 0xff8000000200780b */ /* 0x000fe80003f3d000 */
[----:B------:R1:W-:Y:S01]  /*2fd0*/  MUFU.EX2 R159, R5 ;  /* 0x00000005009f7308 */ /* 0x0003e20000000800 */
[----:B------:R-:W4:Y:S01]  /*2fe0*/  LDL R2, [R1+0x18] ;  /* 0x0000180001027983 */ /* 0x000f220000100800 */
[--C-:B------:R-:W-:Y:S01]  /*2ff0*/  FFMA.FTZ R4, R4, c[0x0][0x23c], -R9.reuse ;  /* 0x00008f0004047a23 */ /* 0x100fe20000010809 */
[----:B------:R-:W-:Y:S02]  /*3000*/  FSEL R8, R8, RZ, P1 ;  /* 0x000000ff08087208 */ /* 0x000fe40000800000 */
[----:B------:R-:W-:Y:S02]  /*3010*/  @!P0 ISETP.GE.AND P1, PT, R16, R10, PT ;  /* 0x0000000a1000820c */ /* 0x000fe40003f26270 */
[----:B------:R-:W-:Y:S02]  /*3020*/  @!P0 IADD3 R16, R0, 0x8, RZ ;  /* 0x0000000800108810 */ /* 0x000fe40007ffe0ff */
[----:B--2---:R-:W-:Y:S01]  /*3030*/  MOV R18, R173 ;  /* 0x000000ad00127202 */ /* 0x004fe20000000f00 */
[----:B------:R2:W-:Y:S10]  /*3040*/  MUFU.EX2 R158, R4 ;  /* 0x00000004009e7308 */ /* 0x0005f40000000800 */
[----:B------:R-:W3:Y:S01]  /*3050*/  MUFU.TANH R171, R20 ;  /* 0x0000001400ab7308 */ /* 0x000ee20000002400 */
[----:B-1----:R-:W-:Y:S02]  /*3060*/  MOV R5, R86 ;  /* 0x0000005600057202 */ /* 0x002fe40000000f00 */
[----:B------:R-:W-:Y:S07]  /*3070*/  @!P0 FSEL R5, R86, -INF , !P2 ;  /* 0xff80000056058808 */ /* 0x000fee0005000000 */
[----:B------:R-:W1:Y:S01]  /*3080*/  MUFU.TANH R170, R21 ;  /* 0x0000001500aa7308 */ /* 0x000e620000002400 */
[--C-:B------:R-:W-:Y:S01]  /*3090*/  FFMA.FTZ R5, R5, c[0x0][0x23c], -R8.reuse ;  /* 0x00008f0005057a23 */ /* 0x100fe20000010808 */
[----:B--2---:R-:W-:Y:S02]  /*30a0*/  MOV R4, R85 ;  /* 0x0000005500047202 */ /* 0x004fe40000000f00 */
[----:B------:R-:W-:Y:S02]  /*30b0*/  @!P0 FSEL R4, R85, -INF , !P1 ;  /* 0xff80000055048808 */ /* 0x000fe40004800000 */
[----:B------:R-:W-:Y:S04]  /*30c0*/  @!P0 ISETP.GE.AND P1, PT, R16, R11, PT ;  /* 0x0000000b1000820c */ /* 0x000fe80003f26270 */
[----:B------:R-:W-:Y:S01]  /*30d0*/  MUFU.EX2 R90, R5 ;  /* 0x00000005005a7308 */ /* 0x000fe20000000800 */
[--C-:B------:R-:W-:Y:S09]  /*30e0*/  FFMA.FTZ R4, R4, c[0x0][0x23c], -R8.reuse ;  /* 0x00008f0004047a23 */ /* 0x100ff20000010808 */
[----:B------:R3:W-:Y:S10]  /*30f0*/  MUFU.EX2 R89, R4 ;  /* 0x0000000400597308 */ /* 0x0007f40000000800 */
[----:B------:R-:W2:Y:S10]  /*3100*/  MUFU.TANH R239, R22 ;  /* 0x0000001600ef7308 */ /* 0x000eb40000002400 */
[----:B------:R-:W-:Y:S01]  /*3110*/  MUFU.TANH R235, R23 ;  /* 0x0000001700eb7308 */ /* 0x000fe20000002400 */
[----:B---3--:R-:W-:Y:S02]  /*3120*/  MOV R4, R99 ;  /* 0x0000006300047202 */ /* 0x008fe40000000f00 */
        /* <DEDUP_REMOVED lines=10> */
[----:B---3--:R-:W-:Y:S01]  /*31d0*/  FFMA.FTZ R5, R4, c[0x0][0x23c], -R9 ;  /* 0x00008f0004057a23 */ /* 0x008fe20000010809 */
[----:B------:R-:W-:Y:S02]  /*31e0*/  MOV R4, R84 ;  /* 0x0000005400047202 */ /* 0x000fe40000000f00 */
[----:B------:R-:W-:Y:S02]  /*31f0*/  @!P0 FSEL R4, R84, -INF , !P1 ;  /* 0xff80000054048808 */ /* 0x000fe40004800000 */
[----:B------:R-:W-:Y:S04]  /*3200*/  @!P0 ISETP.GE.AND P1, PT, R17, R10, PT ;  /* 0x0000000a1100820c */ /* 0x000fe80003f26270 */
[----:B------:R3:W-:Y:S10]  /*3210*/  MUFU.EX2 R153, R5 ;  /* 0x0000000500997308 */ /* 0x0007f40000000800 */
[----:B------:R-:W-:Y:S10]  /*3220*/  MUFU.TANH R76, R30 ;  /* 0x0000001e004c7308 */ /* 0x000ff40000002400 */
[----:B------:R-:W-:Y:S01]  /*3230*/  MUFU.TANH R75, R31 ;  /* 0x0000001f004b7308 */ /* 0x000fe20000002400 */
[--C-:B---3--:R-:W-:Y:S01]  /*3240*/  FFMA.FTZ R5, R4, c[0x0][0x23c], -R8.reuse ;  /* 0x00008f0004057a23 */ /* 0x108fe20000010808 */
        /* <DEDUP_REMOVED lines=20> */
[----:B------:R2:W-:Y:S01]  /*3390*/  MUFU.EX2 R184, R17 ;  /* 0x0000001100b87308 */ /* 0x0005e20000000800 */
[--C-:B------:R-:W-:Y:S01]  /*33a0*/  FFMA.FTZ R16, R16, c[0x0][0x23c], -R12.reuse ;  /* 0x00008f0010107a23 */ /* 0x100fe2000001080c */
[----:B---3--:R-:W3:Y:S08]  /*33b0*/  LDSM.16.M88.4 R4, [R149+0x6800] ;  /* 0x006800009504783b */ /* 0x008ef00000000200 */
[----:B------:R2:W-:Y:S01]  /*33c0*/  MUFU.EX2 R162, R16 ;  /* 0x0000001000a27308 */ /* 0x0005e20000000800 */
[----:B-1----:R-:W-:Y:S09]  /*33d0*/  MOV R18, R171 ;  /* 0x000000ab00127202 */ /* 0x002ff20000000f00 */
[----:B------:R1:W-:Y:S01]  /*33e0*/  MUFU.EX2 R230, R19 ;  /* 0x0000001300e67308 */ /* 0x0003e20000000800 */
[C---:B--2---:R-:W-:Y:S09]  /*33f0*/  @!P0 IADD3 R17, R0.reuse, 0x11, RZ ;  /* 0x0000001100118810 */ /* 0x044ff20007ffe0ff */
[----:B------:R-:W2:Y:S01]  /*3400*/  MUFU.TANH R200, R32 ;  /* 0x0000002000c87308 */ /* 0x000ea20000002400 */
[----:B------:R-:W-:Y:S04]  /*3410*/  @!P0 IADD3 R16, R0, 0x10, RZ ;  /* 0x0000001000108810 */ /* 0x000fe80007ffe0ff */
[-C--:B------:R-:W-:Y:S05]  /*3420*/  @!P0 ISETP.GE.AND P1, PT, R16, R15.reuse, PT ;  /* 0x0000000f1000820c */ /* 0x080fea0003f26270 */
[----:B------:R-:W2:Y:S01]  /*3430*/  MUFU.TANH R169, R33 ;  /* 0x0000002100a97308 */ /* 0x000ea20000002400 */
[----:B------:R-:W-:Y:S01]  /*3440*/  @!P0 FSEL R18, R171, -INF , !P1 ;  /* 0xff800000ab128808 */ /* 0x000fe20004800000 */
[-C--:B---3--:R-:W-:Y:S01]  /*3450*/  HMMA.16816.F32.BF16 R36, R104, R4.reuse, R36 ;  /* 0x000000046824723c */ /* 0x088fe20000041824 */
[----:B------:R-:W-:Y:S03]  /*3460*/  @!P0 ISETP.GE.AND P1, PT, R17, R15, PT ;  /* 0x0000000f1100820c */ /* 0x000fe60003f26270 */
[--C-:B-1----:R-:W-:Y:S01]  /*3470*/  FFMA.FTZ R19, R18, c[0x0][0x23c], -R13.reuse ;  /* 0x00008f0012137a23 */ /* 0x102fe2000001080d */
[----:B------:R-:W-:Y:S03]  /*3480*/  MOV R18, R170 ;  /* 0x000000aa00127202 */ /* 0x000fe60000000f00 */
[----:B------:R-:W1:Y:S01]  /*3490*/  MUFU.TANH R217, R34 ;  /* 0x0000002200d97308 */ /* 0x000e620000002400 */
[----:B------:R-:W-:Y:S01]  /*34a0*/  @!P0 FSEL R18, R170, -INF , !P1 ;  /* 0xff800000aa128808 */ /* 0x000fe20004800000 */
[C---:B------:R-:W-:Y:S01]  /*34b0*/  HMMA.16816.F32.BF16 R40, R112.reuse, R4, R40 ;  /* 0x000000047028723c */ /* 0x040fe20000041828 */
[-C--:B------:R-:W-:Y:S06]  /*34c0*/  @!P0 ISETP.GE.AND P1, PT, R16, R14.reuse, PT ;  /* 0x0000000e1000820c */ /* 0x080fec0003f26270 */
[----:B------:R-:W-:Y:S01]  /*34d0*/  FFMA.FTZ R5, R18, c[0x0][0x23c], -R13 ;  /* 0x00008f0012057a23 */ /* 0x000fe2000001080d */
[----:B------:R-:W-:Y:S01]  /*34e0*/  MUFU.EX2 R220, R19 ;  /* 0x0000001300dc7308 */ /* 0x000fe20000000800 */
[-C--:B------:R-:W-:Y:S03]  /*34f0*/  HMMA.16816.F32.BF16 R44, R112, R6.reuse, R44 ;  /* 0x00000006702c723c */ /* 0x080fe6000004182c */
[----:B------:R-:W-:Y:S02]  /*3500*/  MOV R4, R239 ;  /* 0x000000ef00047202 */ /* 0x000fe40000000f00 */
[----:B------:R-:W-:Y:S02]  /*3510*/  @!P0 FSEL R4, R239, -INF , !P1 ;  /* 0xff800000ef048808 */ /* 0x000fe40004800000 */
[----:B------:R-:W-:Y:S01]  /*3520*/  @!P0 ISETP.GE.AND P1, PT, R17, R14, PT ;  /* 0x0000000e1100820c */ /* 0x000fe20003f26270 */
[C---:B------:R-:W-:Y:S01]  /*3530*/  HMMA.16816.F32.BF16 R48, R104.reuse, R6, R48 ;  /* 0x000000066830723c */ /* 0x040fe20000041830 */
[----:B------:R3:W-:Y:S03]  /*3540*/  MUFU.EX2 R218, R5 ;  /* 0x0000000500da7308 */ /* 0x0007e60000000800 */
[----:B------:R-:W-:Y:S01]  /*3550*/  FMUL.FTZ R36, R36, c[0x0][0x2ec] ;  /* 0x0000bb0024247a20 */ /* 0x000fe20000410000 */
[----:B--2---:R-:W-:Y:S01]  /*3560*/  MOV R18, R200 ;  /* 0x000000c800127202 */ /* 0x004fe20000000f00 */
[----:B------:R-:W-:Y:S02]  /*3570*/  FMUL.FTZ R37, R37, c[0x0][0x2ec] ;  /* 0x0000bb0025257a20 */ /* 0x000fe40000410000 */
[----:B------:R-:W-:Y:S03]  /*3580*/  FMUL.FTZ R38, R38, c[0x0][0x2ec] ;  /* 0x0000bb0026267a20 */ /* 0x000fe60000410000 */
[----:B------:R-:W-:Y:S01]  /*3590*/  MUFU.TANH R167, R36 ;  /* 0x0000002400a77308 */ /* 0x000fe20000002400 */
[----:B------:R-:W-:Y:S02]  /*35a0*/  FMUL.FTZ R39, R39, c[0x0][0x2ec] ;  /* 0x0000bb0027277a20 */ /* 0x000fe40000410000 */
[----:B------:R-:W-:Y:S02]  /*35b0*/  FMUL.FTZ R40, R40, c[0x0][0x2ec] ;  /* 0x0000bb0028287a20 */ /* 0x000fe40000410000 */
[----:B------:R-:W-:Y:S02]  /*35c0*/  FMUL.FTZ R44, R44, c[0x0][0x2ec] ;  /* 0x0000bb002c2c7a20 */ /* 0x000fe40000410000 */
[----:B------:R-:W-:Y:S02]  /*35d0*/  FMUL.FTZ R41, R41, c[0x0][0x2ec] ;  /* 0x0000bb0029297a20 */ /* 0x000fe40000410000 */
[----:B------:R-:W-:Y:S01]  /*35e0*/  FMUL.FTZ R42, R42, c[0x0][0x2ec] ;  /* 0x0000bb002a2a7a20 */ /* 0x000fe20000410000 */
[----:B------:R-:W-:Y:S01]  /*35f0*/  MUFU.TANH R234, R40 ;  /* 0x0000002800ea7308 */ /* 0x000fe20000002400 */
[----:B------:R-:W-:Y:S02]  /*3600*/  FMUL.FTZ R43, R43, c[0x0][0x2ec] ;  /* 0x0000bb002b2b7a20 */ /* 0x000fe40000410000 */
[----:B------:R-:W-:Y:S02]  /*3610*/  FMUL.FTZ R49, R49, c[0x0][0x2ec] ;  /* 0x0000bb0031317a20 */ /* 0x000fe40000410000 */
[----:B------:R-:W-:Y:S02]  /*3620*/  FMUL.FTZ R45, R45, c[0x0][0x2ec] ;  /* 0x0000bb002d2d7a20 */ /* 0x000fe40000410000 */
[--C-:B---3--:R-:W-:Y:S01]  /*3630*/  FFMA.FTZ R5, R4, c[0x0][0x23c], -R12.reuse ;  /* 0x00008f0004057a23 */ /* 0x108fe2000001080c */
[----:B------:R-:W-:Y:S01]  /*3640*/  MOV R4, R235 ;  /* 0x000000eb00047202 */ /* 0x000fe20000000f00 */
[----:B------:R-:W-:Y:S01]  /*3650*/  FMUL.FTZ R46, R46, c[0x0][0x2ec] ;  /* 0x0000bb002e2e7a20 */ /* 0x000fe20000410000 */
[----:B------:R-:W-:Y:S01]  /*3660*/  @!P0 FSEL R4, R235, -INF , !P1 ;  /* 0xff800000eb048808 */ /* 0x000fe20004800000 */
[----:B------:R-:W-:Y:S01]  /*3670*/  FMUL.FTZ R50, R50, c[0x0][0x2ec] ;  /* 0x0000bb0032327a20 */ /* 0x000fe20000410000 */
[----:B------:R-:W-:Y:S01]  /*3680*/  MUFU.EX2 R161, R5 ;  /* 0x0000000500a17308 */ /* 0x000fe20000000800 */
[----:B------:R-:W-:Y:S01]  /*3690*/  FMUL.FTZ R47, R47, c[0x0][0x2ec] ;  /* 0x0000bb002f2f7a20 */ /* 0x000fe20000410000 */
[----:B------:R-:W-:Y:S01]  /*36a0*/  @!P0 ISETP.GE.AND P1, PT, R16, R11, PT ;  /* 0x0000000b1000820c */ /* 0x000fe20003f26270 */
[----:B------:R-:W-:Y:S02]  /*36b0*/  FFMA.FTZ R4, R4, c[0x0][0x23c], -R12 ;  /* 0x00008f0004047a23 */ /* 0x000fe4000001080c */
[----:B------:R-:W-:Y:S02]  /*36c0*/  FMUL.FTZ R48, R48, c[0x0][0x2ec] ;  /* 0x0000bb0030307a20 */ /* 0x000fe40000410000 */
[----:B------:R-:W-:Y:S03]  /*36d0*/  FMUL.FTZ R51, R51, c[0x0][0x2ec] ;  /* 0x0000bb0033337a20 */ /* 0x000fe60000410000 */
[----:B------:R2:W-:Y:S10]  /*36e0*/  MUFU.EX2 R160, R4 ;  /* 0x0000000400a07308 */ /* 0x0005f40000000800 */
[----:B------:R-:W3:Y:S10]  /*36f0*/  MUFU.TANH R216, R35 ;  /* 0x0000002300d87308 */ /* 0x000ef40000002400 */
[----:B------:R-:W1:Y:S01]  /*3700*/  MUFU.TANH R166, R37 ;  /* 0x0000002500a67308 */ /* 0x000e620000002400 */
[----:B--2---:R-:W-:Y:S02]  /*3710*/  MOV R4, R93 ;  /* 0x0000005d00047202 */ /* 0x004fe40000000f00 */
[----:B------:R-:W-:Y:S02]  /*3720*/  @!P0 FSEL R4, R93, -INF , !P1 ;  /* 0xff8000005d048808 */ /* 0x000fe40004800000 */
[C---:B------:R-:W-:Y:S05]  /*3730*/  @!P0 ISETP.GE.AND P1, PT, R17.reuse, R11, PT ;  /* 0x0000000b1100820c */ /* 0x040fea0003f26270 */
        /* <DEDUP_REMOVED lines=9> */
[----:B------:R-:W3:Y:S01]  /*37d0*/  MUFU.TANH R215, R38 ;  /* 0x0000002600d77308 */ /* 0x000ee20000002400 */
[----:B--2---:R-:W-:Y:S02]  /*37e0*/  MOV R5, R78 ;  /* 0x0000004e00057202 */ /* 0x004fe40000000f00 */
[----:B------:R-:W-:Y:S02]  /*37f0*/  @!P0 FSEL R5, R78, -INF , !P1 ;  /* 0xff8000004e058808 */ /* 0x000fe40004800000 */
[----:B------:R-:W-:Y:S05]  /*3800*/  @!P0 ISETP.GE.AND P1, PT, R17, R10, PT ;  /* 0x0000000a1100820c */ /* 0x000fea0003f26270 */
[----:B------:R-:W-:Y:S01]  /*3810*/  MUFU.TANH R69, R43 ;  /* 0x0000002b00457308 */ /* 0x000fe20000002400 */
[--C-:B------:R-:W-:Y:S01]  /*3820*/  FFMA.FTZ R5, R5, c[0x0][0x23c], -R8.reuse ;  /* 0x00008f0005057a23 */ /* 0x100fe20000010808 */
[----:B------:R-:W-:Y:S02]  /*3830*/  @!P0 IADD3 R17, R0, 0x19, RZ ;  /* 0x0000001900118810 */ /* 0x000fe40007ffe0ff */
[----:B-1----:R-:W-:Y:S02]  /*3840*/  MOV R4, R77 ;  /* 0x0000004d00047202 */ /* 0x002fe40000000f00 */
[----:B------:R-:W-:Y:S02]  /*3850*/  @!P0 FSEL R4, R77, -INF , !P1 ;  /* 0xff8000004d048808 */ /* 0x000fe40004800000 */
[-C--:B------:R-:W-:Y:S02]  /*3860*/  @!P0 ISETP.GE.AND P1, PT, R16, R11.reuse, PT ;  /* 0x0000000b1000820c */ /* 0x080fe40003f26270 */
[----:B------:R-:W-:Y:S01]  /*3870*/  MUFU.EX2 R82, R5 ;  /* 0x0000000500527308 */ /* 0x000fe20000000800 */
[--C-:B------:R-:W-:Y:S09]  /*3880*/  FFMA.FTZ R4, R4, c[0x0][0x23c], -R8.reuse ;  /* 0x00008f0004047a23 */ /* 0x100ff20000010808 */
[----:B------:R1:W-:Y:S10]  /*3890*/  MUFU.EX2 R81, R4 ;  /* 0x0000000400517308 */ /* 0x0003f40000000800 */
[----:B------:R-:W-:Y:S10]  /*38a0*/  MUFU.TANH R213, R39 ;  /* 0x0000002700d57308 */ /* 0x000ff40000002400 */
[----:B------:R-:W-:Y:S01]  /*38b0*/  MUFU.TANH R233, R41 ;  /* 0x0000002900e97308 */ /* 0x000fe20000002400 */
        /* <DEDUP_REMOVED lines=16> */
[----:B------:R-:W-:Y:S10]  /*39c0*/  MUFU.TANH R250, R47 ;  /* 0x0000002f00fa7308 */ /* 0x000ff40000002400 */
        /* <DEDUP_REMOVED lines=8> */
[----:B------:R-:W-:Y:S03]  /*3a50*/  @!P0 ISETP.GE.AND P1, PT, R17, R15, PT ;  /* 0x0000000f1100820c */ /* 0x000fe60003f26270 */
[--C-:B------:R-:W-:Y:S01]  /*3a60*/  FFMA.FTZ R19, R18, c[0x0][0x23c], -R13.reuse ;  /* 0x00008f0012137a23 */ /* 0x100fe2000001080d */
[----:B------:R-:W-:Y:S02]  /*3a70*/  MOV R18, R169 ;  /* 0x000000a900127202 */ /* 0x000fe40000000f00 */
[----:B------:R1:W-:Y:S01]  /*3a80*/  MUFU.EX2 R79, R4 ;  /* 0x00000004004f7308 */ /* 0x0003e20000000800 */
[----:B------:R-:W-:Y:S02]  /*3a90*/  @!P0 FSEL R18, R169, -INF , !P1 ;  /* 0xff800000a9128808 */ /* 0x000fe40004800000 */
[-C--:B------:R-:W-:Y:S02]  /*3aa0*/  @!P0 ISETP.GE.AND P1, PT, R16, R14.reuse, PT ;  /* 0x0000000e1000820c */ /* 0x080fe40003f26270 */
[----:B------:R-:W-:Y:S01]  /*3ab0*/  MOV R16, R217 ;  /* 0x000000d900107202 */ /* 0x000fe20000000f00 */
[--C-:B------:R-:W-:Y:S01]  /*3ac0*/  FFMA.FTZ R18, R18, c[0x0][0x23c], -R13.reuse ;  /* 0x00008f0012127a23 */ /* 0x100fe2000001080d */
[----:B------:R-:W-:Y:S02]  /*3ad0*/  @!P0 FSEL R16, R217, -INF , !P1 ;  /* 0xff800000d9108808 */ /* 0x000fe40004800000 */
[----:B------:R-:W-:Y:S01]  /*3ae0*/  @!P0 ISETP.GE.AND P1, PT, R17, R14, PT ;  /* 0x0000000e1100820c */ /* 0x000fe20003f26270 */
[----:B------:R2:W-:Y:S02]  /*3af0*/  MUFU.EX2 R204, R18 ;  /* 0x0000001200cc7308 */ /* 0x0005e40000000800 */
[--C-:B------:R-:W-:Y:S01]  /*3b00*/  FFMA.FTZ R17, R16, c[0x0][0x23c], -R12.reuse ;  /* 0x00008f0010117a23 */ /* 0x100fe2000001080c */
[----:B---3--:R-:W-:Y:S02]  /*3b10*/  MOV R16, R216 ;  /* 0x000000d800107202 */ /* 0x008fe40000000f00 */
        /* <DEDUP_REMOVED lines=20> */
[-C--:B------:R-:W-:Y:S05]  /*3c60*/  @!P0 ISETP.GE.AND P1, PT, R16, R14.reuse, PT ;  /* 0x0000000e1000820c */ /* 0x080fea0003f26270 */
        /* <DEDUP_REMOVED lines=60> */
[-C--:B------:R-:W-:Y:S04]  /*4030*/  @!P0 ISETP.GE.AND P1, PT, R17, R11.reuse, PT ;  /* 0x0000000b1100820c */ /* 0x080fe80003f26270 */
        /* <DEDUP_REMOVED lines=10> */
[----:B---3--:R-:W-:Y:S02]  /*40e0*/  MOV R4, R223 ;  /* 0x000000df00047202 */ /* 0x008fe40000000f00 */
[----:B------:R-:W-:Y:S02]  /*40f0*/  @!P0 FSEL R4, R223, -INF , !P1 ;  /* 0xff800000df048808 */ /* 0x000fe40004800000 */
[-C--:B------:R-:W-:Y:S04]  /*4100*/  @!P0 ISETP.GE.AND P1, PT, R17, R10.reuse, PT ;  /* 0x0000000a1100820c */ /* 0x080fe80003f26270 */
[----:B------:R1:W-:Y:S10]  /*4110*/  MUFU.EX2 R246, R5 ;  /* 0x0000000500f67308 */ /* 0x0003f40000000800 */
[----:B------:R-:W-:Y:S10]  /*4120*/  MUFU.TANH R225, R63 ;  /* 0x0000003f00e17308 */ /* 0x000ff40000002400 */
[----:B------:R-:W3:Y:S01]  /*4130*/  MUFU.TANH R198, R55 ;  /* 0x0000003700c67308 */ /* 0x000ee20000002400 */
        /* <DEDUP_REMOVED lines=10> */
[----:B------:R-:W-:Y:S04]  /*41e0*/  @!P0 ISETP.GE.AND P1, PT, R17, R15, PT ;  /* 0x0000000f1100820c */ /* 0x000fe80003f26270 */
[----:B------:R1:W-:Y:S01]  /*41f0*/  MUFU.EX2 R72, R5 ;  /* 0x0000000500487308 */ /* 0x0003e20000000800 */
[----:B------:R-:W-:Y:S09]  /*4200*/  FFMA.FTZ R4, R4, c[0x0][0x23c], -R8 ;  /* 0x00008f0004047a23 */ /* 0x000ff20000010808 */
[----:B------:R2:W-:Y:S10]  /*4210*/  MUFU.EX2 R71, R4 ;  /* 0x0000000400477308 */ /* 0x0005f40000000800 */
[----:B------:R-:W3:Y:S01]  /*4220*/  MUFU.TANH R237, R59 ;  /* 0x0000003b00ed7308 */ /* 0x000ee20000002400 */
[----:B-1----:R-:W-:Y:S02]  /*4230*/  MOV R5, R195 ;  /* 0x000000c300057202 */ /* 0x002fe40000000f00 */
[----:B------:R-:W-:Y:S05]  /*4240*/  @!P0 FSEL R5, R195, -INF , !P1 ;  /* 0xff800000c3058808 */ /* 0x000fea0004800000 */
[--C-:B------:R-:W-:Y:S01]  /*4250*/  FFMA.FTZ R7, R5, c[0x0][0x23c], -R13.reuse ;  /* 0x00008f0005077a23 */ /* 0x100fe2000001080d */
[----:B--2---:R-:W-:Y:S03]  /*4260*/  IADD3 R4, P1, R3, UR12, RZ ;  /* 0x0000000c03047c10 */ /* 0x004fe6000ff3e0ff */
[----:B------:R1:W-:Y:S01]  /*4270*/  MUFU.EX2 R193, R7 ;  /* 0x0000000700c17308 */ /* 0x0003e20000000800 */
[----:B------:R-:W-:Y:S02]  /*4280*/  IADD3.X R5, R2, UR11, RZ, P1, !PT ;  /* 0x0000000b02057c10 */ /* 0x000fe40008ffe4ff */
[-C--:B------:R-:W-:Y:S03]  /*4290*/  @!P0 ISETP.GE.AND P1, PT, R17, R14.reuse, PT ;  /* 0x0000000e1100820c */ /* 0x080fe60003f26270 */
[----:B------:R2:W2:Y:S04]  /*42a0*/  LDG.E R110, [R4.64] ;  /* 0x00000004046e7981 */ /* 0x0004a8000c1e1900 */
[----:B------:R2:W2:Y:S04]  /*42b0*/  LDG.E R109, [R4.64+0x20] ;  /* 0x00002004046d7981 */ /* 0x0004a8000c1e1900 */
[----:B------:R2:W2:Y:S01]  /*42c0*/  LDG.E R108, [R4.64+0x100] ;  /* 0x00010004046c7981 */ /* 0x0004a2000c1e1900 */
[--C-:B-1----:R-:W-:Y:S01]  /*42d0*/  FFMA.FTZ R7, R6, c[0x0][0x23c], -R13.reuse ;  /* 0x00008f0006077a23 */ /* 0x102fe2000001080d */
[----:B----4-:R-:W-:Y:S02]  /*42e0*/  MOV R6, R203 ;  /* 0x000000cb00067202 */ /* 0x010fe40000000f00 */
[----:B------:R-:W-:Y:S01]  /*42f0*/  @!P0 FSEL R6, R203, -INF , !P1 ;  /* 0xff800000cb068808 */ /* 0x000fe20004800000 */
[----:B------:R1:W4:Y:S01]  /*4300*/  MUFU.EX2 R191, R7 ;  /* 0x0000000700bf7308 */ /* 0x0003220000000800 */
[----:B------:R-:W-:Y:S03]  /*4310*/  @!P0 ISETP.GE.AND P1, PT, R16, R14, PT ;  /* 0x0000000e1000820c */ /* 0x000fe60003f26270 */
[--C-:B------:R-:W-:Y:S01]  /*4320*/  FFMA.FTZ R16, R6, c[0x0][0x23c], -R12.reuse ;  /* 0x00008f0006107a23 */ /* 0x100fe2000001080c */
[----:B------:R-:W-:Y:S05]  /*4330*/  @!P0 IADD3 R6, R0, 0x30, RZ ;  /* 0x0000003000068810 */ /* 0x000fea0007ffe0ff */
[----:B------:R3:W-:Y:S01]  /*4340*/  MUFU.EX2 R208, R16 ;  /* 0x0000001000d07308 */ /* 0x0007e20000000800 */
[----:B-1----:R-:W-:Y:S02]  /*4350*/  MOV R7, R201 ;  /* 0x000000c900077202 */ /* 0x002fe40000000f00 */
[----:B------:R-:W-:Y:S02]  /*4360*/  @!P0 FSEL R7, R201, -INF , !P1 ;  /* 0xff800000c9078808 */ /* 0x000fe40004800000 */
[----:B------:R-:W-:Y:S03]  /*4370*/  @!P0 ISETP.GE.AND P1, PT, R6, R15, PT ;  /* 0x0000000f0600820c */ /* 0x000fe60003f26270 */
[--C-:B------:R-:W-:Y:S01]  /*4380*/  FFMA.FTZ R17, R7, c[0x0][0x23c], -R12.reuse ;  /* 0x00008f0007117a23 */ /* 0x100fe2000001080c */
[----:B------:R-:W-:Y:S02]  /*4390*/  @!P0 IADD3 R7, R0, 0x31, RZ ;  /* 0x0000003100078810 */ /* 0x000fe40007ffe0ff */
[----:B---3--:R-:W-:Y:S01]  /*43a0*/  MOV R16, R189 ;  /* 0x000000bd00107202 */ /* 0x008fe20000000f00 */
[----:B------:R1:W3:Y:S01]  /*43b0*/  MUFU.EX2 R207, R17 ;  /* 0x0000001100cf7308 */ /* 0x0002e20000000800 */
[----:B------:R-:W-:Y:S02]  /*43c0*/  @!P0 FSEL R16, R189, -INF , !P1 ;  /* 0xff800000bd108808 */ /* 0x000fe40004800000 */
[----:B------:R-:W-:Y:S03]  /*43d0*/  @!P0 ISETP.GE.AND P1, PT, R7, R15, PT ;  /* 0x0000000f0700820c */ /* 0x000fe60003f26270 */
[--C-:B-1----:R-:W-:Y:S01]  /*43e0*/  FFMA.FTZ R17, R16, c[0x0][0x23c], -R13.reuse ;  /* 0x00008f0010117a23 */ /* 0x102fe2000001080d */
[----:B------:R-:W-:Y:S02]  /*43f0*/  MOV R16, R188 ;  /* 0x000000bc00107202 */ /* 0x000fe40000000f00 */
[----:B------:R-:W-:Y:S01]  /*4400*/  @!P0 FSEL R16, R188, -INF , !P1 ;  /* 0xff800000bc108808 */ /* 0x000fe20004800000 */
[----:B------:R1:W-:Y:S01]  /*4410*/  MUFU.EX2 R163, R17 ;  /* 0x0000001100a37308 */ /* 0x0003e20000000800 */
[-C--:B------:R-:W-:Y:S03]  /*4420*/  @!P0 ISETP.GE.AND P1, PT, R6, R14.reuse, PT ;  /* 0x0000000e0600820c */ /* 0x080fe60003f26270 */
[----:B-1----:R-:W-:Y:S01]  /*4430*/  FFMA.FTZ R17, R16, c[0x0][0x23c], -R13 ;  /* 0x00008f0010117a23 */ /* 0x002fe2000001080d */
[----:B------:R-:W-:Y:S02]  /*4440*/  MOV R16, R199 ;  /* 0x000000c700107202 */ /* 0x000fe40000000f00 */
[----:B------:R-:W-:Y:S03]  /*4450*/  @!P0 FSEL R16, R199, -INF , !P1 ;  /* 0xff800000c7108808 */ /* 0x000fe60004800000 */
[----:B------:R1:W-:Y:S01]  /*4460*/  MUFU.EX2 R115, R17 ;  /* 0x0000001100737308 */ /* 0x0003e20000000800 */
[C---:B------:R-:W-:Y:S01]  /*4470*/  @!P0 ISETP.GE.AND P1, PT, R7.reuse, R14, PT ;  /* 0x0000000e0700820c */ /* 0x040fe20003f26270 */
[--C-:B-1----:R-:W-:Y:S01]  /*4480*/  FFMA.FTZ R17, R16, c[0x0][0x23c], -R12.reuse ;  /* 0x00008f0010117a23 */ /* 0x102fe2000001080c */
[----:B------:R-:W-:Y:S02]  /*4490*/  MOV R16, R198 ;  /* 0x000000c600107202 */ /* 0x000fe40000000f00 */
[----:B------:R-:W-:Y:S05]  /*44a0*/  @!P0 FSEL R16, R198, -INF , !P1 ;  /* 0xff800000c6108808 */ /* 0x000fea0004800000 */
[----:B------:R1:W-:Y:S01]  /*44b0*/  MUFU.EX2 R206, R17 ;  /* 0x0000001100ce7308 */ /* 0x0003e20000000800 */
[-C--:B------:R-:W-:Y:S01]  /*44c0*/  @!P0 ISETP.GE.AND P1, PT, R6, R11.reuse, PT ;  /* 0x0000000b0600820c */ /* 0x080fe20003f26270 */
[----:B-1----:R-:W-:Y:S01]  /*44d0*/  FFMA.FTZ R17, R16, c[0x0][0x23c], -R12 ;  /* 0x00008f0010117a23 */ /* 0x002fe2000001080c */
[----:B------:R-:W-:Y:S02]  /*44e0*/  MOV R16, R214 ;  /* 0x000000d600107202 */ /* 0x000fe40000000f00 */
[----:B------:R-:W-:Y:S05]  /*44f0*/  @!P0 FSEL R16, R214, -INF , !P1 ;  /* 0xff800000d6108808 */ /* 0x000fea0004800000 */
[----:B------:R1:W1:Y:S01]  /*4500*/  MUFU.EX2 R205, R17 ;  /* 0x0000001100cd7308 */ /* 0x0002620000000800 */
[C---:B------:R-:W-:Y:S01]  /*4510*/  @!P0 ISETP.GE.AND P1, PT, R7.reuse, R11, PT ;  /* 0x0000000b0700820c */ /* 0x040fe20003f26270 */
[--C-:B-1----:R-:W-:Y:S01]  /*4520*/  FFMA.FTZ R17, R16, c[0x0][0x23c], -R9.reuse ;  /* 0x00008f0010117a23 */ /* 0x102fe20000010809 */
[----:B------:R-:W-:Y:S02]  /*4530*/  MOV R16, R212 ;  /* 0x000000d400107202 */ /* 0x000fe40000000f00 */
[----:B------:R-:W-:Y:S05]  /*4540*/  @!P0 FSEL R16, R212, -INF , !P1 ;  /* 0xff800000d4108808 */ /* 0x000fea0004800000 */
[----:B------:R-:W-:Y:S01]  /*4550*/  MUFU.EX2 R241, R17 ;  /* 0x0000001100f17308 */ /* 0x000fe20000000800 */
[----:B------:R-:W-:Y:S02]  /*4560*/  @!P0 ISETP.GE.AND P1, PT, R6, R10, PT ;  /* 0x0000000a0600820c */ /* 0x000fe40003f26270 */
        /* <DEDUP_REMOVED lines=9> */
[--C-:B-1----:R-:W-:Y:S01]  /*4600*/  FFMA.FTZ R16, R6, c[0x0][0x23c], -R8.reuse ;  /* 0x00008f0006107a23 */ /* 0x102fe20000010808 */
[C---:B------:R-:W-:Y:S02]  /*4610*/  @!P0 IADD3 R6, R0.reuse, 0x38, RZ ;  /* 0x0000003800068810 */ /* 0x040fe40007ffe0ff */
[----:B------:R-:W-:Y:S06]  /*4620*/  @!P0 IADD3 R0, R0, 0x39, RZ ;  /* 0x0000003900008810 */ /* 0x000fec0007ffe0ff */
[----:B------:R1:W-:Y:S01]  /*4630*/  MUFU.EX2 R68, R16 ;  /* 0x0000001000447308 */ /* 0x0003e20000000800 */
[C---:B------:R-:W-:Y:S02]  /*4640*/  @!P0 ISETP.GE.AND P1, PT, R6.reuse, R11, PT ;  /* 0x0000000b0600820c */ /* 0x040fe40003f26270 */
[CC--:B------:R-:W-:Y:S02]  /*4650*/  @!P0 ISETP.GE.AND P5, PT, R6.reuse, R15.reuse, PT ;  /* 0x0000000f0600820c */ /* 0x0c0fe40003fa6270 */
[----:B------:R-:W-:Y:S02]  /*4660*/  @!P0 ISETP.GE.AND P3, PT, R6, R14, PT ;  /* 0x0000000e0600820c */ /* 0x000fe40003f66270 */
[----:B---3--:R-:W-:Y:S02]  /*4670*/  MOV R7, R210 ;  /* 0x000000d200077202 */ /* 0x008fe40000000f00 */
[C---:B------:R-:W-:Y:S02]  /*4680*/  @!P0 ISETP.GE.AND P4, PT, R0.reuse, R15, PT ;  /* 0x0000000f0000820c */ /* 0x040fe40003f86270 */
[C---:B------:R-:W-:Y:S02]  /*4690*/  @!P0 ISETP.GE.AND P2, PT, R0.reuse, R14, PT ;  /* 0x0000000e0000820c */ /* 0x040fe40003f46270 */
[----:B-1----:R-:W-:Y:S02]  /*46a0*/  MOV R16, R211 ;  /* 0x000000d300107202 */ /* 0x002fe40000000f00 */
        /* <DEDUP_REMOVED lines=38> */
[----:B------:R-:W-:Y:S02]  /*4910*/  @!P0 FSEL R10, R190, -INF , !P2 ;  /* 0xff800000be0a8808 */ /* 0x000fe40005000000 */
[----:B------:R-:W-:Y:S01]  /*4920*/  PLOP3.LUT P2, PT, PT, PT, UP3, 0x80, 0x0 ;  /* 0x000000000000781c */ /* 0x000fe20003f4f038 */
[----:B------:R-:W-:Y:S02]  /*4930*/  MUFU.EX2 R197, R11 ;  /* 0x0000000b00c57308 */ /* 0x000fe40000000800 */
[----:B------:R-:W-:Y:S01]  /*4940*/  FFMA.FTZ R12, R10, c[0x0][0x23c], -R12 ;  /* 0x00008f000a0c7a23 */ /* 0x000fe2000001080c */
[----:B------:R-:W-:Y:S02]  /*4950*/  MOV R10, R225 ;  /* 0x000000e1000a7202 */ /* 0x000fe40000000f00 */
[----:B-1----:R-:W-:Y:S02]  /*4960*/  F2FP.BF16.PACK_AB R0, R218, R220 ;  /* 0x000000dcda00723e */ /* 0x002fe400000010ff */
[----:B------:R-:W-:Y:S02]  /*4970*/  @!P0 FSEL R10, R225, -INF , !P1 ;  /* 0xff800000e10a8808 */ /* 0x000fe40004800000 */
[----:B---3--:R-:W-:Y:S01]  /*4980*/  F2FP.BF16.PACK_AB R7, R153, R156 ;  /* 0x0000009c9907723e */ /* 0x008fe200000010ff */
[----:B------:R-:W1:Y:S02]  /*4990*/  MUFU.EX2 R196, R12 ;  /* 0x0000000c00c47308 */ /* 0x000e640000000800 */
        /* <DEDUP_REMOVED lines=88> */
[-C--:B------:R-:W-:Y:S07]  /*4f20*/  HMMA.16816.F32.BF16 R60, R104, R146.reuse, R60 ;  /* 0x00000092683c723c */ /* 0x080fee000004183c */
[----:B------:R-:W-:Y:S01]  /*4f30*/  MOV R107, c[0x0][0x22c] ;  /* 0x00008b00006b7a02 */ /* 0x000fe20000000f00 */
[----:B------:R-:W-:Y:S04]  /*4f40*/  HMMA.16816.F32.BF16 R64, R100, R146, R64 ;  /* 0x000000926440723c */ /* 0x000fe80000041840 */
[----:B------:R-:W-:Y:S03]  /*4f50*/  IMAD R107, R107, c[0x0][0x1c0], RZ ;  /* 0x000070006b6b7a24 */ /* 0x000fe600078e02ff */
[C---:B------:R-:W-:Y:S02]  /*4f60*/  FADD.FTZ R101, -R110.reuse, R4 ;  /* 0x000000046e657221 */ /* 0x040fe40000010100 */
[----:B------:R-:W-:Y:S03]  /*4f70*/  FADD.FTZ R100, -R110, R5 ;  /* 0x000000056e647221 */ /* 0x000fe60000010100 */
[----:B------:R-:W-:Y:S01]  /*4f80*/  FFMA.FTZ R5, -R183, R183, 1 ;  /* 0x3f800000b7057423 */ /* 0x000fe200000101b7 */
[----:B------:R-:W-:Y:S01]  /*4f90*/  LEA R107, -R107, RZ, 0x7 ;  /* 0x000000ff6b6b7211 */ /* 0x000fe200078e39ff */
[----:B------:R-:W-:Y:S02]  /*4fa0*/  FFMA.FTZ R4, -R174, R174, 1 ;  /* 0x3f800000ae047423 */ /* 0x000fe400000101ae */
[----:B------:R-:W-:Y:S01]  /*4fb0*/  FMUL.FTZ R101, R219, R101 ;  /* 0x00000065db657220 */ /* 0x000fe20000410000 */
[----:B------:R-:W-:Y:S01]  /*4fc0*/  LEA R164, P0, R107, R164, 0x2 ;  /* 0x000000a46ba47211 */ /* 0x000fe200078010ff */
[----:B------:R-:W-:Y:S01]  /*4fd0*/  FMUL.FTZ R100, R187, R100 ;  /* 0x00000064bb647220 */ /* 0x000fe20000410000 */
[----:B------:R1:W5:Y:S01]  /*4fe0*/  LDL.LU R219, [R1+0xf4] ;  /* 0x0000f40001db7983 */ /* 0x0003620000300800 */
[----:B------:R-:W-:Y:S01]  /*4ff0*/  FMUL.FTZ R5, R5, c[0x0][0x2ec] ;  /* 0x0000bb0005057a20 */ /* 0x000fe20000410000 */
[----:B------:R-:W-:Y:S01]  /*5000*/  LEA.HI.X.SX32 R165, R107, R165, 0x2, P0 ;  /* 0x000000a56ba57211 */ /* 0x000fe200000f16ff */
        /* <DEDUP_REMOVED lines=68> */
[----:B------:R-:W-:Y:S02]  /*5450*/  FADD.FTZ R16, -R109, R6 ;  /* 0x000000066d107221 */ /* 0x000fe40000010100 */
        /* <DEDUP_REMOVED lines=40> */
[C---:B------:R-:W-:Y:S02]  /*56e0*/  FADD.FTZ R18, -R109.reuse, R35 ;  /* 0x000000236d127221 */ /* 0x040fe40000010100 */
        /* <DEDUP_REMOVED lines=41> */
[C---:B------:R-:W-:Y:S02]  /*5980*/  FADD.FTZ R8, -R108.reuse, R13 ;  /* 0x0000000d6c087221 */ /* 0x040fe40000010100 */
        /* <DEDUP_REMOVED lines=23> */
[----:B------:R-:W-:Y:S02]  /*5b00*/  FFMA.FTZ R4, -R98, R98, 1 ;  /* 0x3f80000062047423 */ /* 0x000fe40000010162 */
[----:B------:R-:W-:Y:S01]  /*5b10*/  FMUL.FTZ R7, R7, c[0x0][0x2ec] ;  /* 0x0000bb0007077a20 */ /* 0x000fe20000410000 */
[----:B------:R1:W5:Y:S01]  /*5b20*/  LDL.LU R99, [R1+0xbc] ;  /* 0x0000bc0001637983 */ /* 0x0003620000300800 */
[----:B------:R-:W-:Y:S02]  /*5b30*/  FMUL.FTZ R6, R6, c[0x0][0x2ec] ;  /* 0x0000bb0006067a20 */ /* 0x000fe40000410000 */
[----:B------:R-:W-:Y:S01]  /*5b40*/  FMUL.FTZ R4, R4, c[0x0][0x2ec] ;  /* 0x0000bb0004047a20 */ /* 0x000fe20000410000 */
[----:B------:R1:W5:Y:S01]  /*5b50*/  LDL.LU R98, [R1+0xb8] ;  /* 0x0000b80001627983 */ /* 0x0003620000300800 */
[----:B------:R-:W-:Y:S02]  /*5b60*/  FMUL.FTZ R50, R13, R7 ;  /* 0x000000070d327220 */ /* 0x000fe40000410000 */
[----:B------:R-:W-:Y:S02]  /*5b70*/  FADD.FTZ R13, -R108, R24 ;  /* 0x000000186c0d7221 */ /* 0x000fe40000010100 */
[----:B------:R-:W-:Y:S02]  /*5b80*/  FMUL.FTZ R5, R5, c[0x0][0x2ec] ;  /* 0x0000bb0005057a20 */ /* 0x000fe40000410000 */
[----:B------:R-:W-:Y:S02]  /*5b90*/  FMUL.FTZ R23, R12, R6 ;  /* 0x000000060c177220 */ /* 0x000fe40000410000 */
[----:B------:R-:W-:Y:S02]  /*5ba0*/  FMUL.FTZ R19, R8, R4 ;  /* 0x0000000408137220 */ /* 0x000fe40000410000 */
[C---:B------:R-:W-:Y:S02]  /*5bb0*/  FADD.FTZ R12, -R108.reuse, R25 ;  /* 0x000000196c0c7221 */ /* 0x040fe40000010100 */
[C---:B------:R-:W-:Y:S02]  /*5bc0*/  FADD.FTZ R8, -R108.reuse, R29 ;  /* 0x0000001d6c087221 */ /* 0x040fe40000010100 */
[----:B------:R-:W-:Y:S02]  /*5bd0*/  FMUL.FTZ R13, R97, R13 ;  /* 0x0000000d610d7220 */ /* 0x000fe40000410000 */
[----:B------:R-:W-:Y:S01]  /*5be0*/  FFMA.FTZ R4, -R247, R247, 1 ;  /* 0x3f800000f7047423 */ /* 0x000fe200000101f7 */
[----:B------:R1:W5:Y:S01]  /*5bf0*/  LDL.LU R97, [R1+0xb4] ;  /* 0x0000b40001617983 */ /* 0x0003620000300800 */
[----:B------:R-:W-:Y:S02]  /*5c00*/  FMUL.FTZ R20, R9, R5 ;  /* 0x0000000509147220 */ /* 0x000fe40000410000 */
[----:B------:R-:W-:Y:S02]  /*5c10*/  FADD.FTZ R9, -R108, R28 ;  /* 0x0000001c6c097221 */ /* 0x000fe40000010100 */
[----:B------:R-:W-:Y:S02]  /*5c20*/  FMUL.FTZ R12, R96, R12 ;  /* 0x0000000c600c7220 */ /* 0x000fe40000410000 */
[----:B------:R-:W-:Y:S01]  /*5c30*/  FMUL.FTZ R8, R94, R8 ;  /* 0x000000085e087220 */ /* 0x000fe20000410000 */
[----:B------:R1:W5:Y:S01]  /*5c40*/  LDL.LU R96, [R1+0xb0] ;  /* 0x0000b00001607983 */ /* 0x0003620000300800 */
[----:B------:R-:W-:Y:S02]  /*5c50*/  FMUL.FTZ R4, R4, c[0x0][0x2ec] ;  /* 0x0000bb0004047a20 */ /* 0x000fe40000410000 */
[----:B------:R-:W-:Y:S02]  /*5c60*/  FMUL.FTZ R9, R95, R9 ;  /* 0x000000095f097220 */ /* 0x000fe40000410000 */
[----:B------:R-:W-:Y:S01]  /*5c70*/  FFMA.FTZ R6, -R92, R92, 1 ;  /* 0x3f8000005c067423 */ /* 0x000fe2000001015c */
[----:B------:R1:W5:Y:S01]  /*5c80*/  LDL.LU R95, [R1+0xac] ;  /* 0x0000ac00015f7983 */ /* 0x0003620000300800 */
[----:B------:R-:W-:Y:S02]  /*5c90*/  FFMA.FTZ R5, -R248, R248, 1 ;  /* 0x3f800000f8057423 */ /* 0x000fe400000101f8 */
[----:B------:R-:W-:Y:S01]  /*5ca0*/  FMUL.FTZ R18, R8, R4 ;  /* 0x0000000408127220 */ /* 0x000fe20000410000 */
[----:B------:R1:W5:Y:S01]  /*5cb0*/  LDL.LU R94, [R1+0xa8] ;  /* 0x0000a800015e7983 */ /* 0x0003620000300800 */
[----:B------:R-:W-:Y:S02]  /*5cc0*/  FADD.FTZ R8, -R108, R45 ;  /* 0x0000002d6c087221 */ /* 0x000fe40000010100 */
[----:B------:R-:W-:Y:S02]  /*5cd0*/  FFMA.FTZ R4, -R223, R223, 1 ;  /* 0x3f800000df047423 */ /* 0x000fe400000101df */
[----:B------:R-:W-:Y:S02]  /*5ce0*/  FFMA.FTZ R7, -R93, R93, 1 ;  /* 0x3f8000005d077423 */ /* 0x000fe4000001015d */
[----:B------:R-:W-:Y:S01]  /*5cf0*/  FMUL.FTZ R6, R6, c[0x0][0x2ec] ;  /* 0x0000bb0006067a20 */ /* 0x000fe20000410000 */
[----:B------:R1:W5:Y:S01]  /*5d00*/  LDL.LU R93, [R1+0xa4] ;  /* 0x0000a400015d7983 */ /* 0x0003620000300800 */
[----:B------:R-:W-:Y:S02]  /*5d10*/  FMUL.FTZ R5, R5, c[0x0][0x2ec] ;  /* 0x0000bb0005057a20 */ /* 0x000fe40000410000 */
[----:B------:R-:W-:Y:S01]  /*5d20*/  FMUL.FTZ R8, R243, R8 ;  /* 0x00000008f3087220 */ /* 0x000fe20000410000 */
[----:B------:R1:W5:Y:S01]  /*5d30*/  LDL.LU R92, [R1+0xa0] ;  /* 0x0000a000015c7983 */ /* 0x0003620000300800 */
[----:B------:R-:W-:Y:S02]  /*5d40*/  FMUL.FTZ R4, R4, c[0x0][0x2ec] ;  /* 0x0000bb0004047a20 */ /* 0x000fe40000410000 */
[----:B------:R-:W-:Y:S02]  /*5d50*/  FMUL.FTZ R7, R7, c[0x0][0x2ec] ;  /* 0x0000bb0007077a20 */ /* 0x000fe40000410000 */
[----:B------:R-:W-:Y:S02]  /*5d60*/  FMUL.FTZ R22, R12, R6 ;  /* 0x000000060c167220 */ /* 0x000fe40000410000 */
[----:B------:R-:W-:Y:S02]  /*5d70*/  FMUL.FTZ R16, R9, R5 ;  /* 0x0000000509107220 */ /* 0x000fe40000410000 */
[C---:B------:R-:W-:Y:S02]  /*5d80*/  FADD.FTZ R12, -R108.reuse, R41 ;  /* 0x000000296c0c7221 */ /* 0x040fe40000010100 */
[----:B------:R-:W-:Y:S02]  /*5d90*/  FADD.FTZ R9, -R108, R44 ;  /* 0x0000002c6c097221 */ /* 0x000fe40000010100 */
[----:B------:R-:W-:Y:S02]  /*5da0*/  FFMA.FTZ R5, -R224, R224, 1 ;  /* 0x3f800000e0057423 */ /* 0x000fe400000101e0 */
[----:B------:R-:W-:Y:S02]  /*5db0*/  FMUL.FTZ R41, R8, R4 ;  /* 0x0000000408297220 */ /* 0x000fe40000410000 */
[----:B------:R-:W-:Y:S02]  /*5dc0*/  FADD.FTZ R8, -R108, R61 ;  /* 0x0000003d6c087221 */ /* 0x000fe40000010100 */
[----:B------:R-:W-:Y:S02]  /*5dd0*/  FFMA.FTZ R4, -R210, R210, 1 ;  /* 0x3f800000d2047423 */ /* 0x000fe400000101d2 */
[----:B------:R-:W-:Y:S02]  /*5de0*/  FMUL.FTZ R49, R13, R7 ;  /* 0x000000070d317220 */ /* 0x000fe40000410000 */
[----:B------:R-:W-:Y:S02]  /*5df0*/  FADD.FTZ R13, -R108, R40 ;  /* 0x000000286c0d7221 */ /* 0x000fe40000010100 */
[----:B------:R-:W-:Y:S02]  /*5e00*/  FMUL.FTZ R9, R246, R9 ;  /* 0x00000009f6097220 */ /* 0x000fe40000410000 */
        /* <DEDUP_REMOVED lines=21> */
[----:B------:R-:W-:Y:S01]  /*5f60*/  FMUL.FTZ R12, R252, R12 ;  /* 0x0000000cfc0c7220 */ /* 0x000fe20000410000 */
[----:B------:R1:W5:Y:S01]  /*5f70*/  LDL.LU R89, [R1+0x94] ;  /* 0x0000940001597983 */ /* 0x0003620000300800 */
[----:B------:R-:W-:Y:S02]  /*5f80*/  FMUL.FTZ R6, R6, c[0x0][0x2ec] ;  /* 0x0000bb0006067a20 */ /* 0x000fe40000410000 */
[----:B------:R-:W-:Y:S02]  /*5f90*/  FMUL.FTZ R48, R13, R7 ;  /* 0x000000070d307220 */ /* 0x000fe40000410000 */
[----:B------:R-:W-:Y:S02]  /*5fa0*/  FADD.FTZ R13, -R108, R56 ;  /* 0x000000386c0d7221 */ /* 0x000fe40000010100 */
[----:B------:R-:W-:Y:S02]  /*5fb0*/  FFMA.FTZ R7, -R214, R214, 1 ;  /* 0x3f800000d6077423 */ /* 0x000fe400000101d6 */
[----:B------:R-:W-:Y:S02]  /*5fc0*/  FADD.FTZ R8, -R0, R15 ;  /* 0x0000000f00087221 */ /* 0x000fe40000010100 */
[----:B------:R-:W-:Y:S02]  /*5fd0*/  FMUL.FTZ R9, R88, R9 ;  /* 0x0000000958097220 */ /* 0x000fe40000410000 */
[----:B------:R-:W-:Y:S01]  /*5fe0*/  FMUL.FTZ R45, R12, R6 ;  /* 0x000000060c2d7220 */ /* 0x000fe20000410000 */
[----:B------:R1:W5:Y:S01]  /*5ff0*/  LDL.LU R88, [R1+0x90] ;  /* 0x0000900001587983 */ /* 0x0003620000300800 */
[----:B------:R-:W-:Y:S02]  /*6000*/  FADD.FTZ R12, -R108, R57 ;  /* 0x000000396c0c7221 */ /* 0x000fe40000010100 */
        /* <DEDUP_REMOVED lines=18> */
[----:B------:R-:W-:Y:S01]  /*6130*/  FMUL.FTZ R25, R8, R4 ;  /* 0x0000000408197220 */ /* 0x000fe20000410000 */
[----:B------:R1:W5:Y:S01]  /*6140*/  LDL.LU R83, [R1+0x7c] ;  /* 0x00007c0001537983 */ /* 0x0003620000300800 */
[C---:B------:R-:W-:Y:S02]  /*6150*/  FADD.FTZ R8, -R0.reuse, R26 ;  /* 0x0000001a00087221 */ /* 0x040fe40000010100 */
        /* <DEDUP_REMOVED lines=9> */
[----:B------:R-:W-:Y:S01]  /*61f0*/  FMUL.FTZ R7, R7, c[0x0][0x2ec] ;  /* 0x0000bb0007077a20 */ /* 0x000fe20000410000 */
        /* <DEDUP_REMOVED lines=16> */
[C---:B------:R-:W-:Y:S02]  /*6300*/  FADD.FTZ R8, -R0.reuse, R42 ;  /* 0x0000002a00087221 */ /* 0x040fe40000010100 */
[----:B------:R-:W-:Y:S02]  /*6310*/  FADD.FTZ R13, -R0, R43 ;  /* 0x0000002b000d7221 */ /* 0x000fe40000010100 */
[----:B------:R-:W-:Y:S02]  /*6320*/  FMUL.FTZ R8, R74, R8 ;  /* 0x000000084a087220 */ /* 0x000fe40000410000 */
[C---:B------:R-:W-:Y:S01]  /*6330*/  FADD.FTZ R9, -R0.reuse, R46 ;  /* 0x0000002e00097221 */ /* 0x040fe20000010100 */
[----:B------:R1:W5:Y:S01]  /*6340*/  LDL.LU R74, [R1+0x58] ;  /* 0x00005800014a7983 */ /* 0x0003620000300800 */
[----:B------:R-:W-:Y:S02]  /*6350*/  FMUL.FTZ R13, R73, R13 ;  /* 0x0000000d490d7220 */ /* 0x000fe40000410000 */
[----:B------:R-:W-:Y:S01]  /*6360*/  FADD.FTZ R11, -R0, R47 ;  /* 0x0000002f000b7221 */ /* 0x000fe20000010100 */
[----:B------:R1:W5:Y:S01]  /*6370*/  LDL.LU R73, [R1+0x54] ;  /* 0x0000540001497983 */ /* 0x0003620000300800 */
[----:B------:R-:W-:Y:S02]  /*6380*/  FMUL.FTZ R9, R72, R9 ;  /* 0x0000000948097220 */ /* 0x000fe40000410000 */
[----:B------:R-:W-:Y:S01]  /*6390*/  FMUL.FTZ R11, R71, R11 ;  /* 0x0000000b470b7220 */ /* 0x000fe20000410000 */
[----:B------:R1:W5:Y:S01]  /*63a0*/  LDL.LU R72, [R1+0x50] ;  /* 0x0000500001487983 */ /* 0x0003620000300800 */
[----:B------:R-:W-:Y:S02]  /*63b0*/  FMUL.FTZ R6, R6, c[0x0][0x2ec] ;  /* 0x0000bb0006067a20 */ /* 0x000fe40000410000 */
        /* <DEDUP_REMOVED lines=19> */
[----:B------:R-:W-:Y:S02]  /*64f0*/  FFMA.FTZ R5, -R251, R251, 1 ;  /* 0x3f800000fb057423 */ /* 0x000fe400000101fb */
[----:B------:R-:W-:Y:S02]  /*6500*/  FFMA.FTZ R4, -R250, R250, 1 ;  /* 0x3f800000fa047423 */ /* 0x000fe400000101fa */
[----:B------:R-:W-:Y:S02]  /*6510*/  FMUL.FTZ R7, R7, c[0x0][0x2ec] ;  /* 0x0000bb0007077a20 */ /* 0x000fe40000410000 */
[----:B------:R-:W-:Y:S02]  /*6520*/  FMUL.FTZ R6, R6, c[0x0][0x2ec] ;  /* 0x0000bb0006067a20 */ /* 0x000fe40000410000 */
        /* <DEDUP_REMOVED lines=23> */
[----:B------:R-:W-:Y:S02]  /*66a0*/  IMAD.MOV.U32 R6, RZ, RZ, c[0x0][0x194] ;  /* 0x00006500ff067624 */ /* 0x000fe400078e00ff */
[----:B------:R-:W-:Y:S01]  /*66b0*/  IMAD.U32 R0, R5, -0x80, RZ ;  /* 0xffffff8005007824 */ /* 0x000fe200078e00ff */
[----:B------:R-:W-:Y:S04]  /*66c0*/  UISETP.NE.U32.AND UP0, UPT, UR8, 0x1, UPT ;  /* 0x000000010800788c */ /* 0x000fe8000bf05070 */
[C---:B-----5:R-:W-:Y:S01]  /*66d0*/  LEA R4, P0, R0.reuse, R186, 0x1 ;  /* 0x000000ba00047211 */ /* 0x060fe200078008ff */
        /* <DEDUP_REMOVED lines=14> */
.L_x_244:
[----:B-1----:R-:W-:Y:S02]  /*67c0*/  F2FP.BF16.PACK_AB R32, R174, R183 ;  /* 0x000000b7ae20723e */ /* 0x002fe400000010ff */
        /* <DEDUP_REMOVED lines=123> */
[----:B------:R-:W2:Y:S01]  /*6f80*/  LDL R42, [R1+0x10] ;  /* 0x00001000012a7983 */ /* 0x000ea20000100800 */
[----:B------:R-:W-:Y:S02]  /*6f90*/  IMAD.MOV.U32 R7, RZ, RZ, c[0x0][0x370] ;  /* 0x0000dc00ff077624 */ /* 0x000fe400078e00ff */
[----:B------:R-:W-:Y:S02]  /*6fa0*/  IMAD.MOV.U32 R8, RZ, RZ, c[0x0][0x374] ;  /* 0x0000dd00ff087624 */ /* 0x000fe400078e00ff */
[C---:B------:R-:W-:Y:S05]  /*6fb0*/  IMAD.U32 R4, R7.reuse, -0x80, RZ ;  /* 0xffffff8007047824 */ /* 0x040fea00078e00ff */
[C---:B------:R-:W-:Y:S04]  /*6fc0*/  LEA R5, P0, R4.reuse, R184, 0x1 ;  /* 0x000000b804057211 */ /* 0x040fe800078008ff */
[----:B------:R-:W-:Y:S02]  /*6fd0*/  LEA.HI.X.SX32 R4, R4, R185, 0x1, P0 ;  /* 0x000000b904047211 */ /* 0x000fe400000f0eff */
[----:B------:R-:W-:Y:S03]  /*6fe0*/  MOV R184, R5 ;  /* 0x0000000500b87202 */ /* 0x000fe60000000f00 */
[----:B------:R-:W-:Y:S01]  /*6ff0*/  IMAD.MOV.U32 R185, RZ, RZ, R4 ;  /* 0x000000ffffb97224 */ /* 0x000fe200078e0004 */
[C---:B------:R-:W-:Y:S04]  /*7000*/  LEA R4, P0, R7.reuse, R184, 0x7 ;  /* 0x000000b807047211 */ /* 0x040fe800078038ff */
[----:B------:R-:W-:Y:S02]  /*7010*/  LEA.HI.X R5, R7, R185, R8, 0x7, P0 ;  /* 0x000000b907057211 */ /* 0x000fe400000f3c08 */
[----:B--2---:R-:W-:Y:S05]  /*7020*/  SHF.L.U32 R6, R42, 0x1, RZ ;  /* 0x000000012a067819 */ /* 0x004fea00000006ff */
[----:B------:R-:W-:Y:S01]  /*7030*/  @!PT LDS RZ, [RZ] ;  /* 0x00000000fffff984 */ /* 0x000fe20000000800 */
[----:B------:R-:W-:Y:S01]  /*7040*/  @!PT LDS RZ, [RZ] ;  /* 0x00000000fffff984 */ /* 0x000fe20000000800 */
[----:B------:R-:W-:Y:S01]  /*7050*/  @!PT LDS RZ, [RZ] ;  /* 0x00000000fffff984 */ /* 0x000fe20000000800 */
[----:B------:R1:W-:Y:S04]  /*7060*/  LDGSTS.E.BYPASS.LTC128B.128 [R6+0x4000], [R184.64] ;  /* 0x04000000b8067fae */ /* 0x0003e8000b901d44 */
[----:B------:R1:W-:Y:S04]  /*7070*/  LDGSTS.E.BYPASS.LTC128B.128 [R6+0x5000], [R4.64] ;  /* 0x0500000004067fae */ /* 0x0003e8000b901d44 */
[----:B------:R-:W0:Y:S02]  /*7080*/  LDGDEPBAR ;  /* 0x00000000000079af */ /* 0x000e240000000000 */
.L_x_245:
[----:B------:R-:W2:Y:S01]  /*7090*/  LDL R57, [R1+0x14] ;  /* 0x0000140001397983 */ /* 0x000ea20000100800 */
[----:B------:R-:W-:Y:S02]  /*70a0*/  ULOP3.LUT UR8, UR6, 0x1, URZ, 0xc0, !UPT ;  /* 0x0000000106087892 */ /* 0x000fe4000f8ec03f */
[----:B------:R-:W-:Y:S01]  /*70b0*/  UISETP.GT.AND UP2, UPT, UR6, UR13, UPT ;  /* 0x0000000d0600728c */ /* 0x000fe2000bf44270 */
[----:B------:R-:W3:Y:S01]  /*70c0*/  LDL R56, [R1+0x28] ;  /* 0x0000280001387983 */ /* 0x000ee20000100800 */
[----:B------:R-:W-:Y:S02]  /*70d0*/  UISETP.NE.U32.AND UP0, UPT, UR8, 0x1, UPT ;  /* 0x000000010800788c */ /* 0x000fe4000bf05070 */
[----:B------:R-:W-:Y:S01]  /*70e0*/  UIADD3 UR6, UR6, -0x1, URZ ;  /* 0xffffffff06067890 */ /* 0x000fe2000fffe03f */
[----:B------:R4:W5:Y:S04]  /*70f0*/  LDL R52, [R1] ;  /* 0x0000000001347983 */ /* 0x0009680000100800 */
[----:B------:R4:W3:Y:S04]  /*7100*/  LDL R53, [R1+0x4] ;  /* 0x0000040001357983 */ /* 0x0008e80000100800 */
[----:B------:R4:W4:Y:S04]  /*7110*/  LDL R54, [R1+0x8] ;  /* 0x0000080001367983 */ /* 0x0009280000100800 */
        /* <DEDUP_REMOVED lines=45> */
[C---:B-1----:R-:W-:Y:S08]  /*73f0*/  HMMA.16816.F32.BF16 R8, R32.reuse, R40, R8 ;  /* 0x000000282008723c */ /* 0x042ff00000041808 */
[-C--:B------:R-:W-:Y:S01]  /*7400*/  HMMA.16816.F32.BF16 R12, R32, R42.reuse, R12 ;  /* 0x0000002a200c723c */ /* 0x080fe2000004180c */
[----:B------:R-:W1:Y:S03]  /*7410*/  LDSM.16.M88.4 R32, [R152+0x6000] ;  /* 0x006000009820783b */ /* 0x000e660000000200 */
[----:B------:R-:W-:Y:S04]  /*7420*/  IMAD.U32 R0, RZ, RZ, UR27 ;  /* 0x0000001bff007e24 */ /* 0x000fe8000f8e00ff */
[----:B------:R-:W-:Y:S08]  /*7430*/  HMMA.16816.F32.BF16 R16, R36, R42, R16 ;  /* 0x0000002a2410723c */ /* 0x000ff00000041810 */
[-C--:B------:R-:W-:Y:S08]  /*7440*/  HMMA.16816.F32.BF16 R4, R20, R48.reuse, R4 ;  /* 0x000000301404723c */ /* 0x080ff00000041804 */
[C---:B------:R-:W-:Y:S08]  /*7450*/  HMMA.16816.F32.BF16 R8, R44.reuse, R48, R8 ;  /* 0x000000302c08723c */ /* 0x040ff00000041808 */
[-C--:B------:R-:W-:Y:S08]  /*7460*/  HMMA.16816.F32.BF16 R12, R44, R50.reuse, R12 ;  /* 0x000000322c0c723c */ /* 0x080ff0000004180c */
[----:B------:R-:W-:Y:S07]  /*7470*/  HMMA.16816.F32.BF16 R16, R20, R50, R16 ;  /* 0x000000321410723c */ /* 0x000fee0000041810 */
[----:B------:R-:W-:Y:S01]  /*7480*/  IMAD.U32 R22, RZ, RZ, UR28 ;  /* 0x0000001cff167e24 */ /* 0x000fe2000f8e00ff */
[-C--:B--2---:R-:W-:Y:S01]  /*7490*/  HMMA.16816.F32.BF16 R4, R24, R28.reuse, R4 ;  /* 0x0000001c1804723c */ /* 0x084fe20000041804 */
[----:B------:R-:W-:Y:S04]  /*74a0*/  IMAD.U32 R23, RZ, RZ, UR28 ;  /* 0x0000001cff177e24 */ /* 0x000fe8000f8e00ff */
[-C--:B------:R-:W-:Y:S03]  /*74b0*/  LEA R22, P1, R22, R164.reuse, 0x2 ;  /* 0x000000a416167211 */ /* 0x080fe600078210ff */
[C---:B-1----:R-:W-:Y:S04]  /*74c0*/  HMMA.16816.F32.BF16 R8, R32.reuse, R28, R8 ;  /* 0x0000001c2008723c */ /* 0x042fe80000041808 */
[----:B------:R-:W-:Y:S01]  /*74d0*/  @P2 IADD3 R20, P0, R57, UR10, RZ ;  /* 0x0000000a39142c10 */ /* 0x000fe2000ff1e0ff */
[----:B------:R-:W-:Y:S01]  /*74e0*/  @UP3 UIADD3 UR10, UP1, UR10, -0x200, URZ ;  /* 0xfffffe000a0a3890 */ /* 0x000fe2000ff3e03f */
[-C--:B------:R-:W-:Y:S01]  /*74f0*/  LEA.HI.X.SX32 R23, R23, R165.reuse, 0x2, P1 ;  /* 0x000000a517177211 */ /* 0x080fe200008f16ff */
[----:B------:R-:W-:Y:S01]  /*7500*/  IMAD.U32 R28, RZ, RZ, UR27 ;  /* 0x0000001bff1c7e24 */ /* 0x000fe2000f8e00ff */
[-C--:B------:R-:W-:Y:S01]  /*7510*/  HMMA.16816.F32.BF16 R12, R32, R30.reuse, R12 ;  /* 0x0000001e200c723c */ /* 0x080fe2000004180c */
[----:B------:R-:W-:Y:S03]  /*7520*/  LDSM.16.MT88.4 R32, [R2+0xd000] ;  /* 0x00d000000220783b */ /* 0x000fe60000004200 */
[----:B---3--:R-:W-:Y:S01]  /*7530*/  @P2 IADD3.X R21, R56, UR9, RZ, P0, !PT ;  /* 0x0000000938152c10 */ /* 0x008fe200087fe4ff */
[----:B------:R-:W-:Y:S01]  /*7540*/  @UP3 UIADD3.X UR9, UR9, -0x1, URZ, UP1, !UPT ;  /* 0xffffffff09093890 */ /* 0x000fe20008ffe43f */
[-C--:B------:R-:W-:Y:S02]  /*7550*/  LEA R28, P0, R28, R164.reuse, 0x2 ;  /* 0x000000a41c1c7211 */ /* 0x080fe400078010ff */
[----:B------:R-:W-:Y:S01]  /*7560*/  HMMA.16816.F32.BF16 R16, R24, R30, R16 ;  /* 0x0000001e1810723c */ /* 0x000fe20000041810 */
[----:B-----5:R1:W2:Y:S03]  /*7570*/  @P2 LDG.E R52, [R20.64+0x120] ;  /* 0x0001200414342981 */ /* 0x0202a6000c1e1900 */
[-C--:B------:R-:W-:Y:S01]  /*7580*/  LEA.HI.X.SX32 R29, R0, R165.reuse, 0x2, P0 ;  /* 0x000000a5001d7211 */ /* 0x080fe200000f16ff */
[----:B------:R1:W3:Y:S01]  /*7590*/  @P2 LDG.E R53, [R20.64+0x100] ;  /* 0x0001000414352981 */ /* 0x0002e2000c1e1900 */
[----:B------:R-:W-:Y:S02]  /*75a0*/  IMAD.U32 R0, RZ, RZ, UR26 ;  /* 0x0000001aff007e24 */ /* 0x000fe4000f8e00ff */
[----:B------:R-:W-:Y:S01]  /*75b0*/  IMAD.U32 R24, RZ, RZ, UR26 ;  /* 0x0000001aff187e24 */ /* 0x000fe2000f8e00ff */
[----:B----4-:R1:W4:Y:S04]  /*75c0*/  @P2 LDG.E R54, [R20.64+0x20] ;  /* 0x0000200414362981 */ /* 0x010328000c1e1900 */
[----:B------:R1:W5:Y:S01]  /*75d0*/  @P2 LDG.E R55, [R20.64] ;  /* 0x0000000414372981 */ /* 0x000362000c1e1900 */
[-C--:B------:R-:W-:Y:S03]  /*75e0*/  LEA R24, P0, R24, R164.reuse, 0x2 ;  /* 0x000000a418187211 */ /* 0x080fe600078010ff */
[----:B------:R1:W-:Y:S01]  /*75f0*/  RED.E.ADD.F32.FTZ.RN.STRONG.GPU [R164.64], R4 ;  /* 0x00000004a400798e */ /* 0x0003e2000c10e784 */
[-C--:B------:R-:W-:Y:S01]  /*7600*/  LEA.HI.X.SX32 R25, R0, R165.reuse, 0x2, P0 ;  /* 0x000000a500197211 */ /* 0x080fe200000f16ff */
[----:B------:R-:W-:Y:S02]  /*7610*/  IMAD.U32 R0, RZ, RZ, UR23 ;  /* 0x00000017ff007e24 */ /* 0x000fe4000f8e00ff */
[----:B------:R1:W-:Y:S04]  /*7620*/  RED.E.ADD.F32.FTZ.RN.STRONG.GPU [R22.64], R5 ;  /* 0x000000051600798e */ /* 0x0003e8000c10e784 */
[----:B------:R1:W-:Y:S04]  /*7630*/  RED.E.ADD.F32.FTZ.RN.STRONG.GPU [R28.64], R6 ;  /* 0x000000061c00798e */ /* 0x0003e8000c10e784 */
[----:B------:R1:W-:Y:S04]  /*7640*/  RED.E.ADD.F32.FTZ.RN.STRONG.GPU [R24.64], R7 ;  /* 0x000000071800798e */ /* 0x0003e8000c10e784 */
[----:B------:R-:W-:Y:S04]  /*7650*/  LDSM.16.MT88.4 R24, [R2+0xc800] ;  /* 0x00c800000218783b */ /* 0x000fe80000004200 */
[----:B------:R-:W-:Y:S01]  /*7660*/  LDSM.16.MT88.4 R28, [R3+0x800] ;  /* 0x00080000031c783b */ /* 0x000fe20000004200 */
[----:B-1----:R-:W-:Y:S05]  /*7670*/  IMAD.U32 R20, RZ, RZ, UR24 ;  /* 0x00000018ff147e24 */ /* 0x002fea000f8e00ff */
[-C--:B------:R-:W-:Y:S01]  /*7680*/  LEA R20, P1, R20, R164.reuse, 0x2 ;  /* 0x000000a414147211 */ /* 0x080fe200078210ff */
[----:B------:R-:W-:Y:S02]  /*7690*/  IMAD.U32 R4, RZ, RZ, UR23 ;  /* 0x00000017ff047e24 */ /* 0x000fe4000f8e00ff */
[----:B------:R-:W-:Y:S03]  /*76a0*/  IMAD.U32 R22, RZ, RZ, UR25 ;  /* 0x00000019ff167e24 */ /* 0x000fe6000f8e00ff */
[-C--:B------:R-:W-:Y:S01]  /*76b0*/  LEA R4, P0, R4, R164.reuse, 0x2 ;  /* 0x000000a404047211 */ /* 0x080fe200078010ff */
[----:B------:R-:W-:Y:S02]  /*76c0*/  IMAD.U32 R5, RZ, RZ, UR24 ;  /* 0x00000018ff057e24 */ /* 0x000fe4000f8e00ff */
[----:B------:R-:W-:Y:S03]  /*76d0*/  IMAD.U32 R6, RZ, RZ, UR25 ;  /* 0x00000019ff067e24 */ /* 0x000fe6000f8e00ff */
[-C--:B------:R-:W-:Y:S01]  /*76e0*/  LEA.HI.X.SX32 R21, R5, R165.reuse, 0x2, P1 ;  /* 0x000000a505157211 */ /* 0x080fe200008f16ff */
[----:B------:R-:W-:Y:S01]  /*76f0*/  IMAD.U32 R7, RZ, RZ, UR21 ;  /* 0x00000015ff077e24 */ /* 0x000fe2000f8e00ff */
[-C--:B------:R-:W-:Y:S01]  /*7700*/  LEA.HI.X.SX32 R5, R0, R165.reuse, 0x2, P0 ;  /* 0x000000a500057211 */ /* 0x080fe200000f16ff */
[----:B------:R-:W-:Y:S01]  /*7710*/  IMAD.U32 R0, RZ, RZ, UR22 ;  /* 0x00000016ff007e24 */ /* 0x000fe2000f8e00ff */
[----:B--2---:R-:W-:Y:S04]  /*7720*/  @P2 STL [R1], R52 ;  /* 0x0000003401002387 */ /* 0x004fe80000100800 */
[----:B---3--:R-:W-:Y:S04]  /*7730*/  @P2 STL [R1+0x4], R53 ;  /* 0x0000043501002387 */ /* 0x008fe80000100800 */
[----:B----4-:R-:W-:Y:S04]  /*7740*/  @P2 STL [R1+0x8], R54 ;  /* 0x0000083601002387 */ /* 0x010fe80000100800 */
[----:B-----5:R-:W-:Y:S01]  /*7750*/  @P2 STL [R1+0xc], R55 ;  /* 0x00000c3701002387 */ /* 0x020fe20000100800 */
[-C--:B------:R-:W-:Y:S04]  /*7760*/  LEA R22, P2, R22, R164.reuse, 0x2 ;  /* 0x000000a416167211 */ /* 0x080fe800078410ff */
[-C--:B------:R-:W-:Y:S01]  /*7770*/  LEA.HI.X.SX32 R23, R6, R165.reuse, 0x2, P2 ;  /* 0x000000a506177211 */ /* 0x080fe200010f16ff */
[----:B------:R-:W-:Y:S04]  /*7780*/  IMAD.U32 R6, RZ, RZ, UR20 ;  /* 0x00000014ff067e24 */ /* 0x000fe8000f8e00ff */
[----:B------:R1:W-:Y:S01]  /*7790*/  RED.E.ADD.F32.FTZ.RN.STRONG.GPU [R22.64], R8 ;  /* 0x000000081600798e */ /* 0x0003e2000c10e784 */
[-C--:B------:R-:W-:Y:S03]  /*77a0*/  LEA R6, P1, R6, R164.reuse, 0x2 ;  /* 0x000000a406067211 */ /* 0x080fe600078210ff */
[----:B------:R2:W-:Y:S04]  /*77b0*/  RED.E.ADD.F32.FTZ.RN.STRONG.GPU [R20.64], R9 ;  /* 0x000000091400798e */ /* 0x0005e8000c10e784 */
[----:B------:R3:W-:Y:S01]  /*77c0*/  RED.E.ADD.F32.FTZ.RN.STRONG.GPU [R4.64], R10 ;  /* 0x0000000a0400798e */ /* 0x0007e2000c10e784 */
[----:B-1----:R-:W-:Y:S02]  /*77d0*/  IMAD.U32 R8, RZ, RZ, UR21 ;  /* 0x00000015ff087e24 */ /* 0x002fe4000f8e00ff */
[----:B--2---:R-:W-:Y:S03]  /*77e0*/  IMAD.U32 R20, RZ, RZ, UR22 ;  /* 0x00000016ff147e24 */ /* 0x004fe6000f8e00ff */
[-C--:B------:R-:W-:Y:S01]  /*77f0*/  LEA R8, P2, R8, R164.reuse, 0x2 ;  /* 0x000000a408087211 */ /* 0x080fe200078410ff */
[----:B---3--:R-:W-:Y:S01]  /*7800*/  IMAD.U32 R5, RZ, RZ, UR20 ;  /* 0x00000014ff057e24 */ /* 0x008fe2000f8e00ff */
[-C--:B------:R-:W-:Y:S01]  /*7810*/  LEA R20, P0, R20, R164.reuse, 0x2 ;  /* 0x000000a414147211 */ /* 0x080fe200078010ff */
[----:B------:R-:W-:Y:S01]  /*7820*/  IMAD.U32 R4, RZ, RZ, UR19 ;  /* 0x00000013ff047e24 */ /* 0x000fe2000f8e00ff */
[-C--:B------:R-:W-:Y:S01]  /*7830*/  LEA.HI.X.SX32 R9, R7, R165.reuse, 0x2, P2 ;  /* 0x000000a507097211 */ /* 0x080fe200010f16ff */
[----:B------:R-:W-:Y:S01]  /*7840*/  IMAD.U32 R10, RZ, RZ, UR17 ;  /* 0x00000011ff0a7e24 */ /* 0x000fe2000f8e00ff */
[-C--:B------:R-:W-:Y:S01]  /*7850*/  LEA.HI.X.SX32 R21, R0, R165.reuse, 0x2, P0 ;  /* 0x000000a500157211 */ /* 0x080fe200000f16ff */
[----:B------:R-:W-:Y:S01]  /*7860*/  IMAD.U32 R0, RZ, RZ, UR19 ;  /* 0x00000013ff007e24 */ /* 0x000fe2000f8e00ff */
[-C--:B------:R-:W-:Y:S02]  /*7870*/  LEA.HI.X.SX32 R7, R5, R165.reuse, 0x2, P1 ;  /* 0x000000a505077211 */ /* 0x080fe400008f16ff */
[-C--:B------:R-:W-:Y:S01]  /*7880*/  LEA R4, P0, R4, R164.reuse, 0x2 ;  /* 0x000000a404047211 */ /* 0x080fe200078010ff */
[----:B------:R1:W-:Y:S01]  /*7890*/  RED.E.ADD.F32.FTZ.RN.STRONG.GPU [R20.64], R11 ;  /* 0x0000000b1400798e */ /* 0x0003e2000c10e784 */
[-C--:B------:R-:W-:Y:S02]  /*78a0*/  LEA R10, P3, R10, R164.reuse, 0x2 ;  /* 0x000000a40a0a7211 */ /* 0x080fe400078610ff */
[-C--:B------:R-:W-:Y:S01]  /*78b0*/  LEA.HI.X.SX32 R5, R0, R165.reuse, 0x2, P0 ;  /* 0x000000a500057211 */ /* 0x080fe200000f16ff */
[----:B------:R2:W-:Y:S01]  /*78c0*/  RED.E.ADD.F32.FTZ.RN.STRONG.GPU [R8.64], R16 ;  /* 0x000000100800798e */ /* 0x0005e2000c10e784 */
[----:B------:R-:W-:Y:S03]  /*78d0*/  IMAD.U32 R0, RZ, RZ, UR18 ;  /* 0x00000012ff007e24 */ /* 0x000fe6000f8e00ff */
[----:B------:R3:W-:Y:S04]  /*78e0*/  RED.E.ADD.F32.FTZ.RN.STRONG.GPU [R6.64], R17 ;  /* 0x000000110600798e */ /* 0x0007e8000c10e784 */
[----:B------:R4:W-:Y:S04]  /*78f0*/  RED.E.ADD.F32.FTZ.RN.STRONG.GPU [R4.64], R18 ;  /* 0x000000120400798e */ /* 0x0009e8000c10e784 */
[----:B------:R-:W-:Y:S01]  /*7900*/  LDSM.16.MT88.4 R20, [R3+0x400] ;  /* 0x000400000314783b */ /* 0x000fe20000004200 */
[----:B-1----:R-:W-:Y:S02]  /*7910*/  IMAD.U32 R11, RZ, RZ, UR17 ;  /* 0x00000011ff0b7e24 */ /* 0x002fe4000f8e00ff */
[----:B--2---:R-:W-:Y:S03]  /*7920*/  IMAD.U32 R16, RZ, RZ, UR18 ;  /* 0x00000012ff107e24 */ /* 0x004fe6000f8e00ff */
[-C--:B------:R-:W-:Y:S01]  /*7930*/  LEA.HI.X.SX32 R11, R11, R165.reuse, 0x2, P3 ;  /* 0x000000a50b0b7211 */ /* 0x080fe200018f16ff */
[----:B------:R-:W-:Y:S02]  /*7940*/  IMAD.U32 R8, RZ, RZ, UR16 ;  /* 0x00000010ff087e24 */ /* 0x000fe4000f8e00ff */
[----:B---3--:R-:W-:Y:S01]  /*7950*/  IMAD.U32 R6, RZ, RZ, UR15 ;  /* 0x0000000fff067e24 */ /* 0x008fe2000f8e00ff */
[-C--:B------:R-:W-:Y:S01]  /*7960*/  LEA R16, P0, R16, R164.reuse, 0x2 ;  /* 0x000000a410107211 */ /* 0x080fe200078010ff */
[----:B------:R-:W-:Y:S01]  /*7970*/  IMAD.U32 R9, RZ, RZ, UR16 ;  /* 0x00000010ff097e24 */ /* 0x000fe2000f8e00ff */
[-C--:B------:R-:W-:Y:S01]  /*7980*/  LEA R8, P2, R8, R164.reuse, 0x2 ;  /* 0x000000a408087211 */ /* 0x080fe200078410ff */
[----:B----4-:R-:W-:Y:S01]  /*7990*/  IMAD.U32 R4, RZ, RZ, UR14 ;  /* 0x0000000eff047e24 */ /* 0x010fe2000f8e00ff */
[-C--:B------:R-:W-:Y:S01]  /*79a0*/  LEA.HI.X.SX32 R17, R0, R165.reuse, 0x2, P0 ;  /* 0x000000a500117211 */ /* 0x080fe200000f16ff */
[----:B------:R-:W-:Y:S01]  /*79b0*/  IMAD.U32 R7, RZ, RZ, UR15 ;  /* 0x0000000fff077e24 */ /* 0x000fe2000f8e00ff */
[-C--:B------:R-:W-:Y:S01]  /*79c0*/  LEA R6, P1, R6, R164.reuse, 0x2 ;  /* 0x000000a406067211 */ /* 0x080fe200078210ff */
[----:B------:R-:W-:Y:S01]  /*79d0*/  IMAD.U32 R5, RZ, RZ, UR14 ;  /* 0x0000000eff057e24 */ /* 0x000fe2000f8e00ff */
[-C--:B------:R-:W-:Y:S01]  /*79e0*/  LEA.HI.X.SX32 R9, R9, R165.reuse, 0x2, P2 ;  /* 0x000000a509097211 */ /* 0x080fe200010f16ff */
[----:B------:R-:W-:Y:S01]  /*79f0*/  RED.E.ADD.F32.FTZ.RN.STRONG.GPU [R16.64], R19 ;  /* 0x000000131000798e */ /* 0x000fe2000c10e784 */
[----:B------:R-:W-:Y:S02]  /*7a00*/  LEA R4, P0, R4, R164, 0x2 ;  /* 0x000000a404047211 */ /* 0x000fe400078010ff */
[-C--:B------:R-:W-:Y:S01]  /*7a10*/  LEA.HI.X.SX32 R7, R7, R165.reuse, 0x2, P1 ;  /* 0x000000a507077211 */ /* 0x080fe200008f16ff */
[----:B------:R-:W-:Y:S01]  /*7a20*/  RED.E.ADD.F32.FTZ.RN.STRONG.GPU [R10.64], R12 ;  /* 0x0000000c0a00798e */ /* 0x000fe2000c10e784 */
[----:B------:R-:W-:Y:S02]  /*7a30*/  LEA.HI.X.SX32 R5, R5, R165, 0x2, P0 ;  /* 0x000000a505057211 */ /* 0x000fe400000f16ff */
[----:B------:R-:W-:Y:S01]  /*7a40*/  PLOP3.LUT P1, PT, PT, PT, UP0, 0x80, 0x0 ;  /* 0x000000000000781c */ /* 0x000fe20003f2f008 */
[----:B------:R-:W-:Y:S01]  /*7a50*/  RED.E.ADD.F32.FTZ.RN.STRONG.GPU [R8.64], R13 ;  /* 0x0000000d0800798e */ /* 0x000fe2000c10e784 */
[----:B------:R-:W-:Y:S01]  /*7a60*/  PLOP3.LUT P0, PT, PT, PT, UP2, 0x80, 0x0 ;  /* 0x000000000000781c */ /* 0x000fe20003f0f028 */
[----:B------:R-:W-:Y:S01]  /*7a70*/  @UP3 UIADD3 UR12, UP0, UR12, -0x200, URZ ;  /* 0xfffffe000c0c3890 */ /* 0x000fe2000ff1e03f */
[C---:B------:R-:W-:Y:S01]  /*7a80*/  IADD3 R0, R3.reuse, -0x2000, RZ ;  /* 0xffffe00003007810 */ /* 0x040fe20007ffe0ff */
[----:B------:R-:W-:Y:S02]  /*7a90*/  RED.E.ADD.F32.FTZ.RN.STRONG.GPU [R6.64], R14 ;  /* 0x0000000e0600798e */ /* 0x000fe4000c10e784 */
[----:B------:R-:W-:Y:S02]  /*7aa0*/  @UP3 UIADD3.X UR11, UR11, -0x1, URZ, UP0, !UPT ;  /* 0xffffffff0b0b3890 */ /* 0x000fe400087fe43f */
[----:B------:R-:W-:Y:S04]  /*7ab0*/  LDSM.16.MT88.4 R8, [R3] ;  /* 0x000000000308783b */ /* 0x000fe80000004200 */
[----:B------:R-:W-:Y:S01]  /*7ac0*/  RED.E.ADD.F32.FTZ.RN.STRONG.GPU [R4.64], R15 ;  /* 0x0000000f0400798e */ /* 0x000fe2000c10e784 */
[----:B------:R-:W-:Y:S03]  /*7ad0*/  @P1 IADD3 R0, R3, 0x2000, RZ ;  /* 0x0000200003001810 */ /* 0x000fe60007ffe0ff */
[----:B------:R-:W1:Y:S04]  /*7ae0*/  LDSM.16.MT88.4 R4, [R2+0x8000] ;  /* 0x008000000204783b */ /* 0x000e680000004200 */
[----:B------:R-:W2:Y:S04]  /*7af0*/  LDSM.16.MT88.4 R12, [R2+0xc000] ;  /* 0x00c00000020c783b */ /* 0x000ea80000004200 */
[----:B------:R-:W3:Y:S01]  /*7b00*/  LDSM.16.MT88.4 R16, [R2+0x8800] ;  /* 0x008800000210783b */ /* 0x000ee20000004200 */
[-C--:B-1----:R-:W-:Y:S08]  /*7b10*/  HMMA.16816.F32.BF16 R84, R4, R8.reuse, R84 ;  /* 0x000000080454723c */ /* 0x082ff00000041854 */
[C---:B--2---:R-:W-:Y:S08]  /*7b20*/  HMMA.16816.F32.BF16 R88, R12.reuse, R8, R88 ;  /* 0x000000080c58723c */ /* 0x044ff00000041858 */
[-C--:B------:R-:W-:Y:S01]  /*7b30*/  HMMA.16816.F32.BF16 R92, R12, R10.reuse, R92 ;  /* 0x0000000a0c5c723c */ /* 0x080fe2000004185c */
[----:B------:R-:W1:Y:S07]  /*7b40*/  LDSM.16.MT88.4 R12, [R2+0x9000] ;  /* 0x00900000020c783b */ /* 0x000e6e0000004200 */
[----:B------:R-:W-:Y:S01]  /*7b50*/  HMMA.16816.F32.BF16 R96, R4, R10, R96 ;  /* 0x0000000a0460723c */ /* 0x000fe20000041860 */
[----:B------:R-:W-:Y:S04]  /*7b60*/  LDSM.16.MT88.4 R4, [R2+0x9800] ;  /* 0x009800000204783b */ /* 0x000fe80000004200 */
[----:B------:R-:W2:Y:S03]  /*7b70*/  LDSM.16.MT88.4 R8, [R3+0xc00] ;  /* 0x000c00000308783b */ /* 0x000ea60000004200 */
[-C--:B---3--:R-:W-:Y:S08]  /*7b80*/  HMMA.16816.F32.BF16 R84, R16, R20.reuse, R84 ;  /* 0x000000141054723c */ /* 0x088ff00000041854 */
[C---:B------:R-:W-:Y:S08]  /*7b90*/  HMMA.16816.F32.BF16 R88, R24.reuse, R20, R88 ;  /* 0x000000141858723c */ /* 0x040ff00000041858 */
[-C--:B------:R-:W-:Y:S01]  /*7ba0*/  HMMA.16816.F32.BF16 R92, R24, R22.reuse, R92 ;  /* 0x00000016185c723c */ /* 0x080fe2000004185c */
[----:B------:R-:W3:Y:S07]  /*7bb0*/  LDSM.16.MT88.4 R24, [R2+0xd800] ;  /* 0x00d800000218783b */ /* 0x000eee0000004200 */
[----:B------:R-:W-:Y:S01]  /*7bc0*/  HMMA.16816.F32.BF16 R96, R16, R22, R96 ;  /* 0x000000161060723c */ /* 0x000fe20000041860 */
[----:B------:R-:W-:Y:S04]  /*7bd0*/  LDSM.16.MT88.4 R16, [R2+0xa000] ;  /* 0x00a000000210783b */ /* 0x000fe80000004200 */
[----:B------:R-:W4:Y:S03]  /*7be0*/  LDSM.16.MT88.4 R20, [R3+0x1000] ;  /* 0x001000000314783b */ /* 0x000f260000004200 */
[-C--:B-1----:R-:W-:Y:S08]  /*7bf0*/  HMMA.16816.F32.BF16 R84, R12, R28.reuse, R84 ;  /* 0x0000001c0c54723c */ /* 0x082ff00000041854 */
[C---:B------:R-:W-:Y:S08]  /*7c00*/  HMMA.16816.F32.BF16 R88, R32.reuse, R28, R88 ;  /* 0x0000001c2058723c */ /* 0x040ff00000041858 */
[-C--:B------:R-:W-:Y:S01]  /*7c10*/  HMMA.16816.F32.BF16 R92, R32, R30.reuse, R92 ;  /* 0x0000001e205c723c */ /* 0x080fe2000004185c */
[----:B------:R-:W1:Y:S07]  /*7c20*/  LDSM.16.MT88.4 R32, [R2+0xe000] ;  /* 0x00e000000220783b */ /* 0x000e6e0000004200 */
[----:B------:R-:W-:Y:S01]  /*7c30*/  HMMA.16816.F32.BF16 R96, R12, R30, R96 ;  /* 0x0000001e0c60723c */ /* 0x000fe20000041860 */
[----:B------:R-:W-:Y:S04]  /*7c40*/  LDSM.16.MT88.4 R12, [R2+0xa800] ;  /* 0x00a80000020c783b */ /* 0x000fe80000004200 */
[----:B------:R-:W-:Y:S03]  /*7c50*/  LDSM.16.MT88.4 R28, [R2+0xe800] ;  /* 0x00e80000021c783b */ /* 0x000fe60000004200 */
[-C--:B--2---:R-:W-:Y:S08]  /*7c60*/  HMMA.16816.F32.BF16 R84, R4, R8.reuse, R84 ;  /* 0x000000080454723c */ /* 0x084ff00000041854 */
[C---:B---3--:R-:W-:Y:S08]  /*7c70*/  HMMA.16816.F32.BF16 R88, R24.reuse, R8, R88 ;  /* 0x000000081858723c */ /* 0x048ff00000041858 */
[-C--:B------:R-:W-:Y:S01]  /*7c80*/  HMMA.16816.F32.BF16 R92, R24, R10.reuse, R92 ;  /* 0x0000000a185c723c */ /* 0x080fe2000004185c */
[----:B------:R-:W2:Y:S07]  /*7c90*/  LDSM.16.MT88.4 R24, [R3+0x1400] ;  /* 0x001400000318783b */ /* 0x000eae0000004200 */
[----:B------:R-:W-:Y:S01]  /*7ca0*/  HMMA.16816.F32.BF16 R96, R4, R10, R96 ;  /* 0x0000000a0460723c */ /* 0x000fe20000041860 */
[----:B------:R-:W-:Y:S04]  /*7cb0*/  LDSM.16.MT88.4 R4, [R2+0xb000] ;  /* 0x00b000000204783b */ /* 0x000fe80000004200 */
[----:B------:R-:W3:Y:S03]  /*7cc0*/  LDSM.16.MT88.4 R8, [R3+0x1800] ;  /* 0x001800000308783b */ /* 0x000ee60000004200 */
[-C--:B----4-:R-:W-:Y:S08]  /*7cd0*/  HMMA.16816.F32.BF16 R84, R16, R20.reuse, R84 ;  /* 0x000000141054723c */ /* 0x090ff00000041854 */
[C---:B-1----:R-:W-:Y:S08]  /*7ce0*/  HMMA.16816.F32.BF16 R88, R32.reuse, R20, R88 ;  /* 0x000000142058723c */ /* 0x042ff00000041858 */
[-C--:B------:R-:W-:Y:S01]  /*7cf0*/  HMMA.16816.F32.BF16 R92, R32, R22.reuse, R92 ;  /* 0x00000016205c723c */ /* 0x080fe2000004185c */
[----:B------:R-:W1:Y:S07]  /*7d00*/  LDSM.16.MT88.4 R32, [R2+0xf000] ;  /* 0x00f000000220783b */ /* 0x000e6e0000004200 */
[----:B------:R-:W-:Y:S01]  /*7d10*/  HMMA.16816.F32.BF16 R96, R16, R22, R96 ;  /* 0x000000161060723c */ /* 0x000fe20000041860 */
[----:B------:R-:W-:Y:S04]  /*7d20*/  LDSM.16.MT88.4 R16, [R2+0xb800] ;  /* 0x00b800000210783b */ /* 0x000fe80000004200 */
[----:B------:R4:W5:Y:S03]  /*7d30*/  LDSM.16.MT88.4 R20, [R3+0x1c00] ;  /* 0x001c00000314783b */ /* 0x0009660000004200 */
[-C--:B--2---:R-:W-:Y:S08]  /*7d40*/  HMMA.16816.F32.BF16 R84, R12, R24.reuse, R84 ;  /* 0x000000180c54723c */ /* 0x084ff00000041854 */
[C---:B------:R-:W-:Y:S08]  /*7d50*/  HMMA.16816.F32.BF16 R88, R28.reuse, R24, R88 ;  /* 0x000000181c58723c */ /* 0x040ff00000041858 */
[-C--:B------:R-:W-:Y:S01]  /*7d60*/  HMMA.16816.F32.BF16 R92, R28, R26.reuse, R92 ;  /* 0x0000001a1c5c723c */ /* 0x080fe2000004185c */
[----:B------:R-:W2:Y:S03]  /*7d70*/  LDSM.16.MT88.4 R28, [R2+0xf800] ;  /* 0x00f80000021c783b */ /* 0x000ea60000004200 */
[----:B----4-:R-:W-:Y:S04]  /*7d80*/  IMAD.MOV.U32 R3, RZ, RZ, R0 ;  /* 0x000000ffff037224 */ /* 0x010fe800078e0000 */
[----:B------:R-:W-:Y:S08]  /*7d90*/  HMMA.16816.F32.BF16 R96, R12, R26, R96 ;  /* 0x0000001a0c60723c */ /* 0x000ff00000041860 */
[-C--:B---3--:R-:W-:Y:S08]  /*7da0*/  HMMA.16816.F32.BF16 R84, R4, R8.reuse, R84 ;  /* 0x000000080454723c */ /* 0x088ff00000041854 */
[C---:B-1----:R-:W-:Y:S08]  /*7db0*/  HMMA.16816.F32.BF16 R88, R32.reuse, R8, R88 ;  /* 0x000000082058723c */ /* 0x042ff00000041858 */
[-C--:B------:R-:W-:Y:S08]  /*7dc0*/  HMMA.16816.F32.BF16 R92, R32, R10.reuse, R92 ;  /* 0x0000000a205c723c */ /* 0x080ff0000004185c */
[----:B------:R-:W-:Y:S08]  /*7dd0*/  HMMA.16816.F32.BF16 R96, R4, R10, R96 ;  /* 0x0000000a0460723c */ /* 0x000ff00000041860 */
[-C--:B-----5:R-:W-:Y:S08]  /*7de0*/  HMMA.16816.F32.BF16 R84, R16, R20.reuse, R84 ;  /* 0x000000141054723c */ /* 0x0a0ff00000041854 */
[C---:B--2---:R-:W-:Y:S08]  /*7df0*/  HMMA.16816.F32.BF16 R88, R28.reuse, R20, R88 ;  /* 0x000000141c58723c */ /* 0x044ff00000041858 */
[-C--:B------:R-:W-:Y:S08]  /*7e00*/  HMMA.16816.F32.BF16 R92, R28, R22.reuse, R92 ;  /* 0x000000161c5c723c */ /* 0x080ff0000004185c */
[----:B------:R-:W-:Y:S01]  /*7e10*/  HMMA.16816.F32.BF16 R96, R16, R22, R96 ;  /* 0x000000161060723c */ /* 0x000fe20000041860 */
[----:B------:R-:W-:-:S07]  /*7e20*/  @P0 BRA `(.L_x_246) ;  /* 0xffffa52000000947 */ /* 0x000fce000383ffff */
.L_x_243:
[----:B--234-:R-:W2:Y:S04]  /*7e30*/  LDL R13, [R1+0x2c] ;  /* 0x00002c00010d7983 */ /* 0x01cea80000100800 */
[----:B------:R-:W3:Y:S04]  /*7e40*/  LDL R16, [R1+0x30] ;  /* 0x0000300001107983 */ /* 0x000ee80000100800 */
[----:B------:R-:W4:Y:S04]  /*7e50*/  LDL R15, [R1+0x10] ;  /* 0x00001000010f7983 */ /* 0x000f280000100800 */
[----:B-----5:R-:W1:Y:S01]  /*7e60*/  S2R R11, SR_TID.X ;  /* 0x00000000000b7919 */ /* 0x020e620000002100 */
[----:B------:R-:W-:Y:S01]  /*7e70*/  FMUL.FTZ R84, R84, c[0x0][0x2e0] ;  /* 0x0000b80054547a20 */ /* 0x000fe20000410000 */
[----:B------:R-:W-:Y:S01]  /*7e80*/  F2FP.BF16.PACK_AB R68, R69, R68 ;  /* 0x000000444544723e */ /* 0x000fe200000010ff */
[----:B------:R-:W-:-:S02]  /*7e90*/  FMUL.FTZ R7, R85, c[0x0][0x2e0] ;  /* 0x0000b80055077a20 */ /* 0x000fc40000410000 */
[----:B------:R-:W-:Y:S02]  /*7ea0*/  FMUL.FTZ R86, R86, c[0x0][0x2e0] ;  /* 0x0000b80056567a20 */ /* 0x000fe40000410000 */
[----:B------:R-:W-:Y:S02]  /*7eb0*/  FMUL.FTZ R6, R87, c[0x0][0x2e0] ;  /* 0x0000b80057067a20 */ /* 0x000fe40000410000 */
[----:B------:R-:W-:Y:S02]  /*7ec0*/  FMUL.FTZ R96, R96, c[0x0][0x2e0] ;  /* 0x0000b80060607a20 */ /* 0x000fe40000410000 */
[----:B------:R-:W-:Y:S01]  /*7ed0*/  FMUL.FTZ R3, R97, c[0x0][0x2e0] ;  /* 0x0000b80061037a20 */ /* 0x000fe20000410000 */
[----:B------:R-:W2:Y:S01]  /*7ee0*/  S2R R12, SR_CTAID.Y ;  /* 0x00000000000c7919 */ /* 0x000ea20000002600 */
[----:B------:R-:W-:Y:S02]  /*7ef0*/  FMUL.FTZ R98, R98, c[0x0][0x2e0] ;  /* 0x0000b80062627a20 */ /* 0x000fe40000410000 */
[----:B------:R-:W-:Y:S01]  /*7f00*/  FMUL.FTZ R0, R99, c[0x0][0x2e0] ;  /* 0x0000b80063007a20 */ /* 0x000fe20000410000 */
[----:B------:R-:W-:Y:S01]  /*7f10*/  F2FP.BF16.PACK_AB R7, R7, R84 ;  /* 0x000000540707723e */ /* 0x000fe200000010ff */
[----:B------:R-:W-:Y:S01]  /*7f20*/  BAR.SYNC.DEFER_BLOCKING 0x0 ;  /* 0x0000000000007b1d */ /* 0x000fe20000010000 */
[----:B------:R-:W-:Y:S01]  /*7f30*/  FMUL.FTZ R88, R88, c[0x0][0x2e0] ;  /* 0x0000b80058587a20 */ /* 0x000fe20000410000 */
[----:B------:R-:W-:Y:S01]  /*7f40*/  F2FP.BF16.PACK_AB R6, R6, R86 ;  /* 0x000000560606723e */ /* 0x000fe200000010ff */
[----:B------:R-:W-:Y:S01]  /*7f50*/  FMUL.FTZ R5, R89, c[0x0][0x2e0] ;  /* 0x0000b80059057a20 */ /* 0x000fe20000410000 */
[----:B------:R-:W-:Y:S01]  /*7f60*/  F2FP.BF16.PACK_AB R3, R3, R96 ;  /* 0x000000600303723e */ /* 0x000fe200000010ff */
[----:B------:R-:W-:-:S02]  /*7f70*/  FMUL.FTZ R90, R90, c[0x0][0x2e0] ;  /* 0x0000b8005a5a7a20 */ /* 0x000fc40000410000 */
[----:B------:R-:W-:Y:S01]  /*7f80*/  FMUL.FTZ R4, R91, c[0x0][0x2e0] ;  /* 0x0000b8005b047a20 */ /* 0x000fe20000410000 */
[----:B-1----:R-:W-:Y:S01]  /*7f90*/  SHF.R.S32.HI R10, RZ, 0x1f, R11 ;  /* 0x0000001fff0a7819 */ /* 0x002fe2000001140b */
[----:B------:R-:W-:Y:S01]  /*7fa0*/  FMUL.FTZ R92, R92, c[0x0][0x2e0] ;  /* 0x0000b8005c5c7a20 */ /* 0x000fe20000410000 */
[----:B------:R-:W-:Y:S01]  /*7fb0*/  F2FP.BF16.PACK_AB R0, R0, R98 ;  /* 0x000000620000723e */ /* 0x000fe200000010ff */
[----:B------:R-:W-:Y:S01]  /*7fc0*/  FMUL.FTZ R9, R93, c[0x0][0x2e0] ;  /* 0x0000b8005d097a20 */ /* 0x000fe20000410000 */
[----:B------:R-:W-:Y:S01]  /*7fd0*/  LEA.HI R10, R10, R11, RZ, 0x2 ;  /* 0x0000000b0a0a7211 */ /* 0x000fe200078f10ff */
[----:B------:R-:W-:Y:S02]  /*7fe0*/  FMUL.FTZ R94, R94, c[0x0][0x2e0] ;  /* 0x0000b8005e5e7a20 */ /* 0x000fe40000410000 */
[----:B------:R-:W-:Y:S01]  /*7ff0*/  FMUL.FTZ R8, R95, c[0x0][0x2e0] ;  /* 0x0000b8005f087a20 */ /* 0x000fe20000410000 */
[----:B------:R-:W-:Y:S02]  /*8000*/  F2FP.BF16.PACK_AB R5, R5, R88 ;  /* 0x000000580505723e */ /* 0x000fe400000010ff */
[----:B------:R-:W-:-:S02]  /*8010*/  F2FP.BF16.PACK_AB R70, R71, R70 ;  /* 0x000000464746723e */ /* 0x000fc400000010ff */
[----:B------:R-:W-:Y:S02]  /*8020*/  F2FP.BF16.PACK_AB R80, R81, R80 ;  /* 0x000000505150723e */ /* 0x000fe400000010ff */
[----:B------:R-:W-:Y:S02]  /*8030*/  F2FP.BF16.PACK_AB R82, R83, R82 ;  /* 0x000000525352723e */ /* 0x000fe400000010ff */
[----:B------:R-:W-:Y:S02]  /*8040*/  F2FP.BF16.PACK_AB R72, R73, R72 ;  /* 0x000000484948723e */ /* 0x000fe400000010ff */
[----:B------:R-:W-:Y:S02]  /*8050*/  F2FP.BF16.PACK_AB R74, R75, R74 ;  /* 0x0000004a4b4a723e */ /* 0x000fe400000010ff */
[----:B------:R-:W-:Y:S02]  /*8060*/  F2FP.BF16.PACK_AB R76, R77, R76 ;  /* 0x0000004c4d4c723e */ /* 0x000fe400000010ff */
[----:B------:R-:W-:Y:S01]  /*8070*/  F2FP.BF16.PACK_AB R78, R79, R78 ;  /* 0x0000004e4f4e723e */ /* 0x000fe200000010ff */
[----:B------:R-:W1:Y:S01]  /*8080*/  S2R R14, SR_CTAID.Z ;  /* 0x00000000000e7919 */ /* 0x000e620000002700 */
[----:B------:R-:W-:Y:S01]  /*8090*/  F2FP.BF16.PACK_AB R4, R4, R90 ;  /* 0x0000005a0404723e */ /* 0x000fe200000010ff */
[----:B------:R-:W-:Y:S01]  /*80a0*/  ULDC.64 UR6, c[0x0][0x3a0] ;  /* 0x0000e80000067ab9 */ /* 0x000fe20000000a00 */
[----:B------:R-:W-:Y:S01]  /*80b0*/  F2FP.BF16.PACK_AB R9, R9, R92 ;  /* 0x0000005c0909723e */ /* 0x000fe200000010ff */
[----:B------:R-:W-:Y:S01]  /*80c0*/  ULDC.64 UR8, c[0x0][0x3a8] ;  /* 0x0000ea0000087ab9 */ /* 0x000fe20000000a00 */
[----:B------:R-:W-:Y:S01]  /*80d0*/  F2FP.BF16.PACK_AB R8, R8, R94 ;  /* 0x0000005e0808723e */ /* 0x000fe200000010ff */
[----:B------:R-:W-:-:S02]  /*80e0*/  UIMAD UR6, UR32, UR6, URZ ;  /* 0x00000006200672a4 */ /* 0x000fc4000f8e023f */
[----:B------:R-:W-:Y:S02]  /*80f0*/  UIMAD UR32, UR32, UR8, URZ ;  /* 0x00000008202072a4 */ /* 0x000fe4000f8e023f */
[----:B------:R-:W-:Y:S01]  /*8100*/  UIMAD UR6, UR31, UR7, UR6 ;  /* 0x000000071f0672a4 */ /* 0x000fe2000f8e0206 */
[----:B--2---:R-:W-:Y:S04]  /*8110*/  STS [R13], R7 ;  /* 0x000000070d007388 */ /* 0x004fe80000000800 */
[----:B------:R-:W-:Y:S04]  /*8120*/  STS [R13+0x200], R6 ;  /* 0x000200060d007388 */ /* 0x000fe80000000800 */
[----:B---3--:R2:W-:Y:S04]  /*8130*/  STS [R16], R3 ;  /* 0x0000000310007388 */ /* 0x0085e80000000800 */
[----:B------:R3:W-:Y:S04]  /*8140*/  STS [R16+0x200], R0 ;  /* 0x0002000010007388 */ /* 0x0007e80000000800 */
[----:B------:R1:W-:Y:S04]  /*8150*/  STS [R13+0x1000], R5 ;  /* 0x001000050d007388 */ /* 0x0003e80000000800 */
[----:B------:R4:W-:Y:S04]  /*8160*/  STS [R13+0x1200], R4 ;  /* 0x001200040d007388 */ /* 0x0009e80000000800 */
[----:B------:R-:W-:Y:S04]  /*8170*/  STS [R16+0x1000], R9 ;  /* 0x0010000910007388 */ /* 0x000fe80000000800 */
[----:B------:R4:W-:Y:S01]  /*8180*/  STS [R16+0x1200], R8 ;  /* 0x0012000810007388 */ /* 0x0009e20000000800 */
[----:B--2---:R-:W-:-:S02]  /*8190*/  LOP3.LUT R3, R10, 0xfffffffc, RZ, 0xc0, !PT ;  /* 0xfffffffc0a037812 */ /* 0x004fc400078ec0ff */
[----:B---3--:R-:W-:Y:S01]  /*81a0*/  SHF.R.S32.HI R0, RZ, 0x2, R10 ;  /* 0x00000002ff007819 */ /* 0x008fe2000001140a */
[----:B------:R-:W-:Y:S03]  /*81b0*/  STS [R13+0x2000], R68 ;  /* 0x002000440d007388 */ /* 0x000fe60000000800 */
[----:B-1----:R-:W-:Y:S01]  /*81c0*/  SHF.R.S32.HI R5, RZ, 0x1f, R0 ;  /* 0x0000001fff057819 */ /* 0x002fe20000011400 */
[----:B------:R-:W-:Y:S01]  /*81d0*/  STS [R13+0x2200], R70 ;  /* 0x002200460d007388 */ /* 0x000fe20000000800 */
[----:B----4-:R-:W-:-:S03]  /*81e0*/  IADD3 R4, -R3, R11, RZ ;  /* 0x0000000b03047210 */ /* 0x010fc60007ffe1ff */
[----:B------:R-:W-:Y:S01]  /*81f0*/  STS [R16+0x2000], R80 ;  /* 0x0020005010007388 */ /* 0x000fe20000000800 */
[----:B------:R-:W-:-:S03]  /*8200*/  IMAD R3, R5, c[0x0][0x3a0], RZ ;  /* 0x0000e80005037a24 */ /* 0x000fc600078e02ff */
[----:B------:R-:W-:Y:S01]  /*8210*/  STS [R16+0x2200], R82 ;  /* 0x0022005210007388 */ /* 0x000fe20000000800 */
[----:B------:R-:W-:-:S03]  /*8220*/  IMAD R3, R0, c[0x0][0x3a4], R3 ;  /* 0x0000e90000037a24 */ /* 0x000fc600078e0203 */
[----:B------:R-:W-:Y:S01]  /*8230*/  STS [R13+0x3000], R72 ;  /* 0x003000480d007388 */ /* 0x000fe20000000800 */
[----:B------:R-:W-:-:S03]  /*8240*/  IMAD.WIDE.U32 R8, R0, c[0x0][0x3a0], RZ ;  /* 0x0000e80000087a25 */ /* 0x000fc600078e00ff */
[----:B------:R1:W-:Y:S01]  /*8250*/  STS [R13+0x3200], R74 ;  /* 0x0032004a0d007388 */ /* 0x0003e20000000800 */
[----:B------:R-:W-:Y:S01]  /*8260*/  SHF.R.S32.HI R10, RZ, 0x1f, R12 ;  /* 0x0000001fff0a7819 */ /* 0x000fe2000001140c */
[----:B------:R-:W-:Y:S02]  /*8270*/  IMAD R5, R5, c[0x0][0x3a8], RZ ;  /* 0x0000ea0005057a24 */ /* 0x000fe400078e02ff */
[----:B------:R-:W-:Y:S01]  /*8280*/  STS [R16+0x3000], R76 ;  /* 0x0030004c10007388 */ /* 0x000fe20000000800 */
[----:B------:R-:W-:-:S03]  /*8290*/  SHF.L.U32 R4, R4, 0x3, RZ ;  /* 0x0000000304047819 */ /* 0x000fc600000006ff */
[----:B------:R-:W-:Y:S01]  /*82a0*/  STS [R16+0x3200], R78 ;  /* 0x0032004e10007388 */ /* 0x000fe20000000800 */
[----:B------:R-:W-:Y:S02]  /*82b0*/  IMAD.IADD R9, R9, 0x1, R3 ;  /* 0x0000000109097824 */ /* 0x000fe400078e0203 */
[C---:B------:R-:W-:Y:S02]  /*82c0*/  IMAD R3, R0.reuse, c[0x0][0x3ac], R5 ;  /* 0x0000eb0000037a24 */ /* 0x040fe400078e0205 */
[----:B------:R-:W-:Y:S01]  /*82d0*/  IMAD.WIDE.U32 R6, R0, c[0x0][0x3a8], RZ ;  /* 0x0000ea0000067a25 */ /* 0x000fe200078e00ff */
[----:B------:R-:W-:-:S04]  /*82e0*/  SHF.R.S32.HI R5, RZ, 0x1f, R4 ;  /* 0x0000001fff057819 */ /* 0x000fc80000011404 */
[----:B------:R-:W-:Y:S01]  /*82f0*/  IADD3 R7, R7, R3, RZ ;  /* 0x0000000307077210 */ /* 0x000fe20007ffe0ff */
[C---:B-1----:R-:W-:Y:S02]  /*8300*/  IMAD R13, R10.reuse, c[0x0][0x388], RZ ;  /* 0x0000e2000a0d7a24 */ /* 0x042fe400078e02ff */
[----:B------:R-:W-:Y:S01]  /*8310*/  IMAD R10, R10, c[0x0][0x390], RZ ;  /* 0x0000e4000a0a7a24 */ /* 0x000fe200078e02ff */
[----:B------:R-:W-:Y:S01]  /*8320*/  MOV R0, UR31 ;  /* 0x0000001f00007c02 */ /* 0x000fe20008000f00 */
[C---:B------:R-:W-:Y:S02]  /*8330*/  IMAD R13, R12.reuse, c[0x0][0x38c], R13 ;  /* 0x0000e3000c0d7a24 */ /* 0x040fe400078e020d */
[C---:B------:R-:W-:Y:S02]  /*8340*/  IMAD R3, R12.reuse, c[0x0][0x394], R10 ;  /* 0x0000e5000c037a24 */ /* 0x040fe400078e020a */
[----:B------:R-:W-:-:S04]  /*8350*/  IMAD.WIDE.U32 R10, R12, c[0x0][0x388], R4 ;  /* 0x0000e2000c0a7a25 */ /* 0x000fc800078e0004 */
[----:B------:R-:W-:-:S04]  /*8360*/  IMAD.WIDE.U32 R4, R12, c[0x0][0x390], R4 ;  /* 0x0000e4000c047a25 */ /* 0x000fc800078e0004 */
[----:B------:R-:W-:Y:S02]  /*8370*/  IMAD.U32 R12, RZ, RZ, UR31 ;  /* 0x0000001fff0c7e24 */ /* 0x000fe4000f8e00ff */
[----:B------:R-:W-:Y:S02]  /*8380*/  IMAD.IADD R11, R11, 0x1, R13 ;  /* 0x000000010b0b7824 */ /* 0x000fe400078e020d */
[----:B------:R-:W-:-:S04]  /*8390*/  IMAD.WIDE.U32 R12, R12, c[0x0][0x3a0], R8 ;  /* 0x0000e8000c0c7a25 */ /* 0x000fc800078e0008 */
[----:B------:R-:W-:Y:S01]  /*83a0*/  IMAD.WIDE.U32 R8, R0, c[0x0][0x3a8], R6 ;  /* 0x0000ea0000087a25 */ /* 0x000fe200078e0006 */
[----:B------:R-:W-:Y:S01]  /*83b0*/  SHF.L.U32 R0, R15, 0x1, RZ ;  /* 0x000000010f007819 */ /* 0x000fe200000006ff */
[----:B------:R-:W-:Y:S01]  /*83c0*/  BAR.SYNC.DEFER_BLOCKING 0x0 ;  /* 0x0000000000007b1d */ /* 0x000fe20000010000 */
[----:B------:R-:W-:Y:S01]  /*83d0*/  SHF.R.S32.HI R6, RZ, 0x1f, R14 ;  /* 0x0000001fff067819 */ /* 0x000fe2000001140e */
[----:B------:R-:W-:-:S04]  /*83e0*/  IMAD.IADD R5, R5, 0x1, R3 ;  /* 0x0000000105057824 */ /* 0x000fc800078e0203 */
[----:B------:R-:W-:Y:S02]  /*83f0*/  IMAD R3, R6, c[0x0][0x3b8], RZ ;  /* 0x0000ee0006037a24 */ /* 0x000fe400078e02ff */
[----:B------:R-:W-:-:S04]  /*8400*/  IMAD.WIDE.U32 R4, R14, c[0x0][0x3c0], R4 ;  /* 0x0000f0000e047a25 */ /* 0x000fc800078e0004 */
[----:B------:R-:W-:Y:S01]  /*8410*/  IMAD R3, R14, c[0x0][0x3bc], R3 ;  /* 0x0000ef000e037a24 */ /* 0x000fe200078e0203 */
[----:B------:R-:W1:Y:S04]  /*8420*/  LDS.128 R28, [R0+0x6000] ;  /* 0x00600000001c7984 */ /* 0x000e680000000c00 */
[----:B------:R-:W2:Y:S04]  /*8430*/  LDS.128 R24, [R0+0x7000] ;  /* 0x0070000000187984 */ /* 0x000ea80000000c00 */
[----:B------:R-:W3:Y:S04]  /*8440*/  LDS.128 R20, [R0+0x8000] ;  /* 0x0080000000147984 */ /* 0x000ee80000000c00 */
[----:B------:R4:W1:Y:S01]  /*8450*/  LDS.128 R16, [R0+0x9000] ;  /* 0x0090000000107984 */ /* 0x0008620000000c00 */
[----:B------:R-:W-:Y:S01]  /*8460*/  UIMAD UR31, UR31, UR9, UR32 ;  /* 0x000000091f1f72a4 */ /* 0x000fe2000f8e0220 */
[----:B----4-:R-:W-:-:S02]  /*8470*/  IMAD R0, R6, c[0x0][0x3c0], RZ ;  /* 0x0000f00006007a24 */ /* 0x010fc400078e02ff */
[----:B------:R-:W-:-:S04]  /*8480*/  IMAD.WIDE.U32 R6, R14, c[0x0][0x3b8], R10 ;  /* 0x0000ee000e067a25 */ /* 0x000fc800078e000a */
[----:B------:R-:W-:Y:S01]  /*8490*/  IMAD R0, R14, c[0x0][0x3c4], R0 ;  /* 0x0000f1000e007a24 */ /* 0x000fe200078e0200 */
[----:B------:R-:W-:Y:S02]  /*84a0*/  IADD3 R7, R7, R3, RZ ;  /* 0x0000000307077210 */ /* 0x000fe40007ffe0ff */
[----:B------:R-:W-:Y:S01]  /*84b0*/  IADD3 R3, P1, R6, R12, RZ ;  /* 0x0000000c06037210 */ /* 0x000fe20007f3e0ff */
[----:B------:R-:W-:Y:S01]  /*84c0*/  IMAD.IADD R5, R5, 0x1, R0 ;  /* 0x0000000105057824 */ /* 0x000fe200078e0200 */
[----:B------:R-:W-:Y:S02]  /*84d0*/  IADD3 R0, P0, R4, R8, RZ ;  /* 0x0000000804007210 */ /* 0x000fe40007f1e0ff */
[----:B------:R-:W-:Y:S02]  /*84e0*/  IADD3.X R12, R7, UR6, R13, P1, !PT ;  /* 0x00000006070c7c10 */ /* 0x000fe40008ffe40d */
[----:B------:R-:W-:Y:S02]  /*84f0*/  LEA R6, P1, R3, c[0x0][0x340], 0x1 ;  /* 0x0000d00003067a11 */ /* 0x000fe400078208ff */
[----:B------:R-:W-:-:S02]  /*8500*/  IADD3.X R5, R5, UR31, R9, P0, !PT ;  /* 0x0000001f05057c10 */ /* 0x000fc400087fe409 */
[C---:B------:R-:W-:Y:S02]  /*8510*/  LEA R4, P0, R0.reuse, c[0x0][0x348], 0x1 ;  /* 0x0000d20000047a11 */ /* 0x040fe400078008ff */
[----:B------:R-:W-:Y:S02]  /*8520*/  LEA.HI.X R7, R3, c[0x0][0x344], R12, 0x1, P1 ;  /* 0x0000d10003077a11 */ /* 0x000fe400008f0c0c */
[----:B------:R-:W-:Y:S02]  /*8530*/  MOV R3, c[0x0][0x3a0] ;  /* 0x0000e80000037a02 */ /* 0x000fe40000000f00 */
[----:B------:R-:W-:Y:S01]  /*8540*/  LEA.HI.X R5, R0, c[0x0][0x34c], R5, 0x1, P0 ;  /* 0x0000d30000057a11 */ /* 0x000fe200000f0c05 */
[----:B------:R-:W-:Y:S01]  /*8550*/  IMAD.MOV.U32 R0, RZ, RZ, c[0x0][0x3a8] ;  /* 0x0000ea00ff007624 */ /* 0x000fe200078e00ff */
[----:B------:R-:W-:Y:S01]  /*8560*/  MOV R11, c[0x0][0x3a4] ;  /* 0x0000e900000b7a02 */ /* 0x000fe20000000f00 */
[----:B------:R-:W-:Y:S01]  /*8570*/  IMAD.MOV.U32 R9, RZ, RZ, c[0x0][0x3ac] ;  /* 0x0000eb00ff097624 */ /* 0x000fe200078e00ff */
[----:B------:R-:W-:-:S02]  /*8580*/  LEA R10, P1, R3, R6, 0x7 ;  /* 0x00000006030a7211 */ /* 0x000fc400078238ff */
[C---:B------:R-:W-:Y:S02]  /*8590*/  LEA R8, P0, R0.reuse, R4, 0x7 ;  /* 0x0000000400087211 */ /* 0x040fe400078038ff */
[----:B------:R-:W-:Y:S02]  /*85a0*/  LEA.HI.X R11, R3, R7, R11, 0x7, P1 ;  /* 0x00000007030b7211 */ /* 0x000fe400008f3c0b */
[----:B------:R-:W-:Y:S01]  /*85b0*/  LEA.HI.X R9, R0, R5, R9, 0x7, P0 ;  /* 0x0000000500097211 */ /* 0x000fe200000f3c09 */
[----:B-1----:R1:W-:Y:S04]  /*85c0*/  STG.E.128 [R6.64], R28 ;  /* 0x0000001c06007986 */ /* 0x0023e8000c101d04 */
[----:B--2---:R1:W-:Y:S04]  /*85d0*/  STG.E.128 [R10.64], R24 ;  /* 0x000000180a007986 */ /* 0x0043e8000c101d04 */
[----:B---3--:R1:W-:Y:S04]  /*85e0*/  STG.E.128 [R4.64], R20 ;  /* 0x0000001404007986 */ /* 0x0083e8000c101d04 */
[----:B------:R1:W-:Y:S02]  /*85f0*/  STG.E.128 [R8.64], R16 ;  /* 0x0000001008007986 */ /* 0x0003e4000c101d04 */
.L_x_240:
        /* <DEDUP_REMOVED lines=11> */
.L_x_247:
[----:B------:R-:W-:Y:S05]  /*86b0*/  EXIT ;  /* 0x000000000000794d */ /* 0x000fea0003800000 */
.L_x_249:
        /* <DEDUP_REMOVED lines=12> */
.L_x_692:


//--------------------- .text._ZN5flash44flash_bwd_dq_dk_dv_loop_seqk_parallel_kernelI23Flash_bwd_kernel_traitsILi32ELi128ELi128ELi8ELi4ELi4ELi4ELb1ELb0EN7cutlass10bfloat16_tE19Flash_kernel_traitsILi32ELi128ELi128ELi8ES3_EELb1ELb1ELb0ELb0ELb0ELb1ELb0EEEvNS_16Flash_bwd_paramsE --------------------------
	.section	.text._ZN5flash44flash_bwd_dq_dk_dv_loop_seqk_parallel_kernelI23Flash_bwd_kernel_traitsILi32ELi128ELi128ELi8ELi4ELi4ELi4ELb1ELb0EN7cutlass10bfloat16_tE19Flash_kernel_traitsILi32ELi128ELi128ELi8ES3_EELb1ELb1ELb0ELb0ELb0ELb1ELb0EEEvNS_16Flash_bwd_paramsE,"ax",@progbits
	.sectioninfo	@"SHI_REGISTERS=255"
	.align	128
        .global         _ZN5flash44flash_bwd_dq_dk_dv_loop_seqk_parallel_kernelI23Flash_bwd_kernel_traitsILi32ELi128ELi128ELi8ELi4ELi4ELi4ELb1ELb0EN7cutlass10bfloat16_tE19Flash_kernel_traitsILi32ELi128ELi128ELi8ES3_EELb1ELb1ELb0ELb0ELb0ELb1ELb0EEEvNS_16Flash_bwd_paramsE
        .type           _ZN5flash44flash_bwd_dq_dk_dv_loop_seqk_parallel_kernelI23Flash_bwd_kernel_traitsILi32ELi128ELi128ELi8ELi4ELi4ELi4ELb1ELb0EN7cutlass10bfloat16_tE19Flash_kernel_traitsILi32ELi128ELi128ELi8ES3_EELb1ELb1ELb0ELb0ELb0ELb1ELb0EEEvNS_16Flash_bwd_paramsE,@function
        .size           _ZN5flash44flash_bwd_dq_dk_dv_loop_seqk_parallel_kernelI23Flash_bwd_kernel_traitsILi32ELi128ELi128ELi8ELi4ELi4ELi4ELb1ELb0EN7cutlass10bfloat16_tE19Flash_kernel_traitsILi32ELi128ELi128ELi8ES3_EELb1ELb1ELb0ELb0ELb0ELb1ELb0EEEvNS_16Flash_bwd_paramsE,(.L_x_693 - _ZN5flash44flash_bwd_dq_dk_dv_loop_seqk_parallel_kernelI23Flash_bwd_kernel_traitsILi32ELi128ELi128ELi8ELi4ELi4ELi4ELb1ELb0EN7cutlass10bfloat16_tE19Flash_kernel_traitsILi32ELi128ELi128ELi8ES3_EELb1ELb1ELb0ELb0ELb0ELb1ELb0EEEvNS_16Flash_bwd_paramsE)
        .other          _ZN5flash44flash_bwd_dq_dk_dv_loop_seqk_parallel_kernelI23Flash_bwd_kernel_traitsILi32ELi128ELi128ELi8ELi4ELi4ELi4ELb1ELb0EN7cutlass10bfloat16_tE19Flash_kernel_traitsILi32ELi128ELi128ELi8ES3_EELb1ELb1ELb0ELb0ELb0ELb1ELb0EEEvNS_16Flash_bwd_paramsE,@"STO_CUDA_ENTRY STV_DEFAULT"
_ZN5flash44flash_bwd_dq_dk_dv_loop_seqk_parallel_kernelI23Flash_bwd_kernel_traitsILi32ELi128ELi128ELi8ELi4ELi4ELi4ELb1ELb0EN7cutlass10bfloat16_tE19Flash_kernel_traitsILi32ELi128ELi128ELi8ES3_EELb1ELb1ELb0ELb0ELb0ELb1ELb0EEEvNS_16Flash_bwd_paramsE:
.text._ZN5flash44flash_bwd_dq_dk_dv_loop_seqk_parallel_kernelI23Flash_bwd_kernel_traitsILi32ELi128ELi128ELi8ELi4ELi4ELi4ELb1ELb0EN7cutlass10bfloat16_tE19Flash_kernel_traitsILi32ELi128ELi128ELi8ES3_EELb1ELb1ELb0ELb0ELb0ELb1ELb0EEEvNS_16Flash_bwd_paramsE:
        /* <DEDUP_REMOVED lines=26> */
[----:B------:R-:W-:Y:S02]  /*01a0*/  ULDC.U8 UR9, c[0x0][0x3d0] ;  /* 0x0000f40000097ab9 */ /* 0x000fe40000000000 */
[----:B------:R-:W-:Y:S01]  /*01b0*/  ULDC UR15, c[0x0][0x214] ;  /* 0x00008500000f7ab9 */ /* 0x000fe20000000800 */
[----:B-1----:R-:W-:Y:S01]  /*01c0*/  SHF.R.S32.HI R5, RZ, 0x1f, R6 ;  /* 0x0000001fff057819 */ /* 0x002fe20000011406 */
[----:B--2---:R-:W-:-:S02]  /*01d0*/  UIMAD UR19, UR52, UR58, URZ ;  /* 0x0000003a341372a4 */ /* 0x004fc4000f8e023f */
[----:B------:R-:W-:Y:S01]  /*01e0*/  ULDC UR18, c[0x0][0x224] ;  /* 0x0000890000127ab9 */ /* 0x000fe20000000800 */
[CC--:B------:R-:W-:Y:S01]  /*01f0*/  LEA.HI R3, R5.reuse, R6.reuse, RZ, 0x2 ;  /* 0x0000000605037211 */ /* 0x0c0fe200078f10ff */
[----:B------:R-:W-:Y:S01]  /*0200*/  UISETP.NE.AND UP6, UPT, UR9, URZ, UPT ;  /* 0x0000003f0900728c */ /* 0x000fe2000bfc5270 */
[-C--:B------:R-:W-:Y:S01]  /*0210*/  LEA.HI R9, R5, R6.reuse, RZ, 0x5 ;  /* 0x0000000605097211 */ /* 0x080fe200078f28ff */
[----:B------:R-:W-:Y:S01]  /*0220*/  ULDC UR20, c[0x0][0x224] ;  /* 0x0000890000147ab9 */ /* 0x000fe20000000800 */
[----:B------:R-:W-:Y:S01]  /*0230*/  LOP3.LUT R4, R3, 0xfffffffc, RZ, 0xc0, !PT ;  /* 0xfffffffc03047812 */ /* 0x000fe200078ec0ff */
[----:B---3--:R-:W-:Y:S01]  /*0240*/  UIMAD UR5, UR45, UR7, UR52 ;  /* 0x000000072d0572a4 */ /* 0x008fe2000f8e0234 */
[--C-:B------:R-:W-:Y:S01]  /*0250*/  SHF.R.S32.HI R0, RZ, 0x2, R3.reuse ;  /* 0x00000002ff007819 */ /* 0x100fe20000011403 */
[----:B------:R-:W-:Y:S01]  /*0260*/  USHF.R.S32.HI UR7, URZ, 0x1f, UR52 ;  /* 0x0000001f3f077899 */ /* 0x000fe20008011434 */
[CC--:B------:R-:W-:Y:S01]  /*0270*/  LEA.HI R145, R5.reuse, R6.reuse, RZ, 0x3 ;  /* 0x0000000605917211 */ /* 0x0c0fe200078f18ff */
[----:B------:R-:W-:Y:S01]  /*0280*/  IMAD.IADD R12, R6, 0x1, -R4 ;  /* 0x00000001060c7824 */ /* 0x000fe200078e0a04 */
[CC--:B------:R-:W-:Y:S01]  /*0290*/  LEA.HI R250, R5.reuse, R6.reuse, RZ, 0x7 ;  /* 0x0000000605fa7211 */ /* 0x0c0fe200078f38ff */
[----:B------:R-:W-:Y:S01]  /*02a0*/  USHF.L.U32 UR8, UR45, 0x7, URZ ;  /* 0x000000072d087899 */ /* 0x000fe2000800063f */
[----:B------:R-:W-:Y:S01]  /*02b0*/  SHF.R.S32.HI R2, RZ, 0x1f, R3 ;  /* 0x0000001fff027819 */ /* 0x000fe20000011403 */
[----:B------:R-:W-:Y:S01]  /*02c0*/  @UP5 UIMAD UR9, UR45, UR15, URZ ;  /* 0x0000000f2d0952a4 */ /* 0x000fe2000f8e023f */
[----:B------:R-:W-:Y:S01]  /*02d0*/  LEA.HI R5, R5, R6, RZ, 0x4 ;  /* 0x0000000605057211 */ /* 0x000fe200078f20ff */
[----:B------:R-:W-:Y:S01]  /*02e0*/  USHF.R.S32.HI UR6, URZ, 0x1f, UR20 ;  /* 0x0000001f3f067899 */ /* 0x000fe20008011414 */
[----:B------:R-:W-:Y:S01]  /*02f0*/  LOP3.LUT R7, R9, 0xffffffe0, RZ, 0xc0, !PT ;  /* 0xffffffe009077812 */ /* 0x000fe200078ec0ff */
[----:B------:R-:W-:Y:S01]  /*0300*/  ULDC UR16, c[0x0][0x1c0] ;  /* 0x0000700000107ab9 */ /* 0x000fe20000000800 */
[-C--:B------:R-:W-:Y:S01]  /*0310*/  LEA.HI R4, R3, R0.reuse, RZ, 0x1 ;  /* 0x0000000003047211 */ /* 0x080fe200078f08ff */
[----:B------:R-:W-:Y:S01]  /*0320*/  ULDC UR50, c[0x0][0x1c0] ;  /* 0x0000700000327ab9 */ /* 0x000fe20000000800 */
[----:B------:R-:W-:Y:S01]  /*0330*/  LEA.HI R3, R2, R0, RZ, 0x3 ;  /* 0x0000000002037211 */ /* 0x000fe200078f18ff */
[----:B------:R-:W-:Y:S01]  /*0340*/  IMAD.IADD R2, R6, 0x1, -R7 ;  /* 0x0000000106027824 */ /* 0x000fe200078e0a07 */
[----:B------:R-:W-:Y:S01]  /*0350*/  LOP3.LUT R8, R5, 0xfffffff0, RZ, 0xc0, !PT ;  /* 0xfffffff005087812 */ /* 0x000fe200078ec0ff */
[----:B------:R-:W-:Y:S01]  /*0360*/  UIMAD.WIDE UR50, UR58, UR50, URZ ;  /* 0x000000323a3272a5 */ /* 0x000fe2000f8e023f */
[----:B------:R-:W-:Y:S01]  /*0370*/  LOP3.LUT R10, R145, 0xfffffff8, RZ, 0xc0, !PT ;  /* 0xfffffff8910a7812 */ /* 0x000fe200078ec0ff */
[----:B------:R-:W-:Y:S01]  /*0380*/  UIMAD.WIDE.U32 UR60, UR45, UR20, URZ ;  /* 0x000000142d3c72a5 */ /* 0x000fe2000f8e003f */
[----:B------:R-:W-:Y:S01]  /*0390*/  LOP3.LUT R4, R4, 0x7fffffe, RZ, 0xc0, !PT ;  /* 0x07fffffe04047812 */ /* 0x000fe200078ec0ff */
[C---:B------:R-:W-:Y:S01]  /*03a0*/  IMAD.IADD R8, R6.reuse, 0x1, -R8 ;  /* 0x0000000106087824 */ /* 0x040fe200078e0a08 */
[----:B------:R-:W-:Y:S01]  /*03b0*/  LOP3.LUT R3, R3, 0xfffffff8, RZ, 0xc0, !PT ;  /* 0xfffffff803037812 */ /* 0x000fe200078ec0ff */
[----:B------:R-:W-:Y:S01]  /*03c0*/  IMAD.IADD R10, R6, 0x1, -R10 ;  /* 0x00000001060a7824 */ /* 0x000fe200078e0a0a */
[----:B------:R-:W-:Y:S01]  /*03d0*/  SHF.R.S32.HI R6, RZ, 0x1f, R2 ;  /* 0x0000001fff067819 */ /* 0x000fe20000011402 */
[C---:B------:R-:W-:Y:S01]  /*03e0*/  IMAD.IADD R11, R0.reuse, 0x1, -R4 ;  /* 0x00000001000b7824 */ /* 0x040fe200078e0a04 */
[----:B------:R-:W-:Y:S01]  /*03f0*/  SHF.R.S32.HI R4, RZ, 0x1f, R9 ;  /* 0x0000001fff047819 */ /* 0x000fe20000011409 */
[----:B------:R-:W-:Y:S01]  /*0400*/  IMAD.IADD R7, R0, 0x1, -R3 ;  /* 0x0000000100077824 */ /* 0x000fe200078e0a03 */
[----:B------:R-:W-:Y:S01]  /*0410*/  SHF.R.S32.HI R0, RZ, 0x4, R5 ;  /* 0x00000004ff007819 */ /* 0x000fe20000011405 */
[----:B------:R-:W-:Y:S01]  /*0420*/  ULDC UR10, c[0x0][0x1c0] ;  /* 0x00007000000a7ab9 */ /* 0x000fe20000000800 */
[----:B------:R-:W-:Y:S01]  /*0430*/  LEA.HI R243, R6, R2, RZ, 0x2 ;  /* 0x0000000206f37211 */ /* 0x000fe200078f10ff */
[----:B------:R-:W-:Y:S01]  /*0440*/  UIMAD UR58, UR58, UR10, URZ ;  /* 0x0000000a3a3a72a4 */ /* 0x000fe2000f8e023f */
[----:B------:R-:W-:Y:S01]  /*0450*/  SHF.R.S32.HI R6, RZ, 0x3, R145 ;  /* 0x00000003ff067819 */ /* 0x000fe20000011491 */
[----:B------:R-:W-:Y:S01]  /*0460*/  ULDC UR17, c[0x0][0x1c0] ;  /* 0x0000700000117ab9 */ /* 0x000fe20000000800 */
[----:B------:R-:W-:Y:S01]  /*0470*/  LEA.HI R2, R5, R0, RZ, 0x1 ;  /* 0x0000000005027211 */ /* 0x000fe200078f08ff */
[----:B------:R-:W-:Y:S01]  /*0480*/  USHF.L.U32 UR59, UR58, 0x7, URZ ;  /* 0x000000073a3b7899 */ /* 0x000fe2000800063f */
[----:B------:R-:W-:Y:S01]  /*0490*/  SHF.R.S32.HI R5, RZ, 0x5, R9 ;  /* 0x00000005ff057819 */ /* 0x000fe20000011409 */
[----:B------:R-:W-:Y:S01]  /*04a0*/  IMAD.SHL.U32 R6, R6, 0x40, RZ ;  /* 0x0000004006067824 */ /* 0x000fe200078e00ff */
[----:B------:R-:W-:Y:S01]  /*04b0*/  LOP3.LUT R3, R2, 0xfffffffe, RZ, 0xc0, !PT ;  /* 0xfffffffe02037812 */ /* 0x000fe200078ec0ff */
[----:B------:R-:W-:Y:S01]  /*04c0*/  ULDC.64 UR12, c[0x0][0x118] ;  /* 0x00004600000c7ab9 */ /* 0x000fe20000000a00 */
[----:B------:R-:W-:Y:S01]  /*04d0*/  SHF.R.S32.HI R250, RZ, 0x7, R250 ;  /* 0x00000007fffa7819 */ /* 0x000fe200000114fa */
[----:B------:R-:W-:Y:S01]  /*04e0*/  UIMAD.WIDE.U32 UR56, UR50, UR60, URZ ;  /* 0x0000003c323872a5 */ /* 0x000fe2000f8e003f */
[----:B------:R-:W-:Y:S01]  /*04f0*/  LOP3.LUT R2, R6, 0xc0, RZ, 0xc0, !PT ;  /* 0x000000c006027812 */ /* 0x000fe200078ec0ff */
[----:B------:R-:W-:Y:S01]  /*0500*/  IMAD.SHL.U32 R6, R12, 0x8, RZ ;  /* 0x000000080c067824 */ /* 0x000fe200078e00ff */
[C---:B------:R-:W-:Y:S01]  /*0510*/  LOP3.LUT P5, RZ, R7.reuse, 0x2, RZ, 0xc0, !PT ;  /* 0x0000000207ff7812 */ /* 0x040fe200078ac0ff */
[----:B------:R-:W-:Y:S01]  /*0520*/  IMAD.IADD R13, R0, 0x1, -R3 ;  /* 0x00000001000d7824 */ /* 0x000fe200078e0a03 */
[----:B------:R-:W-:Y:S01]  /*0530*/  LEA.HI R0, R4, R5, RZ, 0x2 ;  /* 0x0000000504007211 */ /* 0x000fe200078f10ff */
[----:B------:R-:W-:Y:S01]  /*0540*/  IMAD.U32 R4, RZ, RZ, UR4 ;  /* 0x00000004ff047e24 */ /* 0x000fe2000f8e00ff */
[----:B------:R-:W-:Y:S01]  /*0550*/  LOP3.LUT R3, R2, 0x18, R6, 0xf8, !PT ;  /* 0x0000001802037812 */ /* 0x000fe200078ef806 */
[----:B------:R-:W-:Y:S01]  /*0560*/  ULOP3.LUT UR4, UR52, UR14, URZ, 0x3c, !UPT ;  /* 0x0000000e34047292 */ /* 0x000fe2000f8e3c3f */
[----:B------:R-:W-:Y:S01]  /*0570*/  LOP3.LUT R0, R0, 0xfffffffc, RZ, 0xc0, !PT ;  /* 0xfffffffc00007812 */ /* 0x000fe200078ec0ff */
[----:B------:R-:W-:Y:S01]  /*0580*/  IMAD.SHL.U32 R6, R12, 0x2, RZ ;  /* 0x000000020c067824 */ /* 0x000fe200078e00ff */
[----:B------:R-:W-:Y:S01]  /*0590*/  SHF.R.U32.HI R2, RZ, 0x3, R2 ;  /* 0x00000003ff027819 */ /* 0x000fe20000011602 */
[----:B------:R1:W-:Y:S01]  /*05a0*/  STL [R1+0x30], R4 ;  /* 0x0000300401007387 */ /* 0x0003e20000100800 */
[----:B------:R-:W-:Y:S01]  /*05b0*/  LOP3.LUT P4, RZ, R7, 0x4, RZ, 0xc0, !PT ;  /* 0x0000000407ff7812 */ /* 0x000fe2000788c0ff */
[----:B------:R-:W-:Y:S01]  /*05c0*/  IMAD.IADD R18, R5, 0x1, -R0 ;  /* 0x0000000105127824 */ /* 0x000fe200078e0a00 */
[----:B------:R-:W-:Y:S01]  /*05d0*/  LOP3.LUT R2, R3, R2, RZ, 0x3c, !PT ;  /* 0x0000000203027212 */ /* 0x000fe200078e3cff */
[----:B------:R-:W-:Y:S01]  /*05e0*/  IMAD R0, R5, 0x8, R11 ;  /* 0x0000000805007824 */ /* 0x000fe200078e020b */
[----:B------:R-:W-:Y:S01]  /*05f0*/  LEA.HI R5, R10, R10, RZ, 0x1 ;  /* 0x0000000a0a057211 */ /* 0x000fe200078f08ff */
[----:B------:R-:W-:Y:S01]  /*0600*/  IMAD R234, R250, 0x2000, R6 ;  /* 0x00002000faea7824 */ /* 0x000fe200078e0206 */
[----:B------:R-:W-:Y:S01]  /*0610*/  STL [R1], R18 ;  /* 0x0000001201007387 */ /* 0x000fe20000100800 */
[----:B------:R-:W-:Y:S01]  /*0620*/  IMAD.U32 R252, R0, 0x20, R2 ;  /* 0x0000002000fc7824 */ /* 0x000fe200078e0002 */
[----:B------:R-:W-:Y:S01]  /*0630*/  LOP3.LUT R0, R5, 0x7fffffe, RZ, 0xc0, !PT ;  /* 0x07fffffe05007812 */ /* 0x000fe200078ec0ff */
[----:B------:R-:W-:Y:S01]  /*0640*/  IMAD.U32 R2, RZ, RZ, UR19 ;  /* 0x00000013ff027e24 */ /* 0x000fe2000f8e00ff */
[----:B------:R-:W-:Y:S01]  /*0650*/  SHF.R.S32.HI R11, RZ, 0x1f, R8 ;  /* 0x0000001fff0b7819 */ /* 0x000fe20000011408 */
[----:B------:R-:W-:Y:S01]  /*0660*/  USHF.L.U32 UR35, UR58, 0x3, URZ ;  /* 0x000000033a237899 */ /* 0x000fe2000800063f */
[----:B------:R-:W-:Y:S01]  /*0670*/  SEL R230, R153, 0xffffffe0, !P5 ;  /* 0xffffffe099e67807 */ /* 0x000fe20006800000 */
[----:B------:R-:W-:Y:S01]  /*0680*/  IMAD.IADD R3, R10, 0x1, -R0 ;  /* 0x000000010a037824 */ /* 0x000fe200078e0a00 */
[----:B------:R2:W-:Y:S01]  /*0690*/  STL [R1+0x2c], R2 ;  /* 0x00002c0201007387 */ /* 0x0005e20000100800 */
[-C--:B------:R-:W-:Y:S01]  /*06a0*/  LEA.HI R0, R8, R8.reuse, RZ, 0x1 ;  /* 0x0000000808007211 */ /* 0x080fe200078f08ff */
[----:B------:R-:W-:Y:S01]  /*06b0*/  USHF.L.U32 UR34, UR58, 0x4, URZ ;  /* 0x000000043a227899 */ /* 0x000fe2000800063f */
[----:B------:R-:W-:Y:S01]  /*06c0*/  LEA.HI R11, R11, R8, RZ, 0x3 ;  /* 0x000000080b0b7211 */ /* 0x000fe200078f18ff */
[----:B------:R-:W-:-:S02]  /*06d0*/  UIMAD UR33, UR58, 0x18, URZ ;  /* 0x000000183a2178a4 */ /* 0x000fc4000f8e023f */
[----:B------:R-:W-:Y:S02]  /*06e0*/  USHF.L.U32 UR32, UR58, 0x5, URZ ;  /* 0x000000053a207899 */ /* 0x000fe4000800063f */
[----:B------:R-:W-:Y:S01]  /*06f0*/  UIMAD UR31, UR58, 0x28, URZ ;  /* 0x000000283a1f78a4 */ /* 0x000fe2000f8e023f */
[----:B-1----:R-:W-:Y:S01]  /*0700*/  IMAD.U32 R4, RZ, RZ, UR4 ;  /* 0x00000004ff047e24 */ /* 0x002fe2000f8e00ff */
[----:B------:R-:W-:Y:S02]  /*0710*/  UIMAD UR4, UR45, UR16, UR52 ;  /* 0x000000102d0472a4 */ /* 0x000fe4000f8e0234 */
[----:B------:R-:W-:Y:S02]  /*0720*/  UIMAD UR30, UR58, 0x30, URZ ;  /* 0x000000303a1e78a4 */ /* 0x000fe4000f8e023f */
[----:B------:R1:W-:Y:S01]  /*0730*/  STL [R1+0x28], R4 ;  /* 0x0000280401007387 */ /* 0x0003e20000100800 */
[----:B------:R-:W-:Y:S02]  /*0740*/  USHF.L.U32 UR4, UR4, 0x5, URZ ;  /* 0x0000000504047899 */ /* 0x000fe4000800063f */
[----:B------:R-:W-:-:S02]  /*0750*/  UIMAD UR29, UR58, 0x38, URZ ;  /* 0x000000383a1d78a4 */ /* 0x000fc4000f8e023f */
[----:B------:R-:W-:Y:S02]  /*0760*/  USHF.L.U32 UR28, UR58, 0x6, URZ ;  /* 0x000000063a1c7899 */ /* 0x000fe4000800063f */
[----:B------:R-:W-:Y:S02]  /*0770*/  UIMAD UR27, UR58, 0x48, URZ ;  /* 0x000000483a1b78a4 */ /* 0x000fe4000f8e023f */
[----:B------:R-:W-:Y:S01]  /*0780*/  UIMAD UR26, UR58, 0x50, URZ ;  /* 0x000000503a1a78a4 */ /* 0x000fe2000f8e023f */
[----:B--2---:R-:W-:Y:S01]  /*0790*/  IMAD R2, R250, 0x8, R13 ;  /* 0x00000008fa027824 */ /* 0x004fe200078e020d */
[----:B------:R-:W-:Y:S02]  /*07a0*/  UIMAD UR25, UR58, 0x58, URZ ;  /* 0x000000583a1978a4 */ /* 0x000fe4000f8e023f */
[----:B------:R-:W-:Y:S01]  /*07b0*/  UIMAD UR24, UR58, 0x60, URZ ;  /* 0x000000603a1878a4 */ /* 0x000fe2000f8e023f */
[----:B------:R-:W-:Y:S01]  /*07c0*/  IMAD R17, R2, 0x8, R3 ;  /* 0x0000000802117824 */ /* 0x000fe200078e0203 */
[----:B------:R-:W-:Y:S01]  /*07d0*/  LOP3.LUT R3, R0, 0x7fffffe, RZ, 0xc0, !PT ;  /* 0x07fffffe00037812 */ /* 0x000fe200078ec0ff */
[----:B------:R-:W-:Y:S01]  /*07e0*/  UIMAD UR23, UR58, 0x68, URZ ;  /* 0x000000683a1778a4 */ /* 0x000fe2000f8e023f */
[----:B------:R-:W-:Y:S01]  /*07f0*/  LOP3.LUT R2, R11, 0xfffffff8, RZ, 0xc0, !PT ;  /* 0xfffffff80b027812 */ /* 0x000fe200078ec0ff */
[----:B------:R-:W-:-:S02]  /*0800*/  UIMAD UR22, UR58, 0x70, URZ ;  /* 0x000000703a1678a4 */ /* 0x000fc4000f8e023f */
[C---:B------:R-:W-:Y:S01]  /*0810*/  IMAD.IADD R16, R8.reuse, 0x1, -R3 ;  /* 0x0000000108107824 */ /* 0x040fe200078e0a03 */
[----:B------:R-:W-:Y:S01]  /*0820*/  UIMAD UR21, UR58, 0x78, URZ ;  /* 0x000000783a1578a4 */ /* 0x000fe2000f8e023f */
[----:B------:R-:W-:Y:S01]  /*0830*/  IMAD.IADD R15, R8, 0x1, -R2 ;  /* 0x00000001080f7824 */ /* 0x000fe200078e0a02 */
[C---:B------:R-:W-:Y:S01]  /*0840*/  LOP3.LUT R2, R7.reuse, 0x1, RZ, 0xc0, !PT ;  /* 0x0000000107027812 */ /* 0x040fe200078ec0ff */
[----:B------:R-:W-:Y:S01]  /*0850*/  IMAD.U32 R3, RZ, RZ, UR7 ;  /* 0x00000007ff037e24 */ /* 0x000fe2000f8e00ff */
[--C-:B-1----:R-:W-:Y:S01]  /*0860*/  SHF.R.S32.HI R4, RZ, 0x1, R0.reuse ;  /* 0x00000001ff047819 */ /* 0x102fe20000011400 */
[----:B------:R-:W-:Y:S01]  /*0870*/  USHF.R.S32.HI UR7, URZ, 0x1f, UR45 ;  /* 0x0000001f3f077899 */ /* 0x000fe2000801142d */
[----:B------:R-:W-:Y:S01]  /*0880*/  SHF.R.S32.HI R0, RZ, 0x1f, R0 ;  /* 0x0000001fff007819 */ /* 0x000fe20000011400 */
[----:B------:R-:W-:Y:S01]  /*0890*/  UIADD3 UR20, -UR59, URZ, URZ ;  /* 0x0000003f3b147290 */ /* 0x000fe2000fffe13f */
[----:B------:R-:W-:Y:S01]  /*08a0*/  ISETP.NE.U32.AND P6, PT, R2, 0x1, PT ;  /* 0x000000010200780c */ /* 0x000fe20003fc5070 */
[----:B------:R-:W-:Y:S01]  /*08b0*/  IMAD.U32 R2, RZ, RZ, UR8 ;  /* 0x00000008ff027e24 */ /* 0x000fe2000f8e00ff */
[----:B------:R-:W-:Y:S01]  /*08c0*/  LEA.HI R0, R0, R4, RZ, 0x2 ;  /* 0x0000000400007211 */ /* 0x000fe200078f10ff */
[----:B------:R-:W-:Y:S01]  /*08d0*/  IMAD.SHL.U32 R2, R10, 0x40, RZ ;  /* 0x000000400a027824 */ /* 0x000fe200078e00ff */
[----:B------:R-:W-:Y:S01]  /*08e0*/  LEA.HI R10, R7, R7, RZ, 0x1 ;  /* 0x00000007070a7211 */ /* 0x000fe200078f08ff */
[----:B------:R-:W-:Y:S01]  /*08f0*/  USHF.R.S32.HI UR8, URZ, 0x1f, UR52 ;  /* 0x0000001f3f087899 */ /* 0x000fe20008011434 */
[----:B------:R-:W-:Y:S01]  /*0900*/  LOP3.LUT R0, R0, 0xfffffffc, RZ, 0xc0, !PT ;  /* 0xfffffffc00007812 */ /* 0x000fe200078ec0ff */
[----:B------:R-:W-:Y:S01]  /*0910*/  UMOV UR55, 0xffffe000 ;  /* 0xffffe00000377882 */ /* 0x000fe20000000000 */
[----:B------:R-:W-:-:S02]  /*0920*/  LOP3.LUT R8, R2, 0x1c0, RZ, 0xc0, !PT ;  /* 0x000001c002087812 */ /* 0x000fc400078ec0ff */
[----:B------:R-:W-:Y:S01]  /*0930*/  LOP3.LUT R2, R10, 0x3fffffe, RZ, 0xc0, !PT ;  /* 0x03fffffe0a027812 */ /* 0x000fe200078ec0ff */
[----:B------:R-:W-:Y:S01]  /*0940*/  IMAD.IADD R14, R4, 0x1, -R0 ;  /* 0x00000001040e7824 */ /* 0x000fe200078e0a00 */
[----:B------:R-:W-:Y:S01]  /*0950*/  SEL R228, R228, 0x10, !P6 ;  /* 0x00000010e4e47807 */ /* 0x000fe20007000000 */
[----:B------:R-:W-:Y:S01]  /*0960*/  IMAD.U32 R0, RZ, RZ, UR7 ;  /* 0x00000007ff007e24 */ /* 0x000fe2000f8e00ff */
[----:B------:R-:W-:Y:S01]  /*0970*/  SHF.R.S32.HI R0, RZ, 0x1, R5 ;  /* 0x00000001ff007819 */ /* 0x000fe20000011405 */
[C---:B------:R-:W-:Y:S01]  /*0980*/  IMAD.IADD R12, R7.reuse, 0x1, -R2 ;  /* 0x00000001070c7824 */ /* 0x040fe200078e0a02 */
[----:B------:R-:W-:Y:S01]  /*0990*/  SHF.R.S32.HI R5, RZ, 0x3, R11 ;  /* 0x00000003ff057819 */ /* 0x000fe2000001140b */
[----:B------:R-:W-:Y:S01]  /*09a0*/  IMAD.SHL.U32 R2, R7, 0x40, RZ ;  /* 0x0000004007027824 */ /* 0x000fe200078e00ff */
[C---:B------:R-:W-:Y:S01]  /*09b0*/  LOP3.LUT P0, RZ, R0.reuse, 0x2, RZ, 0xc0, !PT ;  /* 0x0000000200ff7812 */ /* 0x040fe2000780c0ff */
[----:B------:R-:W-:Y:S01]  /*09c0*/  IMAD.SHL.U32 R9, R0, 0x40, RZ ;  /* 0x0000004000097824 */ /* 0x000fe200078e00ff */
[----:B------:R-:W-:Y:S01]  /*09d0*/  @!UP5 UIMAD UR7, UR45, UR17, UR52 ;  /* 0x000000112d07d2a4 */ /* 0x000fe2000f8e0234 */
[----:B------:R-:W-:Y:S01]  /*09e0*/  IMAD.SHL.U32 R0, R18, 0x10, RZ ;  /* 0x0000001012007824 */ /* 0x000fe200078e00ff */
[----:B------:R-:W-:Y:S01]  /*09f0*/  LOP3.LUT R2, R2, 0x1c0, RZ, 0xc0, !PT ;  /* 0x000001c002027812 */ /* 0x000fe200078ec0ff */
[----:B------:R-:W-:Y:S01]  /*0a00*/  IMAD.U32 R3, RZ, RZ, UR8 ;  /* 0x00000008ff037e24 */ /* 0x000fe2000f8e00ff */
[----:B------:R-:W-:Y:S01]  /*0a10*/  UIMAD UR8, UR5, UR18, URZ ;  /* 0x00000012050872a4 */ /* 0x000fe2000f8e023f */
[----:B------:R-:W-:Y:S01]  /*0a20*/  IMAD.SHL.U32 R4, R18, 0x400, RZ ;  /* 0x0000040012047824 */ /* 0x000fe200078e00ff */
[----:B------:R-:W-:Y:S01]  /*0a30*/  LEA.HI.SX32 R243, R243, R0, 0x1e ;  /* 0x00000000f3f37211 */ /* 0x000fe200078ff2ff */
[----:B------:R-:W-:Y:S01]  /*0a40*/  UIMAD UR5, UR6, UR45, URZ ;  /* 0x0000002d060572a4 */ /* 0x000fe2000f8e023f */
[----:B------:R-:W-:Y:S01]  /*0a50*/  LOP3.LUT R3, R8, 0x30, R0, 0xf8, !PT ;  /* 0x0000003008037812 */ /* 0x000fe200078ef800 */
[----:B------:R-:W-:Y:S01]  /*0a60*/  IMAD R147, R5, 0x200, R4 ;  /* 0x0000020005937824 */ /* 0x000fe200078e0204 */
[----:B------:R-:W-:Y:S01]  /*0a70*/  LOP3.LUT R0, R9, 0xc0, RZ, 0xc0, !PT ;  /* 0x000000c009007812 */ /* 0x000fe200078ec0ff */
[----:B------:R-:W-:Y:S01]  /*0a80*/  IMAD R16, R5, 0x8, R16 ;  /* 0x0000000805107824 */ /* 0x000fe200078e0210 */
[--C-:B------:R-:W-:Y:S01]  /*0a90*/  LOP3.LUT R3, R3, 0x8, R145.reuse, 0xf8, !PT ;  /* 0x0000000803037812 */ /* 0x100fe200078ef891 */
[----:B------:R-:W-:Y:S01]  /*0aa0*/  @!UP5 UIMAD UR6, UR7, UR15, URZ ;  /* 0x0000000f0706d2a4 */ /* 0x000fe2000f8e023f */
[----:B------:R-:W-:-:S02]  /*0ab0*/  LOP3.LUT R145, R0, 0x8, R145, 0xf8, !PT ;  /* 0x0000000800917812 */ /* 0x000fc400078ef891 */
[----:B------:R-:W-:Y:S02]  /*0ac0*/  SHF.R.U32.HI R0, RZ, 0x3, R0 ;  /* 0x00000003ff007819 */ /* 0x000fe40000011600 */
[----:B------:R-:W-:Y:S02]  /*0ad0*/  LEA.HI R2, R2, R2, RZ, 0x1d ;  /* 0x0000000202027211 */ /* 0x000fe400078fe8ff */
[----:B------:R-:W-:Y:S01]  /*0ae0*/  LOP3.LUT R145, R145, R0, RZ, 0x3c, !PT ;  /* 0x0000000091917212 */ /* 0x000fe200078e3cff */
[----:B------:R-:W-:Y:S01]  /*0af0*/  IMAD.U32 R0, RZ, RZ, UR9 ;  /* 0x00000009ff007e24 */ /* 0x000fe2000f8e00ff */
[----:B------:R-:W-:Y:S01]  /*0b00*/  IADD3 R234, R2, R234, R4 ;  /* 0x000000ea02ea7210 */ /* 0x000fe20007ffe004 */
[----:B------:R-:W-:Y:S01]  /*0b10*/  IMAD.U32 R4, RZ, RZ, UR8 ;  /* 0x00000008ff047e24 */ /* 0x000fe2000f8e00ff */
[----:B------:R-:W-:Y:S01]  /*0b20*/  SHF.R.U32.HI R2, RZ, 0x3, R8 ;  /* 0x00000003ff027819 */ /* 0x000fe20000011608 */
[----:B------:R-:W-:Y:S01]  /*0b30*/  IMAD.U32 R145, R17, 0x20, R145 ;  /* 0x0000002011917824 */ /* 0x000fe200078e0091 */
[----:B------:R1:W-:Y:S01]  /*0b40*/  STL [R1+0x24], R0 ;  /* 0x0000240001007387 */ /* 0x0003e20000100800 */
[----:B------:R-:W-:Y:S01]  /*0b50*/  IMAD.SHL.U32 R234, R234, 0x2, RZ ;  /* 0x00000002eaea7824 */ /* 0x000fe200078e00ff */
[----:B------:R-:W-:Y:S01]  /*0b60*/  LOP3.LUT R5, R3, R2, RZ, 0x3c, !PT ;  /* 0x0000000203057212 */ /* 0x000fe200078e3cff */
[----:B------:R-:W-:Y:S01]  /*0b70*/  IMAD.SHL.U32 R145, R145, 0x2, RZ ;  /* 0x0000000291917824 */ /* 0x000fe200078e00ff */
[----:B------:R2:W-:Y:S01]  /*0b80*/  STL [R1+0x20], R4 ;  /* 0x0000200401007387 */ /* 0x0005e20000100800 */
[----:B------:R-:W-:Y:S01]  /*0b90*/  SEL R146, R153, 0xffffffe0, !P0 ;  /* 0xffffffe099927807 */ /* 0x000fe20004000000 */
[C---:B------:R-:W-:Y:S01]  /*0ba0*/  IMAD.IADD R233, R234.reuse, 0x1, R228 ;  /* 0x00000001eae97824 */ /* 0x040fe200078e02e4 */
[C---:B------:R-:W-:Y:S01]  /*0bb0*/  IADD3 R229, R234.reuse, 0x40, RZ ;  /* 0x00000040eae57810 */ /* 0x040fe20007ffe0ff */
[C-C-:B------:R-:W-:Y:S01]  /*0bc0*/  IMAD.IADD R235, R234.reuse, 0x1, R230.reuse ;  /* 0x00000001eaeb7824 */ /* 0x140fe200078e02e6 */
[----:B------:R-:W-:Y:S01]  /*0bd0*/  @P4 IADD3 R229, R234, -0x40, RZ ;  /* 0xffffffc0eae54810 */ /* 0x000fe20007ffe0ff */
[----:B------:R-:W-:-:S02]  /*0be0*/  IMAD.IADD R232, R233, 0x1, R230 ;  /* 0x00000001e9e87824 */ /* 0x000fc400078e02e6 */
[----:B------:R-:W-:Y:S02]  /*0bf0*/  IMAD.IADD R146, R145, 0x1, R146 ;  /* 0x0000000191927824 */ /* 0x000fe400078e0292 */
[--C-:B------:R-:W-:Y:S02]  /*0c00*/  IMAD.IADD R228, R228, 0x1, R229.reuse ;  /* 0x00000001e4e47824 */ /* 0x100fe400078e02e5 */
[C---:B------:R-:W-:Y:S02]  /*0c10*/  IMAD.IADD R231, R230.reuse, 0x1, R229 ;  /* 0x00000001e6e77824 */ /* 0x040fe400078e02e5 */
[----:B------:R-:W-:Y:S02]  /*0c20*/  IMAD.IADD R230, R230, 0x1, R228 ;  /* 0x00000001e6e67824 */ /* 0x000fe400078e02e4 */
[----:B-1----:R-:W-:Y:S02]  /*0c30*/  IMAD R0, R18, 0x200, R6 ;  /* 0x0000020012007824 */ /* 0x002fe400078e0206 */
[----:B--2---:R-:W-:Y:S01]  /*0c40*/  IMAD.U32 R4, RZ, RZ, UR5 ;  /* 0x00000005ff047e24 */ /* 0x004fe2000f8e00ff */
[----:B------:R-:W-:Y:S01]  /*0c50*/  UIMAD UR5, UR51, UR60, URZ ;  /* 0x0000003c330572a4 */ /* 0x000fe2000f8e023f */
[----:B------:R-:W-:-:S02]  /*0c60*/  IMAD R12, R12, 0x20, R0 ;  /* 0x000000200c0c7824 */ /* 0x000fc400078e0200 */
[----:B------:R-:W-:Y:S01]  /*0c70*/  IMAD.U32 R0, RZ, RZ, UR4 ;  /* 0x00000004ff007e24 */ /* 0x000fe2000f8e00ff */
[----:B------:R1:W-:Y:S01]  /*0c80*/  STL [R1+0x1c], R4 ;  /* 0x00001c0401007387 */ /* 0x0003e20000100800 */
[----:B------:R-:W-:Y:S01]  /*0c90*/  USHF.R.S32.HI UR4, URZ, 0x1f, UR4 ;  /* 0x0000001f3f047899 */ /* 0x000fe20008011404 */
[----:B------:R-:W-:Y:S01]  /*0ca0*/  IMAD.U32 R2, RZ, RZ, UR5 ;  /* 0x00000005ff027e24 */ /* 0x000fe2000f8e00ff */
[----:B------:R-:W-:Y:S01]  /*0cb0*/  USHF.R.S32.HI UR5, URZ, 0x1f, UR19 ;  /* 0x0000001f3f057899 */ /* 0x000fe20008011413 */
[----:B------:R2:W-:Y:S05]  /*0cc0*/  STL [R1+0x18], R0 ;  /* 0x0000180001007387 */ /* 0x0005ea0000100800 */
[----:B------:R-:W-:Y:S01]  /*0cd0*/  IMAD.U32 R2, RZ, RZ, UR5 ;  /* 0x00000005ff027e24 */ /* 0x000fe2000f8e00ff */
[----:B------:R-:W-:-:S04]  /*0ce0*/  USHF.R.S32.HI UR5, URZ, 0x1f, UR59 ;  /* 0x0000001f3f057899 */ /* 0x000fc8000801143b */
[----:B------:R3:W-:Y:S01]  /*0cf0*/  STL [R1+0x14], R2 ;  /* 0x0000140201007387 */ /* 0x0007e20000100800 */
[----:B-1----:R-:W-:Y:S01]  /*0d00*/  IMAD.SHL.U32 R4, R13, 0x10, RZ ;  /* 0x000000100d047824 */ /* 0x002fe200078e00ff */
[----:B--2---:R-:W-:-:S04]  /*0d10*/  SHF.R.S32.HI R0, RZ, 0x1, R10 ;  /* 0x00000001ff007819 */ /* 0x004fc8000001140a */
[C---:B------:R-:W-:Y:S01]  /*0d20*/  LOP3.LUT P3, RZ, R0.reuse, 0x2, RZ, 0xc0, !PT ;  /* 0x0000000200ff7812 */ /* 0x040fe2000786c0ff */
[----:B------:R-:W-:-:S03]  /*0d30*/  IMAD.SHL.U32 R0, R0, 0x40, RZ ;  /* 0x0000004000007824 */ /* 0x000fc600078e00ff */
[----:B------:R-:W-:Y:S01]  /*0d40*/  R2P PR, R15, 0x6 ;  /* 0x000000060f007804 */ /* 0x000fe20000000000 */
[----:B---3--:R-:W-:Y:S01]  /*0d50*/  IMAD.SHL.U32 R2, R250, 0x8, RZ ;  /* 0x00000008fa027824 */ /* 0x008fe200078e00ff */
[----:B------:R-:W-:-:S03]  /*0d60*/  LOP3.LUT R0, R0, 0xc0, RZ, 0xc0, !PT ;  /* 0x000000c000007812 */ /* 0x000fc600078ec0ff */
[----:B------:R-:W-:Y:S02]  /*0d70*/  SEL R148, R148, 0xffffffc0, !P2 ;  /* 0xffffffc094947807 */ /* 0x000fe40005000000 */
[----:B------:R-:W-:Y:S02]  /*0d80*/  LOP3.LUT R2, R2, 0x8, RZ, 0xc0, !PT ;  /* 0x0000000802027812 */ /* 0x000fe400078ec0ff */
[----:B------:R-:W-:Y:S02]  /*0d90*/  SHF.R.U32.HI R3, RZ, 0x3, R0 ;  /* 0x00000003ff037819 */ /* 0x000fe40000011600 */
[----:B------:R-:W-:Y:S02]  /*0da0*/  LOP3.LUT R7, R2, 0x10, R4, 0xf8, !PT ;  /* 0x0000001002077812 */ /* 0x000fe400078ef804 */
[----:B------:R-:W-:Y:S01]  /*0db0*/  LOP3.LUT R8, R3, R0, R2, 0x1e, !PT ;  /* 0x0000000003087212 */ /* 0x000fe200078e1e02 */
[----:B------:R-:W-:Y:S01]  /*0dc0*/  IMAD.SHL.U32 R0, R15, 0x40, RZ ;  /* 0x000000400f007824 */ /* 0x000fe200078e00ff */
[C---:B------:R-:W-:Y:S01]  /*0dd0*/  LOP3.LUT P0, RZ, R14.reuse, 0x2, RZ, 0xc0, !PT ;  /* 0x000000020eff7812 */ /* 0x040fe2000780c0ff */
[----:B------:R-:W-:-:S02]  /*0de0*/  IMAD.SHL.U32 R2, R14, 0x40, RZ ;  /* 0x000000400e027824 */ /* 0x000fc400078e00ff */
[C---:B------:R-:W-:Y:S01]  /*0df0*/  IMAD R3, R13.reuse, 0x200, R5 ;  /* 0x000002000d037824 */ /* 0x040fe200078e0205 */
        /* <DEDUP_REMOVED lines=13> */
[----:B------:R-:W-:Y:S01]  /*0ed0*/  IMAD.IADD R147, R147, 0x1, R6 ;  /* 0x0000000193937824 */ /* 0x000fe200078e0206 */
[----:B------:R-:W-:Y:S01]  /*0ee0*/  SEL R153, R153, 0xffffffe0, !P0 ;  /* 0xffffffe099997807 */ /* 0x000fe20004000000 */
        /* <DEDUP_REMOVED lines=20> */
.L_x_278:
        /* <DEDUP_REMOVED lines=53> */
.L_x_250:
        /* <DEDUP_REMOVED lines=13> */
[----:B------:R-:W-:Y:S02]  /*1450*/  @!UP2 USEL UR5, URZ, UR7, !UP0 ;  /* 0x000000073f05a287 */ /* 0x000fe4000c000000 */
[----:B------:R-:W-:Y:S01]  /*1460*/  USHF.L.U32 UR37, UR11, 0x7, URZ ;  /* 0x000000070b257899 */ /* 0x000fe2000800063f */
[----:B--2---:R-:W1:Y:S02]  /*1470*/  @P0 R2UR UR9, R0 ;  /* 0x00000000000903c2 */ /* 0x004e6400000e0000 */
[----:B-1----:R-:W-:Y:S02]  /*1480*/  @UP2 UIADD3 UR9, UR9, -UR36, URZ ;  /* 0x8000002409092290 */ /* 0x002fe4000fffe03f */
[----:B------:R-:W-:-:S04]  /*1490*/  @!UP2 UIADD3 UR9, UR5, UR6, -UR36 ;  /* 0x000000060509a290 */ /* 0x000fc8000fffe824 */
        /* <DEDUP_REMOVED lines=41> */
.L_x_252:
        /* <DEDUP_REMOVED lines=18> */
.L_x_253:
        /* <DEDUP_REMOVED lines=12> */
[----:B------:R-:W-:Y:S01]  /*1910*/  UIMAD UR10, UR51, UR60, URZ ;  /* 0x0000003c330a72a4 */ /* 0x000fe2000f8e023f */
[----:B------:R-:W-:Y:S01]  /*1920*/  IABS R7, c[0x0][0x1c8] ;  /* 0x0000720000077a13 */ /* 0x000fe20000000000 */
[----:B------:R-:W-:-:S03]  /*1930*/  ULDC.64 UR14, c[0x0][0x3d8] ;  /* 0x0000f600000e7ab9 */ /* 0x000fc60000000a00 */
[----:B------:R-:W-:Y:S02]  /*1940*/  @!UP2 UMOV UR38, UR6 ;  /* 0x000000060026ac82 */ /* 0x000fe40008000000 */
[----:B------:R-:W-:Y:S01]  /*1950*/  @!UP2 UIADD3 UR39, UR7, UR8, URZ ;  /* 0x000000080727a290 */ /* 0x000fe2000fffe03f */
[----:B--2---:R1:W2:Y:S02]  /*1960*/  R2UR UR17, R0 ;  /* 0x00000000001173c2 */ /* 0x0042a400000e0000 */
[----:B-1----:R-:W5:Y:S01]  /*1970*/  LDL R0, [R1+0x24] ;  /* 0x0000240001007983 */ /* 0x002f620000100800 */
[----:B--2---:R-:W-:-:S04]  /*1980*/  UIMAD UR6, UR54, UR16, UR17 ;  /* 0x00000010360672a4 */ /* 0x004fc8000f8e0211 */
[----:B------:R-:W-:-:S04]  /*1990*/  UIADD3 UR6, UR61, UR6, URZ ;  /* 0x000000063d067290 */ /* 0x000fc8000fffe03f */
[----:B------:R-:W-:Y:S01]  /*19a0*/  UIMAD UR6, UR50, UR6, UR10 ;  /* 0x00000006320672a4 */ /* 0x000fe2000f8e020a */
[----:B------:R-:W1:Y:S08]  /*19b0*/  S2UR UR10, SR_CTAID.X ;  /* 0x00000000000a79c3 */ /* 0x000e700000002500 */
[----:B---3--:R2:W3:Y:S01]  /*19c0*/  R2UR UR41, R4 ;  /* 0x00000000042973c2 */ /* 0x0084e200000e0000 */
[----:B------:R-:W-:-:S02]  /*19d0*/  UIADD3 UR16, UR57, UR6, URZ ;  /* 0x0000000639107290 */ /* 0x000fc4000fffe03f */
[----:B------:R-:W-:Y:S02]  /*19e0*/  UIMAD UR8, UR51, UR4, URZ ;  /* 0x00000004330872a4 */ /* 0x000fe4000f8e023f */
[----:B------:R-:W-:Y:S01]  /*19f0*/  UIMAD.WIDE.U32 UR6, UR50, UR4, URZ ;  /* 0x00000004320672a5 */ /* 0x000fe2000f8e003f */
[----:B--2---:R-:W2:Y:S03]  /*1a00*/  I2F.RP R4, R7 ;  /* 0x0000000700047306 */ /* 0x004ea60000209400 */
[----:B------:R-:W-:Y:S02]  /*1a10*/  @UP2 UIADD3 UR16, UR7, UR8, URZ ;  /* 0x0000000807102290 */ /* 0x000fe4000fffe03f */
[----:B------:R-:W-:Y:S02]  /*1a20*/  USEL UR17, UR56, UR6, !UP2 ;  /* 0x0000000638117287 */ /* 0x000fe4000d000000 */
[----:B-1----:R-:W-:Y:S01]  /*1a30*/  UIMAD.WIDE.U32 UR6, UR10, UR14, URZ ;  /* 0x0000000e0a0672a5 */ /* 0x002fe2000f8e003f */
[----:B--2---:R-:W1:Y:S03]  /*1a40*/  MUFU.RCP R4, R4 ;  /* 0x0000000400047308 */ /* 0x004e660000001000 */
[----:B------:R-:W-:-:S02]  /*1a50*/  UIMAD UR14, UR10, UR15, UR7 ;  /* 0x0000000f0a0e72a4 */ /* 0x000fc4000f8e0207 */
[----:B------:R-:W-:Y:S02]  /*1a60*/  USEL UR15, UR6, URZ, UP6 ;  /* 0x0000003f060f7287 */ /* 0x000fe4000b000000 */
[----:B------:R-:W-:Y:S02]  /*1a70*/  USHF.L.U64.HI UR6, UR45, 0x7, UR54 ;  /* 0x000000072d067899 */ /* 0x000fe40008010236 */
[----:B------:R-:W-:Y:S02]  /*1a80*/  USHF.L.U32 UR10, UR45, 0x7, URZ ;  /* 0x000000072d0a7899 */ /* 0x000fe4000800063f */
[----:B------:R-:W-:Y:S02]  /*1a90*/  USEL UR7, UR6, URZ, UP1 ;  /* 0x0000003f06077287 */ /* 0x000fe40008800000 */
[----:B------:R-:W-:Y:S01]  /*1aa0*/  USEL UR6, UR10, URZ, UP1 ;  /* 0x0000003f0a067287 */ /* 0x000fe20008800000 */
[----:B-1----:R-:W-:-:S03]  /*1ab0*/  IADD3 R4, R4, 0xffffffe, RZ ;  /* 0x0ffffffe04047810 */ /* 0x002fc60007ffe0ff */
[----:B------:R-:W-:Y:S01]  /*1ac0*/  UIADD3 UR6, UP1, UR5, UR6, URZ ;  /* 0x0000000605067290 */ /* 0x000fe2000ff3e03f */
[----:B------:R1:W2:Y:S03]  /*1ad0*/  F2I.FTZ.U32.TRUNC.NTZ R5, R4 ;  /* 0x0000000400057305 */ /* 0x0002a6000021f000 */
[----:B------:R-:W-:Y:S02]  /*1ae0*/  UIADD3.X UR8, UR42, UR7, URZ, UP1, !UPT ;  /* 0x000000072a087290 */ /* 0x000fe40008ffe43f */
[----:B------:R-:W-:-:S04]  /*1af0*/  UIMAD UR7, UR51, UR6, URZ ;  /* 0x00000006330772a4 */ /* 0x000fc8000f8e023f */
[----:B------:R-:W-:Y:S01]  /*1b00*/  UIMAD UR10, UR50, UR8, UR7 ;  /* 0x00000008320a72a4 */ /* 0x000fe2000f8e0207 */
[----:B----4-:R4:W2:Y:S01]  /*1b10*/  R2UR UR19, R3 ;  /* 0x00000000031373c2 */ /* 0x0108a200000e0000 */
[----:B-1----:R-:W-:Y:S01]  /*1b20*/  IMAD.MOV.U32 R4, RZ, RZ, RZ ;  /* 0x000000ffff047224 */ /* 0x002fe200078e00ff */
[----:B----4-:R-:W-:Y:S02]  /*1b30*/  IABS R3, UR52 ;  /* 0x0000003400037c13 */ /* 0x010fe40008000000 */
[----:B------:R-:W-:Y:S01]  /*1b40*/  ISETP.NE.AND P2, PT, RZ, c[0x0][0x1c8], PT ;  /* 0x00007200ff007a0c */ /* 0x000fe20003f45270 */
[----:B------:R-:W-:-:S03]  /*1b50*/  USEL UR14, UR14, URZ, UP6 ;  /* 0x0000003f0e0e7287 */ /* 0x000fc6000b000000 */
[----:B-----5:R2:W1:Y:S02]  /*1b60*/  R2UR UR7, R0 ;  /* 0x00000000000773c2 */ /* 0x02046400000e0000 */
[----:B--2---:R-:W-:-:S04]  /*1b70*/  IMAD.MOV R0, RZ, RZ, -R5 ;  /* 0x000000ffff007224 */ /* 0x004fc800078e0a05 */
        /* <DEDUP_REMOVED lines=10> */
[----:B---3--:R-:W-:Y:S01]  /*1c20*/  ISETP.LE.AND P1, PT, RZ, UR41, PT ;  /* 0x00000029ff007c0c */ /* 0x008fe2000bf23270 */
[----:B-1----:R-:W-:-:S10]  /*1c30*/  @UP5 USEL UR7, UR7, UR4, !UP2 ;  /* 0x0000000407075287 */ /* 0x002fd4000d000000 */
[----:B------:R-:W-:Y:S01]  /*1c40*/  @P3 IADD3 R6, R6, 0x1, RZ ;  /* 0x0000000106063810 */ /* 0x000fe20007ffe0ff */
[----:B------:R-:W-:-:S04]  /*1c50*/  ULDC UR41, c[0x0][0x234] ;  /* 0x00008d0000297ab9 */ /* 0x000fc80000000800 */
[----:B------:R-:W-:Y:S01]  /*1c60*/  @!P1 IMAD.MOV R6, RZ, RZ, -R6 ;  /* 0x000000ffff069224 */ /* 0x000fe200078e0a06 */
[----:B------:R-:W-:Y:S01]  /*1c70*/  PLOP3.LUT P1, PT, PT, PT, UP5, 0x80, 0x0 ;  /* 0x000000000000781c */ /* 0x000fe20003f2f058 */
[----:B------:R-:W-:Y:S02]  /*1c80*/  @UP5 UIMAD UR8, UR52, UR41, UR7 ;  /* 0x00000029340852a4 */ /* 0x000fe4000f8e0207 */
[----:B------:R-:W-:Y:S01]  /*1c90*/  UIMAD.WIDE.U32 UR6, UR50, UR6, URZ ;  /* 0x00000006320672a5 */ /* 0x000fe2000f8e003f */
[----:B------:R-:W-:Y:S01]  /*1ca0*/  @!P2 LOP3.LUT R6, RZ, c[0x0][0x1c8], RZ, 0x33, !PT ;  /* 0x00007200ff06aa12 */ /* 0x000fe200078e33ff */
[----:B------:R-:W-:Y:S02]  /*1cb0*/  USHF.R.S32.HI UR41, URZ, 0x1f, UR37 ;  /* 0x0000001f3f297899 */ /* 0x000fe40008011425 */
[----:B------:R-:W-:Y:S02]  /*1cc0*/  UIADD3 UR10, UR7, UR10, URZ ;  /* 0x0000000a070a7290 */ /* 0x000fe4000fffe03f */
[----:B------:R-:W-:Y:S01]  /*1cd0*/  @!UP5 UMOV UR8, UR19 ;  /* 0x000000130008dc82 */ /* 0x000fe20008000000 */
[----:B------:R-:W-:-:S03]  /*1ce0*/  SHF.R.S32.HI R20, RZ, 0x1f, R6 ;  /* 0x0000001fff147819 */ /* 0x000fc60000011406 */
[----:B------:R-:W-:Y:S05]  /*1cf0*/  @!P1 BRA `(.L_x_254) ;  /* 0x0000008000009947 */ /* 0x000fea0003800000 */
[----:B------:R-:W2:Y:S01]  /*1d00*/  LDL R8, [R1+0x30] ;  /* 0x0000300001087983 */ /* 0x000ea20000100800 */
[----:B------:R-:W-:Y:S02]  /*1d10*/  ULDC UR52, c[0x0][0x224] ;  /* 0x0000890000347ab9 */ /* 0x000fe40000000800 */
[----:B------:R-:W-:Y:S02]  /*1d20*/  @!UP2 UIMAD UR4, UR45, UR52, URZ ;  /* 0x000000342d04a2a4 */ /* 0x000fe4000f8e023f */
[----:B------:R-:W1:Y:S02]  /*1d30*/  S2UR UR52, SR_CTAID.Z ;  /* 0x00000000003479c3 */ /* 0x000e640000002700 */
[----:B------:R-:W-:-:S06]  /*1d40*/  ULEA UR4, UR45, UR4, 0x7 ;  /* 0x000000042d047291 */ /* 0x000fcc000f8e383f */
[----:B--2---:R-:W1:Y:S02]  /*1d50*/  R2UR UR19, R8 ;  /* 0x00000000081373c2 */ /* 0x004e6400000e0000 */
[----:B-1----:R-:W-:Y:S01]  /*1d60*/  UIMAD UR4, UR19, UR52, UR4 ;  /* 0x00000034130472a4 */ /* 0x002fe2000f8e0204 */
[----:B------:R-:W-:Y:S05]  /*1d70*/  BRA `(.L_x_255) ;  /* 0x0000003000007947 */ /* 0x000fea0003800000 */
.L_x_254:
[----:B------:R-:W2:Y:S02]  /*1d80*/  LDL R0, [R1+0x20] ;  /* 0x0000200001007983 */ /* 0x000ea40000100800 */
[----:B--2---:R1:W2:Y:S01]  /*1d90*/  R2UR UR4, R0 ;  /* 0x00000000000473c2 */ /* 0x0042a200000e0000 */
[----:B------:R-:W-:-:S07]  /*1da0*/  DEPBAR.LE SB1, 0x0, {2} ;  /* 0x000090040000791a */ /* 0x000fce0000000000 */
.L_x_255:
[----:B------:R-:W2:Y:S04]  /*1db0*/  LDL R3, [R1+0x2c] ;  /* 0x00002c0001037983 */ /* 0x000ea80000100800 */
[----:B------:R-:W3:Y:S01]  /*1dc0*/  LDL R0, [R1+0x14] ;  /* 0x0000140001007983 */ /* 0x000ee20000100800 */
[----:B------:R-:W-:Y:S01]  /*1dd0*/  USHF.R.S32.HI UR7, URZ, 0x1f, UR59 ;  /* 0x0000001f3f077899 */ /* 0x000fe2000801143b */
[----:B------:R-:W-:Y:S01]  /*1de0*/  IMAD.U32 R12, RZ, RZ, UR5 ;  /* 0x00000005ff0c7e24 */ /* 0x000fe2000f8e00ff */
[----:B------:R-:W-:Y:S01]  /*1df0*/  UIADD3 UR4, UR5, UR4, URZ ;  /* 0x0000000405047290 */ /* 0x000fe2000fffe03f */
[----:B------:R-:W1:Y:S01]  /*1e00*/  S2R R13, SR_TID.X ;  /* 0x00000000000d7919 */ /* 0x000e620000002100 */
[----:B------:R-:W-:Y:S01]  /*1e10*/  UIADD3 UR8, UR5, UR8, URZ ;  /* 0x0000000805087290 */ /* 0x000fe2000fffe03f */
[----:B------:R-:W-:Y:S01]  /*1e20*/  BSSY B1, `(.L_x_251) ;  /* 0x0000809000017945 */ /* 0x000fe20003800000 */
[----:B-1----:R-:W-:-:S04]  /*1e30*/  SHF.R.S32.HI R14, RZ, 0x1f, R13 ;  /* 0x0000001fff0e7819 */ /* 0x002fc8000001140d */
[----:B------:R-:W-:Y:S01]  /*1e40*/  LEA.HI R4, R14, R13, RZ, 0x2 ;  /* 0x0000000d0e047211 */ /* 0x000fe200078f10ff */
[----:B--2---:R-:W1:Y:S02]  /*1e50*/  R2UR UR19, R3 ;  /* 0x00000000031373c2 */ /* 0x004e6400000e0000 */
[----:B-1----:R-:W-:-:S04]  /*1e60*/  UIADD3 UR6, UP4, UP3, UR6, UR59, UR19 ;  /* 0x0000003b06067290 */ /* 0x002fc8000fb9e013 */
[----:B------:R-:W-:Y:S02]  /*1e70*/  UIADD3 UR19, UP2, UP1, UR15, UR6, UR17 ;  /* 0x000000060f137290 */ /* 0x000fe4000f95e011 */
[----:B------:R-:W-:-:S05]  /*1e80*/  USHF.R.S32.HI UR17, URZ, 0x1f, UR52 ;  /* 0x0000001f3f117899 */ /* 0x000fca0008011434 */
[----:B---3--:R1:W2:Y:S02]  /*1e90*/  R2UR UR6, R0 ;  /* 0x00000000000673c2 */ /* 0x0082a400000e0000 */
[----:B-1----:R-:W-:Y:S01]  /*1ea0*/  SHF.R.S32.HI R0, RZ, 0x2, R4 ;  /* 0x00000002ff007819 */ /* 0x002fe20000011404 */
[----:B--2---:R-:W-:Y:S01]  /*1eb0*/  UIADD3.X UR6, UR10, UR7, UR6, UP4, UP3 ;  /* 0x000000070a067290 */ /* 0x004fe2000a7e6406 */
[----:B------:R-:W-:Y:S02]  /*1ec0*/  LOP3.LUT R4, R4, 0xfffffffc, RZ, 0xc0, !PT ;  /* 0xfffffffc04047812 */ /* 0x000fe400078ec0ff */
[----:B------:R-:W-:Y:S01]  /*1ed0*/  SHF.R.S32.HI R21, RZ, 0x1f, R0 ;  /* 0x0000001fff157819 */ /* 0x000fe20000011400 */
[----:B------:R-:W-:Y:S01]  /*1ee0*/  UIADD3.X UR15, UR14, UR6, UR16, UP2, UP1 ;  /* 0x000000060e0f7290 */ /* 0x000fe200097e2410 */
[----:B------:R-:W-:Y:S01]  /*1ef0*/  IADD3 R3, P1, R0, UR5, RZ ;  /* 0x0000000500037c10 */ /* 0x000fe2000ff3e0ff */
[----:B------:R-:W-:Y:S01]  /*1f00*/  IMAD.IADD R4, R13, 0x1, -R4 ;  /* 0x000000010d047824 */ /* 0x000fe200078e0a04 */
[----:B------:R-:W-:-:S02]  /*1f10*/  ULDC.64 UR6, c[0x0][0x1a8] ;  /* 0x00006a0000067ab9 */ /* 0x000fc40000000a00 */
[----:B------:R-:W-:Y:S01]  /*1f20*/  UIMAD UR6, UR17, UR6, URZ ;  /* 0x00000006110672a4 */ /* 0x000fe2000f8e023f */
[----:B------:R-:W-:Y:S01]  /*1f30*/  IMAD.SHL.U32 R4, R4, 0x8, RZ ;  /* 0x0000000804047824 */ /* 0x000fe200078e00ff */
[----:B------:R-:W-:Y:S02]  /*1f40*/  IADD3.X R7, R21, UR42, RZ, P1, !PT ;  /* 0x0000002a15077c10 */ /* 0x000fe40008ffe4ff */
[----:B------:R-:W-:Y:S02]  /*1f50*/  UIMAD UR14, UR52, UR7, UR6 ;  /* 0x00000007340e72a4 */ /* 0x000fe4000f8e0206 */
[--C-:B------:R-:W-:Y:S01]  /*1f60*/  SHF.R.S32.HI R5, RZ, 0x1f, R4.reuse ;  /* 0x0000001fff057819 */ /* 0x100fe20000011404 */
[----:B------:R-:W-:Y:S01]  /*1f70*/  ULDC.64 UR6, c[0x0][0x378] ;  /* 0x0000de0000067ab9 */ /* 0x000fe20000000a00 */
[----:B------:R-:W-:Y:S01]  /*1f80*/  IMAD R7, R7, c[0x0][0x190], RZ ;  /* 0x0000640007077a24 */ /* 0x000fe200078e02ff */
[----:B------:R-:W-:Y:S02]  /*1f90*/  UIMAD UR6, UR17, UR6, URZ ;  /* 0x00000006110672a4 */ /* 0x000fe4000f8e023f */
[----:B------:R-:W-:Y:S01]  /*1fa0*/  IMAD.WIDE.U32 R8, R3, c[0x0][0x190], R4 ;  /* 0x0000640003087a25 */ /* 0x000fe200078e0004 */
[----:B------:R-:W-:-:S02]  /*1fb0*/  ULDC.64 UR16, c[0x0][0x3c8] ;  /* 0x0000f20000107ab9 */ /* 0x000fc40000000a00 */
[----:B------:R-:W-:Y:S01]  /*1fc0*/  UIMAD UR10, UR52, UR7, UR6 ;  /* 0x00000007340a72a4 */ /* 0x000fe2000f8e0206 */
[----:B------:R-:W-:Y:S01]  /*1fd0*/  IMAD R3, R3, c[0x0][0x194], R7 ;  /* 0x0000650003037a24 */ /* 0x000fe200078e0207 */
[----:B------:R-:W-:Y:S01]  /*1fe0*/  IADD3 R10, P1, R8, UR53, RZ ;  /* 0x00000035080a7c10 */ /* 0x000fe2000ff3e0ff */
[----:B------:R-:W-:Y:S01]  /*1ff0*/  ULDC.64 UR6, c[0x0][0x370] ;  /* 0x0000dc0000067ab9 */ /* 0x000fe20000000a00 */
[----:B------:R-:W-:Y:S01]  /*2000*/  IADD3 R8, P2, R4, UR38, RZ ;  /* 0x0000002604087c10 */ /* 0x000fe2000ff5e0ff */
[----:B------:R-:W-:Y:S01]  /*2010*/  UIMAD UR6, UR42, UR6, URZ ;  /* 0x000000062a0672a4 */ /* 0x000fe2000f8e023f */
[----:B------:R-:W-:Y:S02]  /*2020*/  IADD3.X R11, R9, UR48, R3, P1, !PT ;  /* 0x00000030090b7c10 */ /* 0x000fe40008ffe403 */
[----:B------:R-:W-:Y:S01]  /*2030*/  LEA.HI R3, R14, R13, RZ, 0x5 ;  /* 0x0000000d0e037211 */ /* 0x000fe200078f28ff */
[----:B------:R-:W-:Y:S01]  /*2040*/  UMOV UR42, 0x4 ;  /* 0x00000004002a7882 */ /* 0x000fe20000000000 */
[----:B------:R-:W-:Y:S01]  /*2050*/  IADD3.X R9, R5, UR39, RZ, P2, !PT ;  /* 0x0000002705097c10 */ /* 0x000fe200097fe4ff */
[----:B------:R-:W-:Y:S01]  /*2060*/  UIMAD UR6, UR5, UR7, UR6 ;  /* 0x00000007050672a4 */ /* 0x000fe2000f8e0206 */
[----:B------:R-:W-:Y:S01]  /*2070*/  LOP3.LUT R19, R3, 0xffffffe0, RZ, 0xc0, !PT ;  /* 0xffffffe003137812 */ /* 0x000fe200078ec0ff */
[----:B------:R-:W-:Y:S01]  /*2080*/  UIMAD.WIDE UR4, UR4, UR42, UR16 ;  /* 0x0000002a040472a5 */ /* 0x000fe2000f8e0210 */
[----:B------:R-:W-:Y:S01]  /*2090*/  SHF.R.S32.HI R3, RZ, 0x5, R3 ;  /* 0x00000005ff037819 */ /* 0x000fe20000011403 */
[----:B------:R-:W-:Y:S01]  /*20a0*/  ULDC UR7, c[0x0][0x2e8] ;  /* 0x0000ba0000077ab9 */ /* 0x000fe20000000800 */
[----:B------:R-:W-:Y:S01]  /*20b0*/  IMAD.WIDE.U32 R8, R12, c[0x0][0x370], R8 ;  /* 0x0000dc000c087a25 */ /* 0x000fe200078e0008 */
[----:B------:R-:W-:-:S03]  /*20c0*/  ULDC.64 UR38, c[0x0][0x200] ;  /* 0x0000800000267ab9 */ /* 0x000fc60000000a00 */
[----:B------:R-:W-:Y:S01]  /*20d0*/  IMAD.IADD R19, R13, 0x1, -R19 ;  /* 0x000000010d137824 */ /* 0x000fe200078e0a13 */
[----:B------:R-:W-:Y:S01]  /*20e0*/  UMOV UR17, UR4 ;  /* 0x0000000400117c82 */ /* 0x000fe20008000000 */
[----:B------:R-:W-:Y:S01]  /*20f0*/  IADD3 R9, R9, UR6, RZ ;  /* 0x0000000609097c10 */ /* 0x000fe2000fffe0ff */
[----:B------:R-:W-:Y:S01]  /*2100*/  UIADD3 UR4, -UR9, UR18, UR37 ;  /* 0x0000001209047290 */ /* 0x000fe2000fffe125 */
[----:B------:R-:W-:Y:S01]  /*2110*/  IMAD R3, R3, UR58, R19 ;  /* 0x0000003a03037c24 */ /* 0x000fe2000f8e0213 */
[----:B------:R-:W-:Y:S02]  /*2120*/  UMOV UR16, UR5 ;  /* 0x0000000500107c82 */ /* 0x000fe40008000000 */
[----:B------:R-:W-:Y:S02]  /*2130*/  UIADD3 UR4, UR4, -UR7, URZ ;  /* 0x8000000704047290 */ /* 0x000fe4000fffe03f */
[----:B------:R-:W-:Y:S01]  /*2140*/  IADD3 R7, P1, R3, UR19, RZ ;  /* 0x0000001303077c10 */ /* 0x000fe2000ff3e0ff */
[----:B------:R-:W-:-:S02]  /*2150*/  UIADD3 UR7, UR47, -0x1, URZ ;  /* 0xffffffff2f077890 */ /* 0x000fc4000fffe03f */
[----:B------:R-:W-:Y:S01]  /*2160*/  USHF.R.S32.HI UR19, URZ, 0x1f, UR4 ;  /* 0x0000001f3f137899 */ /* 0x000fe20008011404 */
[----:B------:R-:W-:Y:S01]  /*2170*/  LEA.HI.X.SX32 R240, R3, UR15, 0x1, P1 ;  /* 0x0000000f03f07c11 */ /* 0x000fe200088f0eff */
[----:B------:R-:W-:Y:S01]  /*2180*/  IMAD.U32 R3, RZ, RZ, UR52 ;  /* 0x00000034ff037e24 */ /* 0x000fe2000f8e00ff */
[----:B------:R-:W-:Y:S01]  /*2190*/  LEA R241, P1, R7, c[0x0][0x350], 0x2 ;  /* 0x0000d40007f17a11 */ /* 0x000fe200078210ff */
[----:B------:R-:W-:Y:S02]  /*21a0*/  ULEA.HI UR19, UR19, UR4, URZ, 0x7 ;  /* 0x0000000413137291 */ /* 0x000fe4000f8f383f */
[----:B------:R-:W-:Y:S01]  /*21b0*/  IMAD.WIDE.U32 R8, R3, c[0x0][0x378], R8 ;  /* 0x0000de0003087a25 */ /* 0x000fe200078e0008 */
[----:B------:R-:W-:Y:S01]  /*21c0*/  LEA.HI.X R240, R7, c[0x0][0x354], R240, 0x2, P1 ;  /* 0x0000d50007f07a11 */ /* 0x000fe200008f14f0 */
[----:B------:R-:W-:Y:S02]  /*21d0*/  USHF.R.S32.HI UR19, URZ, 0x7, UR19 ;  /* 0x000000073f137899 */ /* 0x000fe40008011413 */
[----:B------:R-:W-:Y:S01]  /*21e0*/  IMAD.WIDE.U32 R10, R3, c[0x0][0x1a8], R10 ;  /* 0x00006a00030a7a25 */ /* 0x000fe200078e000a */
[----:B------:R-:W-:Y:S01]  /*21f0*/  IADD3 R9, R9, UR10, RZ ;  /* 0x0000000a09097c10 */ /* 0x000fe2000fffe0ff */
[----:B------:R-:W-:-:S02]  /*2200*/  UISETP.LT.AND UP1, UPT, URZ, UR19, UPT ;  /* 0x000000133f00728c */ /* 0x000fc4000bf21270 */
[----:B------:R-:W-:Y:S01]  /*2210*/  IMAD R3, R21, c[0x0][0x370], RZ ;  /* 0x0000dc0015037a24 */ /* 0x000fe200078e02ff */
[----:B------:R-:W-:Y:S01]  /*2220*/  IADD3 R11, R11, UR14, RZ ;  /* 0x0000000e0b0b7c10 */ /* 0x000fe2000fffe0ff */
[----:B------:R-:W-:Y:S01]  /*2230*/  USEL UR19, URZ, UR19, !UP1 ;  /* 0x000000133f137287 */ /* 0x000fe2000c800000 */
[----:B------:R-:W-:Y:S01]  /*2240*/  IMAD.WIDE.U32 R8, R0, c[0x0][0x370], R8 ;  /* 0x0000dc0000087a25 */ /* 0x000fe200078e0008 */
[----:B------:R-:W-:Y:S01]  /*2250*/  LEA R238, P3, R10, c[0x0][0x160], 0x1 ;  /* 0x000058000aee7a11 */ /* 0x000fe200078608ff */
[----:B------:R-:W-:Y:S02]  /*2260*/  UIMAD.WIDE UR14, UR8, UR42, UR38 ;  /* 0x0000002a080e72a5 */ /* 0x000fe4000f8e0226 */
[----:B------:R-:W-:Y:S01]  /*2270*/  UISETP.GT.AND UP1, UPT, UR47, UR19, UPT ;  /* 0x000000132f00728c */ /* 0x000fe2000bf24270 */
[----:B------:R-:W-:Y:S01]  /*2280*/  IMAD R3, R0, c[0x0][0x374], R3 ;  /* 0x0000dd0000037a24 */ /* 0x000fe200078e0203 */
[----:B------:R-:W-:Y:S02]  /*2290*/  LEA R236, P2, R8, c[0x0][0x330], 0x1 ;  /* 0x0000cc0008ec7a11 */ /* 0x000fe400078408ff */
[----:B------:R-:W-:Y:S01]  /*22a0*/  LEA.HI.X R239, R10, c[0x0][0x164], R11, 0x1, P3 ;  /* 0x000059000aef7a11 */ /* 0x000fe200018f0c0b */
[----:B------:R-:W-:Y:S01]  /*22b0*/  IMAD.IADD R3, R9, 0x1, R3 ;  /* 0x0000000109037824 */ /* 0x000fe200078e0203 */
[----:B------:R-:W-:-:S04]  /*22c0*/  PLOP3.LUT P1, PT, PT, PT, UP1, 0x80, 0x0 ;  /* 0x000000000000781c */ /* 0x000fc80003f2f018 */
[----:B------:R-:W-:-:S09]  /*22d0*/  LEA.HI.X R237, R8, c[0x0][0x334], R3, 0x1, P2 ;  /* 0x0000cd0008ed7a11 */ /* 0x000fd200010f0c03 */
[----:B------:R-:W-:Y:S05]  /*22e0*/  @P1 BRA `(.L_x_256) ;  /* 0x0000076000001947 */ /* 0x000fea0003800000 */
        /* <DEDUP_REMOVED lines=8> */
[----:B------:R-:W-:-:S04]  /*2370*/  UIMAD UR6, UR6, UR4, URZ ;  /* 0x00000004060672a4 */ /* 0x000fc8000f8e023f */
        /* <DEDUP_REMOVED lines=9> */
.L_x_257:
        /* <DEDUP_REMOVED lines=18> */
.L_x_258:
        /* <DEDUP_REMOVED lines=8> */
[----:B------:R-:W-:-:S02]  /*25b0*/  IADD3 R6, P0, R6, UR16, RZ ;  /* 0x0000001006067c10 */ /* 0x000fc4000ff1e0ff */
[----:B------:R-:W-:Y:S01]  /*25c0*/  MOV R3, UR6 ;  /* 0x0000000600037c02 */ /* 0x000fe20008000f00 */
[----:B------:R-:W-:Y:S01]  /*25d0*/  ULDC.64 UR6, c[0x0][0x3b8] ;  /* 0x0000ee0000067ab9 */ /* 0x000fe20000000a00 */
[----:B------:R-:W-:Y:S01]  /*25e0*/  ISETP.GE.AND P1, PT, R0, UR9, PT ;  /* 0x0000000900007c0c */ /* 0x000fe2000bf26270 */
[----:B------:R-:W-:Y:S01]  /*25f0*/  UIMAD UR6, UR8, UR6, URZ ;  /* 0x00000006080672a4 */ /* 0x000fe2000f8e023f */
[----:B------:R-:W-:Y:S01]  /*2600*/  IADD3.X R7, R7, UR17, R3, P0, !PT ;  /* 0x0000001107077c10 */ /* 0x000fe200087fe403 */
[----:B------:R-:W-:Y:S02]  /*2610*/  IMAD.U32 R3, RZ, RZ, UR52 ;  /* 0x00000034ff037e24 */ /* 0x000fe4000f8e00ff */
[----:B------:R-:W-:Y:S02]  /*2620*/  UIMAD UR6, UR52, UR7, UR6 ;  /* 0x00000007340672a4 */ /* 0x000fe4000f8e0206 */
        /* <DEDUP_REMOVED lines=12> */
.L_x_260:
[----:B------:R-:W-:Y:S05]  /*26f0*/  BSYNC B0 ;  /* 0x0000000000007941 */ /* 0x000fea0003800000 */
.L_x_259:
        /* <DEDUP_REMOVED lines=14> */
.L_x_262:
[----:B------:R-:W-:Y:S05]  /*27e0*/  BSYNC B0 ;  /* 0x0000000000007941 */ /* 0x000fea0003800000 */
.L_x_261:
        /* <DEDUP_REMOVED lines=25> */
.L_x_264:
[----:B------:R-:W-:Y:S05]  /*2980*/  BSYNC B0 ;  /* 0x0000000000007941 */ /* 0x000fea0003800000 */
.L_x_263:
        /* <DEDUP_REMOVED lines=12> */
.L_x_256:
[----:B------:R-:W2:Y:S01]  /*2a50*/  LDL R3, [R1+0xc] ;  /* 0x00000c0001037983 */ /* 0x000ea20000100800 */
[----:B------:R-:W-:-:S03]  /*2a60*/  ULDC.64 UR4, c[0x0][0x198] ;  /* 0x0000660000047ab9 */ /* 0x000fc60000000a00 */
[----:B------:R-:W3:Y:S01]  /*2a70*/  LDL R7, [R1+0x18] ;  /* 0x0000180001077983 */ /* 0x000ee20000100800 */
[----:B------:R-:W-:Y:S02]  /*2a80*/  UIMAD UR4, UR41, UR4, URZ ;  /* 0x00000004290472a4 */ /* 0x000fe4000f8e023f */
[----:B------:R-:W-:Y:S02]  /*2a90*/  ULDC.64 UR38, c[0x0][0x1a0] ;  /* 0x0000680000267ab9 */ /* 0x000fe40000000a00 */
[----:B------:R-:W-:Y:S02]  /*2aa0*/  UIMAD UR4, UR37, UR5, UR4 ;  /* 0x00000005250472a4 */ /* 0x000fe4000f8e0204 */
[----:B------:R-:W-:-:S04]  /*2ab0*/  UIMAD UR38, UR41, UR38, URZ ;  /* 0x00000026292672a4 */ /* 0x000fc8000f8e023f */
[----:B------:R-:W-:Y:S01]  /*2ac0*/  UIMAD UR39, UR37, UR39, UR38 ;  /* 0x00000027252772a4 */ /* 0x000fe2000f8e0226 */
[----:B------:R-:W-:-:S05]  /*2ad0*/  MOV R16, 0x80 ;  /* 0x0000008000107802 */ /* 0x000fca0000000f00 */
[C---:B------:R-:W-:Y:S02]  /*2ae0*/  IMAD R18, R16.reuse, c[0x0][0x374], RZ ;  /* 0x0000dd0010127a24 */ /* 0x040fe400078e02ff */
[C---:B------:R-:W-:Y:S02]  /*2af0*/  IMAD R11, R16.reuse, c[0x0][0x194], RZ ;  /* 0x00006500100b7a24 */ /* 0x040fe400078e02ff */
[----:B------:R-:W-:-:S04]  /*2b00*/  IMAD.WIDE.U32 R14, R16, c[0x0][0x370], RZ ;  /* 0x0000dc00100e7a25 */ /* 0x000fc800078e00ff */
[----:B------:R-:W-:Y:S01]  /*2b10*/  IMAD.WIDE.U32 R16, R16, c[0x0][0x190], RZ ;  /* 0x0000640010107a25 */ /* 0x000fe200078e00ff */
[----:B------:R-:W-:Y:S02]  /*2b20*/  MOV R246, 0x7f800000 ;  /* 0x7f80000000f67802 */ /* 0x000fe40000000f00 */
[----:B------:R-:W-:Y:S01]  /*2b30*/  MOV R244, 0x7f800000 ;  /* 0x7f80000000f47802 */ /* 0x000fe20000000f00 */
[----:B------:R-:W-:Y:S02]  /*2b40*/  IMAD.MOV.U32 R247, RZ, RZ, 0x7f800000 ;  /* 0x7f800000fff77424 */ /* 0x000fe400078e00ff */
[----:B------:R-:W-:Y:S01]  /*2b50*/  IMAD.MOV.U32 R245, RZ, RZ, 0x7f800000 ;  /* 0x7f800000fff57424 */ /* 0x000fe200078e00ff */
[----:B--2---:R1:W2:Y:S02]  /*2b60*/  R2UR UR6, R3 ;  /* 0x00000000030673c2 */ /* 0x0042a400000e0000 */
[----:B-1----:R-:W-:-:S04]  /*2b70*/  IMAD.U32 R3, RZ, RZ, UR37 ;  /* 0x00000025ff037e24 */ /* 0x002fc8000f8e00ff */
[----:B------:R-:W-:-:S04]  /*2b80*/  IMAD.WIDE.U32 R8, R3, c[0x0][0x1a0], R4 ;  /* 0x0000680003087a25 */ /* 0x000fc800078e0004 */
[----:B------:R-:W-:-:S04]  /*2b90*/  IMAD.WIDE.U32 R4, R3, c[0x0][0x198], R4 ;  /* 0x0000660003047a25 */ /* 0x000fc800078e0004 */
[----:B------:R-:W-:Y:S01]  /*2ba0*/  IMAD.U32 R3, RZ, RZ, UR4 ;  /* 0x00000004ff037e24 */ /* 0x000fe2000f8e00ff */
[----:B------:R-:W-:-:S04]  /*2bb0*/  ULEA.HI UR4, UR7, UR7, URZ, 0x1 ;  /* 0x0000000707047291 */ /* 0x000fc8000f8f083f */
[----:B------:R-:W-:Y:S01]  /*2bc0*/  ULOP3.LUT UR4, UR4, 0xfffffffe, URZ, 0xc0, !UPT ;  /* 0xfffffffe04047892 */ /* 0x000fe2000f8ec03f */
[----:B------:R-:W-:-:S03]  /*2bd0*/  IADD3 R12, P0, R4, UR46, RZ ;  /* 0x0000002e040c7c10 */ /* 0x000fc6000ff1e0ff */
[----:B------:R-:W-:Y:S01]  /*2be0*/  UIADD3 UR4, UR7, -UR4, URZ ;  /* 0x8000000407047290 */ /* 0x000fe2000fffe03f */
[----:B------:R-:W-:-:S03]  /*2bf0*/  IADD3.X R13, R5, UR49, R3, P0, !PT ;  /* 0x00000031050d7c10 */ /* 0x000fc600087fe403 */
[----:B------:R-:W-:Y:S02]  /*2c00*/  UISETP.NE.AND UP0, UPT, UR4, 0x1, UPT ;  /* 0x000000010400788c */ /* 0x000fe4000bf05270 */
[----:B------:R-:W-:Y:S01]  /*2c10*/  UIMAD UR4, UR11, -0x80, UR9 ;  /* 0xffffff800b0478a4 */ /* 0x000fe2000f8e0209 */
[----:B------:R-:W-:Y:S01]  /*2c20*/  IADD3 R3, R0, 0x40, RZ ;  /* 0x0000004000037810 */ /* 0x000fe20007ffe0ff */
[----:B---3--:R1:W3:Y:S01]  /*2c30*/  R2UR UR8, R7 ;  /* 0x00000000070873c2 */ /* 0x0082e200000e0000 */
[----:B------:R-:W-:-:S03]  /*2c40*/  IADD3 R8, P1, R8, UR43, RZ ;  /* 0x0000002b08087c10 */ /* 0x000fc6000ff3e0ff */
[----:B------:R-:W-:Y:S02]  /*2c50*/  ISETP.GE.AND P4, PT, R0, UR4, PT ;  /* 0x0000000400007c0c */ /* 0x000fe4000bf86270 */
[----:B------:R-:W-:Y:S01]  /*2c60*/  ISETP.GE.AND P3, PT, R3, UR4, PT ;  /* 0x0000000403007c0c */ /* 0x000fe2000bf66270 */
[----:B------:R-:W-:-:S06]  /*2c70*/  UIMAD UR4, UR7, -0x80, UR18 ;  /* 0xffffff80070478a4 */ /* 0x000fcc000f8e0212 */
[----:B------:R-:W-:Y:S01]  /*2c80*/  ISETP.GE.AND P2, PT, R3, UR4, PT ;  /* 0x0000000403007c0c */ /* 0x000fe2000bf46270 */
[----:B------:R-:W-:Y:S02]  /*2c90*/  IMAD R3, R20, c[0x0][0x1b8], RZ ;  /* 0x00006e0014037a24 */ /* 0x000fe400078e02ff */
[----:B-1----:R-:W-:-:S05]  /*2ca0*/  IMAD.U32 R7, RZ, RZ, UR39 ;  /* 0x00000027ff077e24 */ /* 0x002fca000f8e00ff */
[----:B------:R-:W-:Y:S01]  /*2cb0*/  IADD3.X R9, R9, UR44, R7, P1, !PT ;  /* 0x0000002c09097c10 */ /* 0x000fe20008ffe407 */
[----:B------:R-:W-:Y:S01]  /*2cc0*/  IMAD R10, R6, c[0x0][0x1bc], R3 ;  /* 0x00006f00060a7a24 */ /* 0x000fe200078e0203 */
[----:B------:R-:W-:Y:S01]  /*2cd0*/  @!P3 IADD3 R3, P0, R0, 0x40, RZ ;  /* 0x000000400003b810 */ /* 0x000fe20007f1e0ff */
[----:B------:R-:W-:Y:S02]  /*2ce0*/  @!P4 IMAD R7, R21, c[0x0][0x1a0], RZ ;  /* 0x000068001507ca24 */ /* 0x000fe400078e02ff */
[----:B------:R-:W-:-:S04]  /*2cf0*/  IMAD.WIDE.U32 R4, R6, c[0x0][0x1b8], R8 ;  /* 0x00006e0006047a25 */ /* 0x000fc800078e0008 */
[----:B------:R-:W-:Y:S02]  /*2d00*/  IMAD.IADD R5, R5, 0x1, R10 ;  /* 0x0000000105057824 */ /* 0x000fe400078e020a */
[C---:B------:R-:W-:Y:S02]  /*2d10*/  @!P4 IMAD R10, R0.reuse, c[0x0][0x1a4], R7 ;  /* 0x00006900000aca24 */ /* 0x040fe400078e0207 */
[----:B------:R-:W-:Y:S01]  /*2d20*/  @!P3 IMAD.X R7, RZ, RZ, R21, P0 ;  /* 0x000000ffff07b224 */ /* 0x000fe200000e0615 */
[----:B------:R-:W-:Y:S01]  /*2d30*/  PLOP3.LUT P0, PT, PT, PT, UP6, 0x80, 0x0 ;  /* 0x000000000000781c */ /* 0x000fe20003f0f068 */
[----:B------:R-:W-:Y:S01]  /*2d40*/  @!P4 IMAD.WIDE.U32 R8, R0, c[0x0][0x1a0], R4 ;  /* 0x000068000008ca25 */ /* 0x000fe200078e0004 */
[----:B------:R-:W-:Y:S02]  /*2d50*/  @!P2 IADD3 R16, P1, R238, R16, RZ ;  /* 0x00000010ee10a210 */ /* 0x000fe40007f3e0ff */
[----:B------:R-:W-:Y:S01]  /*2d60*/  @!P2 IADD3 R14, P5, R236, R14, RZ ;  /* 0x0000000eec0ea210 */ /* 0x000fe20007fbe0ff */
[----:B------:R-:W-:Y:S01]  /*2d70*/  @!P3 IMAD R7, R7, c[0x0][0x1a0], RZ ;  /* 0x000068000707ba24 */ /* 0x000fe200078e02ff */
[----:B------:R-:W-:Y:S01]  /*2d80*/  @!P2 IADD3.X R17, R239, R17, R11, P1, !PT ;  /* 0x00000011ef11a210 */ /* 0x000fe20000ffe40b */
[----:B------:R-:W-:Y:S01]  /*2d90*/  @!P4 IMAD.IADD R9, R9, 0x1, R10 ;  /* 0x000000010909c824 */ /* 0x000fe200078e020a */
[----:B------:R-:W-:-:S05]  /*2da0*/  @!P2 IADD3.X R15, R237, R15, R18, P5, !PT ;  /* 0x0000000fed0fa210 */ /* 0x000fca0002ffe412 */
[----:B------:R-:W-:Y:S01]  /*2db0*/  @P0 BAR.SYNC.DEFER_BLOCKING 0x0 ;  /* 0x0000000000000b1d */ /* 0x000fe20000010000 */
[----:B------:R-:W-:Y:S01]  /*2dc0*/  IADD3 R11, R243, 0x8, RZ ;  /* 0x00000008f30b7810 */ /* 0x000fe20007ffe0ff */
[C---:B------:R-:W-:Y:S01]  /*2dd0*/  @!P3 IMAD R18, R3.reuse, c[0x0][0x1a4], R7 ;  /* 0x000069000312ba24 */ /* 0x040fe200078e0207 */
[C---:B------:R-:W-:Y:S01]  /*2de0*/  @!P4 LEA R10, P1, R8.reuse, c[0x0][0x170], 0x1 ;  /* 0x00005c00080aca11 */ /* 0x040fe200078208ff */
[----:B------:R-:W-:Y:S01]  /*2df0*/  @!P3 IMAD.WIDE.U32 R4, R3, c[0x0][0x1a0], R4 ;  /* 0x000068000304ba25 */ /* 0x000fe200078e0004 */
[----:B------:R-:W-:Y:S02]  /*2e00*/  ISETP.GE.AND P6, PT, R11, UR4, PT ;  /* 0x000000040b007c0c */ /* 0x000fe4000bfc6270 */
[----:B------:R-:W-:Y:S01]  /*2e10*/  @!P4 LEA.HI.X R11, R8, c[0x0][0x174], R9, 0x1, P1 ;  /* 0x00005d00080bca11 */ /* 0x000fe200008f0c09 */
[----:B------:R-:W-:Y:S01]  /*2e20*/  @!P3 IMAD.IADD R5, R5, 0x1, R18 ;  /* 0x000000010505b824 */ /* 0x000fe200078e0212 */
[----:B------:R-:W-:Y:S01]  /*2e30*/  @!P3 LEA R8, P1, R4, c[0x0][0x170], 0x1 ;  /* 0x00005c000408ba11 */ /* 0x000fe200078208ff */
[----:B------:R-:W-:Y:S01]  /*2e40*/  IMAD R7, R20, c[0x0][0x1b0], RZ ;  /* 0x00006c0014077a24 */ /* 0x000fe200078e02ff */
[----:B------:R-:W-:-:S02]  /*2e50*/  PLOP3.LUT P0, PT, PT, PT, UP0, 0x80, 0x0 ;  /* 0x000000000000781c */ /* 0x000fc40003f0f008 */
[----:B------:R-:W-:Y:S02]  /*2e60*/  @!P3 LEA.HI.X R9, R4, c[0x0][0x174], R5, 0x1, P1 ;  /* 0x00005d000409ba11 */ /* 0x000fe400008f0c05 */
[----:B------:R-:W-:Y:S02]  /*2e70*/  IADD3 R4, R252, 0x1000, RZ ;  /* 0x00001000fc047810 */ /* 0x000fe40007ffe0ff */
[----:B------:R-:W-:Y:S01]  /*2e80*/  ISETP.GE.AND P1, PT, R0, UR4, PT ;  /* 0x0000000400007c0c */ /* 0x000fe2000bf26270 */
[----:B------:R-:W-:Y:S01]  /*2e90*/  IMAD R18, R6, c[0x0][0x1b4], R7 ;  /* 0x00006d0006127a24 */ /* 0x000fe200078e0207 */
[----:B------:R-:W-:Y:S01]  /*2ea0*/  SHF.L.U32 R3, R252, 0x1, RZ ;  /* 0x00000001fc037819 */ /* 0x000fe200000006ff */
[----:B------:R-:W-:Y:S01]  /*2eb0*/  IMAD.WIDE.U32 R6, R6, c[0x0][0x1b0], R12 ;  /* 0x00006c0006067a25 */ /* 0x000fe200078e000c */
[----:B------:R-:W-:-:S03]  /*2ec0*/  SEL R4, R4, R252, !P0 ;  /* 0x000000fc04047207 */ /* 0x000fc60004000000 */
[----:B------:R-:W-:Y:S02]  /*2ed0*/  @P4 STS [R3+0x8000], RZ ;  /* 0x008000ff03004388 */ /* 0x000fe40000000800 */
[----:B------:R-:W-:Y:S01]  /*2ee0*/  IMAD.SHL.U32 R242, R4, 0x2, RZ ;  /* 0x0000000204f27824 */ /* 0x000fe200078e00ff */
[----:B------:R-:W-:Y:S01]  /*2ef0*/  @!P4 MOV R4, R6 ;  /* 0x000000060004c202 */ /* 0x000fe20000000f00 */
[----:B------:R-:W-:Y:S01]  /*2f00*/  @P4 STS [R3+0x8004], RZ ;  /* 0x008004ff03004388 */ /* 0x000fe20000000800 */
[----:B------:R-:W-:-:S03]  /*2f10*/  IMAD.IADD R5, R7, 0x1, R18 ;  /* 0x0000000107057824 */ /* 0x000fc600078e0212 */
[----:B------:R-:W-:Y:S04]  /*2f20*/  @P4 STS.64 [R3+0x8008], RZ ;  /* 0x008008ff03004388 */ /* 0x000fe80000000a00 */
[----:B------:R-:W-:Y:S01]  /*2f30*/  @!PT LDS RZ, [RZ] ;  /* 0x00000000fffff984 */ /* 0x000fe20000000800 */
[----:B------:R-:W-:Y:S01]  /*2f40*/  @!PT LDS RZ, [RZ] ;  /* 0x00000000fffff984 */ /* 0x000fe20000000800 */
[----:B------:R-:W-:Y:S01]  /*2f50*/  @!PT LDS RZ, [RZ] ;  /* 0x00000000fffff984 */ /* 0x000fe20000000800 */
[----:B------:R1:W-:Y:S04]  /*2f60*/  @!P4 LDGSTS.E.BYPASS.LTC128B.128 [R3+0x8000], [R10.64] ;  /* 0x080000000a03cfae */ /* 0x0003e8000b901d4c */
[----:B------:R-:W-:Y:S04]  /*2f70*/  @P3 STS.128 [R3+0x9000], RZ ;  /* 0x009000ff03003388 */ /* 0x000fe80000000c00 */
[----:B------:R-:W-:Y:S01]  /*2f80*/  @!PT LDS RZ, [RZ] ;  /* 0x00000000fffff984 */ /* 0x000fe20000000800 */
[----:B------:R-:W-:Y:S01]  /*2f90*/  @!PT LDS RZ, [RZ] ;  /* 0x00000000fffff984 */ /* 0x000fe20000000800 */
[----:B------:R-:W-:Y:S01]  /*2fa0*/  @!PT LDS RZ, [RZ] ;  /* 0x00000000fffff984 */ /* 0x000fe20000000800 */
[----:B------:R4:W-:Y:S04]  /*2fb0*/  @!P3 LDGSTS.E.BYPASS.LTC128B.128 [R3+0x9000], [R8.64] ;  /* 0x090000000803bfae */ /* 0x0009e8000b901d4c */
[----:B------:R-:W0:Y:S04]  /*2fc0*/  LDGDEPBAR ;  /* 0x00000000000079af */ /* 0x000e280000000000 */
[----:B------:R-:W-:Y:S04]  /*2fd0*/  @P1 STS [R3+0x4000], RZ ;  /* 0x004000ff03001388 */ /* 0x000fe80000000800 */
[----:B------:R-:W-:Y:S01]  /*2fe0*/  @P1 STS [R3+0x4004], RZ ;  /* 0x004004ff03001388 */ /* 0x000fe20000000800 */
[----:B-1----:R-:W-:-:S03]  /*2ff0*/  @!P4 IMAD R10, R21, c[0x0][0x198], RZ ;  /* 0x00006600150aca24 */ /* 0x002fc600078e02ff */
[----:B------:R-:W-:Y:S01]  /*3000*/  @P1 STS.64 [R3+0x4008], RZ ;  /* 0x004008ff03001388 */ /* 0x000fe20000000a00 */
[----:B------:R-:W-:-:S03]  /*3010*/  @!P4 IMAD R7, R0, c[0x0][0x19c], R10 ;  /* 0x000067000007ca24 */ /* 0x000fc600078e020a */
[----:B------:R-:W-:Y:S01]  /*3020*/  @!PT LDS RZ, [RZ] ;  /* 0x00000000fffff984 */ /* 0x000fe20000000800 */
[----:B------:R-:W-:Y:S01]  /*3030*/  @!PT LDS RZ, [RZ] ;  /* 0x00000000fffff984 */ /* 0x000fe20000000800 */
[----:B------:R-:W-:Y:S01]  /*3040*/  @!PT LDS RZ, [RZ] ;  /* 0x00000000fffff984 */ /* 0x000fe20000000800 */
[----:B------:R1:W-:Y:S01]  /*3050*/  @!P1 LDGSTS.E.BYPASS.LTC128B.128 [R3+0x4000], [R236.64] ;  /* 0x04000000ec039fae */ /* 0x0003e2000b901d4c */
[----:B----4-:R-:W-:-:S03]  /*3060*/  @!P4 IMAD.WIDE.U32 R8, R0, c[0x0][0x198], R4 ;  /* 0x000066000008ca25 */ /* 0x010fc600078e0004 */
[----:B------:R-:W-:Y:S01]  /*3070*/  @P2 STS.128 [R3+0x5000], RZ ;  /* 0x005000ff03002388 */ /* 0x000fe20000000c00 */
[----:B------:R-:W-:Y:S01]  /*3080*/  IADD3 R4, R243, 0x40, RZ ;  /* 0x00000040f3047810 */ /* 0x000fe20007ffe0ff */
[----:B------:R-:W-:Y:S02]  /*3090*/  @!P4 IMAD.IADD R7, R9, 0x1, R7 ;  /* 0x000000010907c824 */ /* 0x000fe400078e0207 */
[----:B------:R-:W-:Y:S01]  /*30a0*/  @!PT LDS RZ, [RZ] ;  /* 0x00000000fffff984 */ /* 0x000fe20000000800 */
[----:B------:R-:W-:Y:S01]  /*30b0*/  @!PT LDS RZ, [RZ] ;  /* 0x00000000fffff984 */ /* 0x000fe20000000800 */
[----:B------:R-:W-:Y:S01]  /*30c0*/  @!PT LDS RZ, [RZ] ;  /* 0x00000000fffff984 */ /* 0x000fe20000000800 */
[----:B------:R1:W-:Y:S01]  /*30d0*/  @!P2 LDGSTS.E.BYPASS.LTC128B.128 [R3+0x5000], [R14.64] ;  /* 0x050000000e03afae */ /* 0x0003e2000b901d4c */
[----:B------:R-:W-:-:S03]  /*30e0*/  @!P4 LEA R10, P5, R8, c[0x0][0x168], 0x1 ;  /* 0x00005a00080aca11 */ /* 0x000fc600078a08ff */
        /* <DEDUP_REMOVED lines=9> */
[----:B------:R-:W-:Y:S02]  /*3180*/  @!P4 LEA.HI.X R11, R8, c[0x0][0x16c], R7, 0x1, P5 ;  /* 0x00005b00080bca11 */ /* 0x000fe400028f0c07 */
[----:B------:R-:W-:Y:S01]  /*3190*/  ISETP.GE.AND P5, PT, R4, UR4, PT ;  /* 0x0000000404007c0c */ /* 0x000fe2000bfa6270 */
[----:B------:R-:W-:-:S04]  /*31a0*/  @!P3 IMAD.X R4, RZ, RZ, R21, P1 ;  /* 0x000000ffff04b224 */ /* 0x000fc800008e0615 */
[----:B------:R-:W-:Y:S01]  /*31b0*/  @!P3 IMAD R7, R4, c[0x0][0x198], RZ ;  /* 0x000066000407ba24 */ /* 0x000fe200078e02ff */
[----:B------:R-:W-:Y:S01]  /*31c0*/  @!P3 MOV R4, R6 ;  /* 0x000000060004b202 */ /* 0x000fe20000000f00 */
[----:B------:R-:W-:Y:S02]  /*31d0*/  @P2 STS [R242+0x1000], RZ ;  /* 0x001000fff2002388 */ /* 0x000fe40000000800 */
[C---:B------:R-:W-:Y:S02]  /*31e0*/  @!P3 IMAD R6, R0.reuse, c[0x0][0x19c], R7 ;  /* 0x000067000006ba24 */ /* 0x040fe400078e0207 */
[----:B------:R-:W-:Y:S01]  /*31f0*/  @!P3 IMAD.WIDE.U32 R4, R0, c[0x0][0x198], R4 ;  /* 0x000066000004ba25 */ /* 0x000fe200078e0004 */
[----:B------:R-:W-:Y:S04]  /*3200*/  @P2 STS [R242+0x1004], RZ ;  /* 0x001004fff2002388 */ /* 0x000fe80000000800 */
[----:B------:R-:W-:Y:S01]  /*3210*/  @P2 STS [R242+0x1008], RZ ;  /* 0x001008fff2002388 */ /* 0x000fe20000000800 */
[----:B------:R-:W-:-:S03]  /*3220*/  @!P3 IMAD.IADD R0, R5, 0x1, R6 ;  /* 0x000000010500b824 */ /* 0x000fc600078e0206 */
[----:B------:R-:W-:Y:S04]  /*3230*/  @P2 STS [R242+0x100c], RZ ;  /* 0x00100cfff2002388 */ /* 0x000fe80000000800 */
[----:B------:R-:W-:Y:S01]  /*3240*/  @!PT LDS RZ, [RZ] ;  /* 0x00000000fffff984 */ /* 0x000fe20000000800 */
[----:B------:R-:W-:Y:S01]  /*3250*/  @!PT LDS RZ, [RZ] ;  /* 0x00000000fffff984 */ /* 0x000fe20000000800 */
[----:B------:R-:W-:Y:S01]  /*3260*/  @!PT LDS RZ, [RZ] ;  /* 0x00000000fffff984 */ /* 0x000fe20000000800 */
[----:B------:R4:W-:Y:S04]  /*3270*/  @!P2 LDGSTS.E.BYPASS.LTC128B.128 [R242+0x1000], [R16.64] ;  /* 0x0100000010f2afae */ /* 0x0009e8000b901d4c */
[----:B------:R-:W-:Y:S04]  /*3280*/  @P4 STS [R3+0x6000], RZ ;  /* 0x006000ff03004388 */ /* 0x000fe80000000800 */
[----:B------:R-:W-:Y:S04]  /*3290*/  @P4 STS [R3+0x6004], RZ ;  /* 0x006004ff03004388 */ /* 0x000fe80000000800 */
[----:B------:R-:W-:Y:S04]  /*32a0*/  @P4 STS.64 [R3+0x6008], RZ ;  /* 0x006008ff03004388 */ /* 0x000fe80000000a00 */
[----:B------:R-:W-:Y:S01]  /*32b0*/  @!PT LDS RZ, [RZ] ;  /* 0x00000000fffff984 */ /* 0x000fe20000000800 */
[----:B------:R-:W-:Y:S01]  /*32c0*/  @!PT LDS RZ, [RZ] ;  /* 0x00000000fffff984 */ /* 0x000fe20000000800 */
[----:B------:R-:W-:Y:S01]  /*32d0*/  @!PT LDS RZ, [RZ] ;  /* 0x00000000fffff984 */ /* 0x000fe20000000800 */
[----:B------:R1:W-:Y:S01]  /*32e0*/  @!P4 LDGSTS.E.BYPASS.LTC128B.128 [R3+0x6000], [R10.64] ;  /* 0x060000000a03cfae */ /* 0x0003e2000b901d4c */
[----:B------:R-:W-:-:S04]  /*32f0*/  @!P3 LEA R6, P4, R4, c[0x0][0x168], 0x1 ;  /* 0x00005a000406ba11 */ /* 0x000fc800078808ff */
[----:B------:R-:W-:Y:S01]  /*3300*/  @!P3 LEA.HI.X R7, R4, c[0x0][0x16c], R0, 0x1, P4 ;  /* 0x00005b000407ba11 */ /* 0x000fe200020f0c00 */
[----:B------:R1:W-:Y:S01]  /*3310*/  @P3 STS.128 [R3+0x7000], RZ ;  /* 0x007000ff03003388 */ /* 0x0003e20000000c00 */
[----:B------:R-:W-:-:S03]  /*3320*/  IADD3 R8, R243, 0x48, RZ ;  /* 0x00000048f3087810 */ /* 0x000fc60007ffe0ff */
[----:B------:R-:W-:Y:S01]  /*3330*/  @!PT LDS RZ, [RZ] ;  /* 0x00000000fffff984 */ /* 0x000fe20000000800 */
[----:B------:R-:W-:Y:S01]  /*3340*/  @!PT LDS RZ, [RZ] ;  /* 0x00000000fffff984 */ /* 0x000fe20000000800 */
[----:B------:R-:W-:Y:S01]  /*3350*/  @!PT LDS RZ, [RZ] ;  /* 0x00000000fffff984 */ /* 0x000fe20000000800 */
[----:B------:R1:W-:Y:S04]  /*3360*/  @!P3 LDGSTS.E.BYPASS.LTC128B.128 [R3+0x7000], [R6.64] ;  /* 0x070000000603bfae */ /* 0x0003e8000b901d4c */
[----:B------:R-:W0:Y:S01]  /*3370*/  LDGDEPBAR ;  /* 0x00000000000079af */ /* 0x000e220000000000 */
[----:B------:R-:W-:Y:S02]  /*3380*/  ISETP.GE.AND P1, PT, R8, UR4, PT ;  /* 0x0000000408007c0c */ /* 0x000fe4000bf26270 */
[----:B------:R-:W-:Y:S01]  /*3390*/  ISETP.GE.AND P2, PT, R243, UR4, PT ;  /* 0x00000004f3007c0c */ /* 0x000fe2000bf46270 */
[----:B------:R-:W-:-:S04]  /*33a0*/  IMAD.MOV.U32 R4, RZ, RZ, 0x4 ;  /* 0x00000004ff047424 */ /* 0x000fc800078e00ff */
[----:B------:R-:W-:-:S05]  /*33b0*/  IMAD.WIDE R4, R243, R4, UR14 ;  /* 0x0000000ef3047e25 */ /* 0x000fca000f8e0204 */
[----:B------:R2:W5:Y:S04]  /*33c0*/  @!P6 LDG.E R247, [R4.64+0x20] ;  /* 0x0000200c04f7e981 */ /* 0x000568000c1e1900 */
[----:B------:R2:W5:Y:S04]  /*33d0*/  @!P2 LDG.E R246, [R4.64] ;  /* 0x0000000c04f6a981 */ /* 0x000568000c1e1900 */
[----:B------:R2:W5:Y:S01]  /*33e0*/  @!P5 LDG.E R244, [R4.64+0x100] ;  /* 0x0001000c04f4d981 */ /* 0x000562000c1e1900 */
[----:B-1----:R-:W-:Y:S01]  /*33f0*/  IMAD.MOV.U32 R6, RZ, RZ, 0x4 ;  /* 0x00000004ff067424 */ /* 0x002fe200078e00ff */
[----:B------:R-:W-:-:S04]  /*3400*/  DEPBAR.LE SB0, 0x1 ;  /* 0x000080400000791a */ /* 0x000fc80000000000 */
[----:B------:R-:W-:-:S05]  /*3410*/  @!P1 IMAD.WIDE R6, R8, R6, UR14 ;  /* 0x0000000e08069e25 */ /* 0x000fca000f8e0206 */
[----:B------:R1:W5:Y:S04]  /*3420*/  @!P1 LDG.E R245, [R6.64] ;  /* 0x0000000c06f59981 */ /* 0x000368000c1e1900 */
[----:B------:R-:W-:Y:S01]  /*3430*/  BAR.SYNC.DEFER_BLOCKING 0x0 ;  /* 0x0000000000007b1d */ /* 0x000fe20000010000 */
[----:B-1----:R-:W-:Y:S01]  /*3440*/  IMAD.MOV.U32 R6, RZ, RZ, c[0x0][0x308] ;  /* 0x0000c200ff067624 */ /* 0x002fe200078e00ff */
[----:B------:R-:W-:-:S04]  /*3450*/  MOV R7, c[0x0][0x30c] ;  /* 0x0000c30000077a02 */ /* 0x000fc80000000f00 */
[----:B------:R4:W1:Y:S04]  /*3460*/  LDSM.16.M88.4 R112, [R145+0x8000] ;  /* 0x008000009170783b */ /* 0x0008680000000200 */
[----:B--2---:R2:W3:Y:S04]  /*3470*/  LDG.E.64 R4, [R6.64+0x8] ;  /* 0x0000080c06047981 */ /* 0x0044e8000c1e1b00 */
[----:B------:R4:W1:Y:S04]  /*3480*/  LDSM.16.M88.4 R116, [R145+0x8400] ;  /* 0x008400009174783b */ /* 0x0008680000000200 */
[----:B------:R4:W1:Y:S04]  /*3490*/  LDSM.16.M88.4 R120, [R145+0x8800] ;  /* 0x008800009178783b */ /* 0x0008680000000200 */
[----:B------:R4:W1:Y:S04]  /*34a0*/  LDSM.16.M88.4 R124, [R145+0x8c00] ;  /* 0x008c0000917c783b */ /* 0x0008680000000200 */
[----:B------:R4:W1:Y:S04]  /*34b0*/  LDSM.16.M88.4 R128, [R146+0x8000] ;  /* 0x008000009280783b */ /* 0x0008680000000200 */
[----:B------:R4:W1:Y:S04]  /*34c0*/  LDSM.16.M88.4 R132, [R146+0x8400] ;  /* 0x008400009284783b */ /* 0x0008680000000200 */
[----:B------:R4:W1:Y:S04]  /*34d0*/  LDSM.16.M88.4 R136, [R146+0x8800] ;  /* 0x008800009288783b */ /* 0x0008680000000200 */
[----:B--2---:R-:W2:Y:S04]  /*34e0*/  LDG.E.64 R6, [R6.64] ;  /* 0x0000000c06067981 */ /* 0x004ea8000c1e1b00 */
[----:B------:R4:W1:Y:S01]  /*34f0*/  LDSM.16.M88.4 R140, [R146+0x8c00] ;  /* 0x008c0000928c783b */ /* 0x0008620000000200 */
[----:B------:R-:W-:-:S02]  /*3500*/  SHF.R.S32.HI R0, RZ, 0x1f, R19 ;  /* 0x0000001fff007819 */ /* 0x000fc40000011413 */
[C---:B------:R-:W-:Y:S02]  /*3510*/  IADD3 R3, R158.reuse, 0x1000, RZ ;  /* 0x000010009e037810 */ /* 0x040fe40007ffe0ff */
[----:B------:R-:W-:Y:S02]  /*3520*/  SHF.L.U32 R150, R158, 0x1, RZ ;  /* 0x000000019e967819 */ /* 0x000fe400000006ff */
[----:B------:R-:W-:Y:S01]  /*3530*/  SEL R3, R3, R158, !P0 ;  /* 0x0000009e03037207 */ /* 0x000fe20004000000 */
[----:B------:R-:W-:Y:S01]  /*3540*/  CS2R R94, SRZ ;  /* 0x00000000005e7805 */ /* 0x000fe2000001ff00 */
[----:B------:R-:W-:Y:S01]  /*3550*/  CS2R R92, SRZ ;  /* 0x00000000005c7805 */ /* 0x000fe2000001ff00 */
[----:B------:R-:W-:Y:S01]  /*3560*/  CS2R R98, SRZ ;  /* 0x0000000000627805 */ /* 0x000fe2000001ff00 */
[----:B------:R-:W-:Y:S01]  /*3570*/  CS2R R96, SRZ ;  /* 0x0000000000607805 */ /* 0x000fe2000001ff00 */
        /* <DEDUP_REMOVED lines=14> */
[----:B---3--:R-:W-:-:S04]  /*3660*/  IADD3 R248, P2, P1, R4, UR8, R19 ;  /* 0x0000000804f87c10 */ /* 0x008fc8000f95e013 */
[----:B------:R-:W-:Y:S02]  /*3670*/  IADD3.X R251, R5, UR6, R0, P2, P1 ;  /* 0x0000000605fb7c10 */ /* 0x000fe400097e2400 */
[----:B------:R-:W-:-:S04]  /*3680*/  IADD3 R0, R152, 0x1000, RZ ;  /* 0x0000100098007810 */ /* 0x000fc80007ffe0ff */
[----:B------:R-:W-:Y:S01]  /*3690*/  SEL R0, R0, R152, !P0 ;  /* 0x0000009800007207 */ /* 0x000fe20004000000 */
[----:B--2---:R4:W2:Y:S08]  /*36a0*/  R2UR UR8, R7 ;  /* 0x00000000070873c2 */ /* 0x0048b000000e0000 */
[----:B------:R4:W3:Y:S01]  /*36b0*/  R2UR UR10, R6 ;  /* 0x00000000060a73c2 */ /* 0x0008e200000e0000 */
[----:B------:R-:W-:-:S02]  /*36c0*/  IMAD.SHL.U32 R3, R0, 0x2, RZ ;  /* 0x0000000200037824 */ /* 0x000fc400078e00ff */
[----:B-1----:R-:W-:-:S05]  /*36d0*/  IMAD.WIDE.U32 R248, R248, -0x2daee0ad, RZ ;  /* 0xd2511f53f8f87825 */ /* 0x002fca00078e00ff */
.L_x_268:
[----:B-----5:R-:W-:Y:S01]  /*36e0*/  FSETP.NEU.FTZ.AND P0, PT, R246, -INF , PT ;  /* 0xff800000f600780b */ /* 0x020fe20003f1d000 */
[----:B----4-:R-:W4:Y:S01]  /*36f0*/  LDL R4, [R1] ;  /* 0x0000000001047983 */ /* 0x010f220000100800 */
[----:B------:R-:W-:Y:S01]  /*3700*/  IMAD.U32 R0, RZ, RZ, UR11 ;  /* 0x0000000bff007e24 */ /* 0x000fe2000f8e00ff */
[----:B--2---:R-:W-:Y:S01]  /*3710*/  UIADD3 UR4, UR8, -0x4498517b, URZ ;  /* 0xbb67ae8508047890 */ /* 0x004fe2000fffe03f */
[----:B------:R-:W-:Y:S01]  /*3720*/  IMAD.U32 R6, RZ, RZ, UR7 ;  /* 0x00000007ff067e24 */ /* 0x000fe2000f8e00ff */
[----:B------:R-:W0:Y:S01]  /*3730*/  LDGDEPBAR ;  /* 0x00000000000079af */ /* 0x000e220000000000 */
[----:B------:R-:W-:Y:S01]  /*3740*/  IMAD R0, R0, 0x2, R250 ;  /* 0x0000000200007824 */ /* 0x000fe200078e02fa */
[----:B------:R-:W-:Y:S01]  /*3750*/  USHF.L.U32 UR6, UR11, 0x7, URZ ;  /* 0x000000070b067899 */ /* 0x000fe2000800063f */
[----:B------:R-:W-:Y:S01]  /*3760*/  IMAD.U32 R160, RZ, RZ, UR11 ;  /* 0x0000000bffa07e24 */ /* 0x000fe2000f8e00ff */
[----:B------:R-:W-:Y:S01]  /*3770*/  LOP3.LUT R12, R248, UR4, RZ, 0x3c, !PT ;  /* 0x00000004f80c7c12 */ /* 0x000fe2000f8e3cff */
[----:B------:R-:W-:Y:S01]  /*3780*/  IMAD.SHL.U32 R0, R0, 0x2, RZ ;  /* 0x0000000200007824 */ /* 0x000fe200078e00ff */
[----:B---3--:R-:W-:Y:S01]  /*3790*/  UIADD3 UR4, UR10, -0x61c88647, URZ ;  /* 0x9e3779b90a047890 */ /* 0x008fe2000fffe03f */
[----:B------:R-:W-:Y:S01]  /*37a0*/  FMUL.FTZ R164, R246, 1.4426950216293334961 ;  /* 0x3fb8aa3bf6a47820 */ /* 0x000fe20000410000 */
[----:B------:R-:W-:Y:S01]  /*37b0*/  UISETP.GT.AND UP2, UPT, UR7, UR19, UPT ;  /* 0x000000130700728c */ /* 0x000fe2000bf44270 */
[----:B------:R-:W-:Y:S01]  /*37c0*/  FMUL.FTZ R162, R247, 1.4426950216293334961 ;  /* 0x3fb8aa3bf7a27820 */ /* 0x000fe20000410000 */
[C---:B------:R-:W-:Y:S01]  /*37d0*/  LOP3.LUT R8, R249.reuse, UR8, R0, 0x96, !PT ;  /* 0x00000008f9087c12 */ /* 0x040fe2000f8e9600 */
[----:B------:R-:W-:Y:S01]  /*37e0*/  FMUL.FTZ R161, R244, 1.4426950216293334961 ;  /* 0x3fb8aa3bf4a17820 */ /* 0x000fe20000410000 */
[----:B------:R-:W-:Y:S03]  /*37f0*/  FSEL R164, R164, RZ, P0 ;  /* 0x000000ffa4a47208 */ /* 0x000fe60000000000 */
[----:B------:R-:W-:Y:S04]  /*3800*/  IMAD.WIDE.U32 R22, R8, -0x326172a9, RZ ;  /* 0xcd9e8d5708167825 */ /* 0x000fe800078e00ff */
[----:B----4-:R-:W-:Y:S01]  /*3810*/  IMAD R6, R6, 0x8, R4 ;  /* 0x0000000806067824 */ /* 0x010fe200078e0204 */
[----:B------:R-:W-:Y:S01]  /*3820*/  IADD3 R4, R0, 0x1, RZ ;  /* 0x0000000100047810 */ /* 0x000fe20007ffe0ff */
[----:B------:R-:W-:Y:S04]  /*3830*/  DEPBAR.LE SB0, 0x0 ;  /* 0x000080000000791a */ /* 0x000fe80000000000 */
[C---:B------:R-:W-:Y:S01]  /*3840*/  IADD3 R5, R6.reuse, 0x4, RZ ;  /* 0x0000000406057810 */ /* 0x040fe20007ffe0ff */
[----:B------:R-:W-:Y:S01]  /*3850*/  BAR.SYNC.DEFER_BLOCKING 0x0 ;  /* 0x0000000000007b1d */ /* 0x000fe20000010000 */
[----:B------:R-:W-:Y:S01]  /*3860*/  LOP3.LUT R0, R249, UR8, R4, 0x96, !PT ;  /* 0x00000008f9007c12 */ /* 0x000fe2000f8e9604 */
[----:B------:R-:W-:Y:S04]  /*3870*/  IMAD.WIDE.U32 R6, R6, -0x326172a9, RZ ;  /* 0xcd9e8d5706067825 */ /* 0x000fe800078e00ff */
[----:B------:R-:W-:Y:S01]  /*3880*/  IMAD.WIDE.U32 R4, R5, -0x326172a9, RZ ;  /* 0xcd9e8d5705047825 */ /* 0x000fe200078e00ff */
[----:B------:R-:W-:Y:S03]  /*3890*/  LOP3.LUT R18, R23, UR4, R6, 0x96, !PT ;  /* 0x0000000417127c12 */ /* 0x000fe6000f8e9606 */
[----:B------:R-:W-:Y:S01]  /*38a0*/  IMAD.WIDE.U32 R20, R0, -0x326172a9, RZ ;  /* 0xcd9e8d5700147825 */ /* 0x000fe200078e00ff */
[----:B------:R-:W-:Y:S02]  /*38b0*/  LOP3.LUT R0, R251, UR10, RZ, 0x3c, !PT ;  /* 0x0000000afb007c12 */ /* 0x000fe4000f8e3cff */
        /* <DEDUP_REMOVED lines=8> */
[----:B------:R-:W-:Y:S01]  /*3940*/  UIADD3 UR4, UR10, 0x3c6ef372, URZ ;  /* 0x3c6ef3720a047890 */ /* 0x000fe2000fffe03f */
[----:B------:R-:W-:Y:S02]  /*3950*/  LDSM.16.M88.4 R64, [R144] ;  /* 0x000000009040783b */ /* 0x000fe40000000200 */
[----:B------:R-:W-:Y:S01]  /*3960*/  IMAD.WIDE.U32 R8, R8, -0x2daee0ad, RZ ;  /* 0xd2511f5308087825 */ /* 0x000fe200078e00ff */
[----:B------:R-:W-:Y:S03]  /*3970*/  LOP3.LUT R6, R12, R11, RZ, 0x3c, !PT ;  /* 0x0000000b0c067212 */ /* 0x000fe600078e3cff */
[----:B------:R-:W-:Y:S01]  /*3980*/  IMAD.WIDE.U32 R16, R16, -0x2daee0ad, RZ ;  /* 0xd2511f5310107825 */ /* 0x000fe200078e00ff */
[----:B------:R-:W-:Y:S01]  /*3990*/  LOP3.LUT R4, R12, R9, RZ, 0x3c, !PT ;  /* 0x000000090c047212 */ /* 0x000fe200078e3cff */
[----:B------:R-:W-:Y:S02]  /*39a0*/  LDSM.16.M88.4 R60, [R144+0x1000] ;  /* 0x00100000903c783b */ /* 0x000fe40000000200 */
[----:B------:R-:W-:Y:S04]  /*39b0*/  IMAD.WIDE.U32 R6, R6, -0x326172a9, RZ ;  /* 0xcd9e8d5706067825 */ /* 0x000fe800078e00ff */
[----:B------:R-:W-:Y:S01]  /*39c0*/  IMAD.WIDE.U32 R4, R4, -0x326172a9, RZ ;  /* 0xcd9e8d5704047825 */ /* 0x000fe200078e00ff */
[C---:B------:R-:W-:Y:S01]  /*39d0*/  LOP3.LUT R26, R7.reuse, UR4, R22, 0x96, !PT ;  /* 0x00000004071a7c12 */ /* 0x040fe2000f8e9616 */
[----:B------:R-:W-:Y:S01]  /*39e0*/  LDSM.16.M88.4 R48, [R145+0x6800] ;  /* 0x006800009130783b */ /* 0x000fe20000000200 */
[----:B------:R-:W-:Y:S01]  /*39f0*/  LOP3.LUT R24, R7, UR4, R20, 0x96, !PT ;  /* 0x0000000407187c12 */ /* 0x000fe2000f8e9614 */
[----:B------:R-:W-:Y:S01]  /*3a00*/  IMAD.WIDE.U32 R12, R13, -0x2daee0ad, RZ ;  /* 0xd2511f530d0c7825 */ /* 0x000fe200078e00ff */
[C---:B------:R-:W-:Y:S02]  /*3a10*/  LOP3.LUT R22, R5.reuse, UR4, R22, 0x96, !PT ;  /* 0x0000000405167c12 */ /* 0x040fe4000f8e9616 */
[----:B------:R-:W-:Y:S01]  /*3a20*/  LOP3.LUT R20, R5, UR4, R20, 0x96, !PT ;  /* 0x0000000405147c12 */ /* 0x000fe2000f8e9614 */
[----:B------:R-:W-:Y:S01]  /*3a30*/  UIADD3 UR4, UR8, 0x76cf5d0a, URZ ;  /* 0x76cf5d0a08047890 */ /* 0x000fe2000fffe03f */
[----:B------:R-:W-:Y:S01]  /*3a40*/  IMAD.WIDE.U32 R26, R26, -0x2daee0ad, RZ ;  /* 0xd2511f531a1a7825 */ /* 0x000fe200078e00ff */
[----:B------:R-:W-:Y:S03]  /*3a50*/  LDSM.16.M88.4 R100, [R145+0x6c00] ;  /* 0x006c00009164783b */ /* 0x000fe60000000200 */
[----:B------:R-:W-:Y:S01]  /*3a60*/  IMAD.WIDE.U32 R24, R24, -0x2daee0ad, RZ ;  /* 0xd2511f5318187825 */ /* 0x000fe200078e00ff */
[--C-:B------:R-:W-:Y:S02]  /*3a70*/  LOP3.LUT R0, R19, UR4, R10.reuse, 0x96, !PT ;  /* 0x0000000413007c12 */ /* 0x100fe4000f8e960a */
[----:B------:R-:W-:Y:S01]  /*3a80*/  LOP3.LUT R5, R17, UR4, R10, 0x96, !PT ;  /* 0x0000000411057c12 */ /* 0x000fe2000f8e960a */
[----:B------:R-:W-:Y:S01]  /*3a90*/  IMAD.WIDE.U32 R22, R22, -0x2daee0ad, RZ ;  /* 0xd2511f5316167825 */ /* 0x000fe200078e00ff */
[--C-:B------:R-:W-:Y:S01]  /*3aa0*/  LOP3.LUT R10, R15, UR4, R8.reuse, 0x96, !PT ;  /* 0x000000040f0a7c12 */ /* 0x100fe2000f8e9608 */
[----:B------:R-:W-:Y:S01]  /*3ab0*/  LDSM.16.M88.4 R108, [R146+0x6000] ;  /* 0x00600000926c783b */ /* 0x000fe20000000200 */
        /* <DEDUP_REMOVED lines=79> */
[----:B------:R-:W-:Y:S04]  /*3fb0*/  UIADD3 UR4, UR6, 0x80, URZ ;  /* 0x0000008006047890 */ /* 0x000fe8000fffe03f */
        /* <DEDUP_REMOVED lines=101> */
[----:B------:R-:W-:Y:S01]  /*4610*/  @!P3 ISETP.GE.AND P0, PT, R8, R163, PT ;  /* 0x000000a30800b20c */ /* 0x000fe20003f06270 */
[C---:B------:R-:W-:Y:S01]  /*4620*/  HMMA.16816.F32.BF16 R24, R100.reuse, R4, R24 ;  /* 0x000000046418723c */ /* 0x040fe20000041818 */
[----:B--2---:R-:W-:Y:S03]  /*4630*/  @!P3 IADD3 R12, R0, 0x11, RZ ;  /* 0x00000011000cb810 */ /* 0x004fe60007ffe0ff */
[--C-:B------:R-:W-:Y:S01]  /*4640*/  FFMA.FTZ R16, R16, c[0x0][0x23c], -R164.reuse ;  /* 0x00008f0010107a23 */ /* 0x100fe200000108a4 */
[----:B------:R-:W-:Y:S02]  /*4650*/  @!P3 FSEL R17, R17, -INF , !P0 ;  /* 0xff8000001111b808 */ /* 0x000fe40004000000 */
[-C--:B------:R-:W-:Y:S01]  /*4660*/  @!P3 ISETP.GE.AND P0, PT, R9, R160.reuse, PT ;  /* 0x000000a00900b20c */ /* 0x080fe20003f06270 */
[-C--:B------:R-:W-:Y:S01]  /*4670*/  HMMA.16816.F32.BF16 R28, R100, R6.reuse, R28 ;  /* 0x00000006641c723c */ /* 0x080fe2000004181c */
[-C--:B------:R-:W-:Y:S01]  /*4680*/  @!P3 ISETP.GE.AND P2, PT, R12, R160.reuse, PT ;  /* 0x000000a00c00b20c */ /* 0x080fe20003f46270 */
[----:B------:R2:W-:Y:S02]  /*4690*/  MUFU.EX2 R225, R15 ;  /* 0x0000000f00e17308 */ /* 0x0005e40000000800 */
[----:B---3--:R-:W-:Y:S01]  /*46a0*/  @!P3 IADD3 R13, R0, 0x10, RZ ;  /* 0x00000010000db810 */ /* 0x008fe20007ffe0ff */
[----:B------:R-:W-:Y:S01]  /*46b0*/  FFMA.FTZ R17, R17, c[0x0][0x23c], -R164 ;  /* 0x00008f0011117a23 */ /* 0x000fe200000108a4 */
[----:B------:R-:W-:Y:S02]  /*46c0*/  @!P3 FSEL R18, R18, -INF , !P0 ;  /* 0xff8000001212b808 */ /* 0x000fe40004000000 */
[C---:B------:R-:W-:Y:S01]  /*46d0*/  @!P3 ISETP.GE.AND P4, PT, R13.reuse, R109, PT ;  /* 0x0000006d0d00b20c */ /* 0x040fe20003f86270 */
[C---:B------:R-:W-:Y:S01]  /*46e0*/  HMMA.16816.F32.BF16 R32, R104.reuse, R6, R32 ;  /* 0x000000066820723c */ /* 0x040fe20000041820 */
[-C--:B------:R-:W-:Y:S02]  /*46f0*/  @!P3 ISETP.GE.AND P0, PT, R8, R160.reuse, PT ;  /* 0x000000a00800b20c */ /* 0x080fe40003f06270 */
[----:B------:R-:W-:Y:S01]  /*4700*/  @!P3 ISETP.GE.AND P1, PT, R13, R159, PT ;  /* 0x0000009f0d00b20c */ /* 0x000fe20003f26270 */
[----:B------:R-:W3:Y:S01]  /*4710*/  LDSM.16.M88.4 R8, [R146+0x6800] ;  /* 0x006800009208783b */ /* 0x000ee20000000200 */
[----:B-1----:R-:W-:Y:S01]  /*4720*/  SHF.R.U32.HI R14, RZ, 0x18, R176 ;  /* 0x00000018ff0e7819 */ /* 0x002fe200000116b0 */
[--C-:B------:R-:W-:Y:S01]  /*4730*/  FFMA.FTZ R18, R18, c[0x0][0x23c], -R162.reuse ;  /* 0x00008f0012127a23 */ /* 0x100fe200000108a2 */
[----:B------:R-:W-:Y:S01]  /*4740*/  @!P3 FSEL R19, R19, -INF , !P0 ;  /* 0xff8000001313b808 */ /* 0x000fe20004000000 */
[----:B------:R1:W4:Y:S01]  /*4750*/  MUFU.EX2 R207, R16 ;  /* 0x0000001000cf7308 */ /* 0x0003220000000800 */
[----:B------:R-:W-:Y:S02]  /*4760*/  @!P3 ISETP.GE.AND P0, PT, R13, R163, PT ;  /* 0x000000a30d00b20c */ /* 0x000fe40003f06270 */
[----:B------:R-:W-:Y:S01]  /*4770*/  @!P3 ISETP.GE.AND P5, PT, R12, R159, PT ;  /* 0x0000009f0c00b20c */ /* 0x000fe20003fa6270 */
[----:B------:R-:W-:Y:S01]  /*4780*/  FFMA.FTZ R19, R19, c[0x0][0x23c], -R162 ;  /* 0x00008f0013137a23 */ /* 0x000fe200000108a2 */
[----:B------:R-:W-:Y:S02]  /*4790*/  @!P3 FSEL R20, R20, -INF , !P0 ;  /* 0xff8000001414b808 */ /* 0x000fe40004000000 */
[----:B------:R-:W-:Y:S02]  /*47a0*/  @!P3 ISETP.GE.AND P0, PT, R12, R163, PT ;  /* 0x000000a30c00b20c */ /* 0x000fe40003f06270 */
[----:B------:R-:W-:Y:S01]  /*47b0*/  @!P3 IADD3 R5, R0, 0x18, RZ ;  /* 0x000000180005b810 */ /* 0x000fe20007ffe0ff */
[----:B------:R-:W-:Y:S01]  /*47c0*/  FFMA.FTZ R20, R20, c[0x0][0x23c], -R164 ;  /* 0x00008f0014147a23 */ /* 0x000fe200000108a4 */
[----:B--2---:R-:W-:Y:S01]  /*47d0*/  LOP3.LUT R15, R182, 0xff, RZ, 0xc0, !PT ;  /* 0x000000ffb60f7812 */ /* 0x004fe200078ec0ff */
[----:B------:R2:W-:Y:S01]  /*47e0*/  MUFU.EX2 R204, R17 ;  /* 0x0000001100cc7308 */ /* 0x0005e20000000800 */
[----:B------:R-:W-:Y:S02]  /*47f0*/  @!P3 FSEL R21, R21, -INF , !P0 ;  /* 0xff8000001515b808 */ /* 0x000fe40004000000 */
[-C--:B------:R-:W-:Y:S02]  /*4800*/  @!P3 ISETP.GE.AND P0, PT, R13, R160.reuse, PT ;  /* 0x000000a00d00b20c */ /* 0x080fe40003f06270 */
[----:B------:R-:W-:Y:S01]  /*4810*/  SHF.R.U32.HI R13, RZ, 0x18, R168 ;  /* 0x00000018ff0d7819 */ /* 0x000fe200000116a8 */
[----:B------:R-:W-:Y:S01]  /*4820*/  FFMA.FTZ R21, R21, c[0x0][0x23c], -R164 ;  /* 0x00008f0015157a23 */ /* 0x000fe200000108a4 */
[----:B------:R-:W-:Y:S02]  /*4830*/  @!P3 IADD3 R4, R0, 0x19, RZ ;  /* 0x000000190004b810 */ /* 0x000fe40007ffe0ff */
[----:B------:R-:W-:Y:S01]  /*4840*/  @!P3 FSEL R22, R22, -INF , !P0 ;  /* 0xff8000001616b808 */ /* 0x000fe20004000000 */
[----:B------:R-:W-:Y:S01]  /*4850*/  MUFU.EX2 R201, R21 ;  /* 0x0000001500c97308 */ /* 0x000fe20000000800 */
[----:B------:R-:W-:Y:S02]  /*4860*/  @!P3 ISETP.GE.AND P6, PT, R5, R159, PT ;  /* 0x0000009f0500b20c */ /* 0x000fe40003fc6270 */
[----:B------:R-:W-:Y:S01]  /*4870*/  @!P3 ISETP.GE.AND P0, PT, R12, R109, PT ;  /* 0x0000006d0c00b20c */ /* 0x000fe20003f06270 */
[----:B------:R-:W-:Y:S01]  /*4880*/  FFMA.FTZ R22, R22, c[0x0][0x23c], -R162 ;  /* 0x00008f0016167a23 */ /* 0x000fe200000108a2 */
[----:B------:R-:W-:Y:S02]  /*4890*/  @!P3 FSEL R26, R26, -INF , !P4 ;  /* 0xff8000001a1ab808 */ /* 0x000fe40006000000 */
[----:B------:R-:W-:Y:S02]  /*48a0*/  LOP3.LUT R12, R174, 0xffff, RZ, 0xc0, !PT ;  /* 0x0000ffffae0c7812 */ /* 0x000fe400078ec0ff */
[----:B------:R-:W-:Y:S01]  /*48b0*/  @!P3 ISETP.GE.AND P4, PT, R4, R159, PT ;  /* 0x0000009f0400b20c */ /* 0x000fe20003f86270 */
[----:B------:R-:W-:Y:S01]  /*48c0*/  FFMA.FTZ R26, R26, c[0x0][0x23c], -R108 ;  /* 0x00008f001a1a7a23 */ /* 0x000fe2000001086c */
[----:B-1----:R-:W-:Y:S01]  /*48d0*/  SHF.R.U32.HI R16, RZ, 0x18, R182 ;  /* 0x00000018ff107819 */ /* 0x002fe200000116b6 */
[----:B------:R1:W-:Y:S01]  /*48e0*/  MUFU.EX2 R213, R18 ;  /* 0x0000001200d57308 */ /* 0x0003e20000000800 */
[----:B------:R-:W-:Y:S01]  /*48f0*/  @!P3 FSEL R23, R23, -INF , !P2 ;  /* 0xff8000001717b808 */ /* 0x000fe20005000000 */
[-C--:B---3--:R-:W-:Y:S01]  /*4900*/  HMMA.16816.F32.BF16 R36, R104, R8.reuse, R36 ;  /* 0x000000086824723c */ /* 0x088fe20000041824 */
[----:B--2---:R-:W-:Y:S02]  /*4910*/  LOP3.LUT R17, R176, 0xffff, RZ, 0xc0, !PT ;  /* 0x0000ffffb0117812 */ /* 0x004fe400078ec0ff */
[----:B------:R-:W-:Y:S01]  /*4920*/  @!P3 ISETP.GE.AND P2, PT, R5, R109, PT ;  /* 0x0000006d0500b20c */ /* 0x000fe20003f46270 */
[----:B------:R-:W-:Y:S01]  /*4930*/  FFMA.FTZ R23, R23, c[0x0][0x23c], -R162 ;  /* 0x00008f0017177a23 */ /* 0x000fe200000108a2 */
[----:B------:R-:W-:Y:S02]  /*4940*/  SHF.R.U32.HI R177, RZ, 0x10, R176 ;  /* 0x00000010ffb17819 */ /* 0x000fe400000116b0 */
[----:B------:R-:W-:Y:S01]  /*4950*/  @!P3 FSEL R24, R24, -INF , !P1 ;  /* 0xff8000001818b808 */ /* 0x000fe20004800000 */
[C---:B------:R-:W-:Y:S01]  /*4960*/  HMMA.16816.F32.BF16 R40, R100.reuse, R8, R40 ;  /* 0x000000086428723c */ /* 0x040fe20000041828 */
[----:B------:R-:W-:Y:S01]  /*4970*/  @!P3 FSEL R30, R30, -INF , !P2 ;  /* 0xff8000001e1eb808 */ /* 0x000fe20005000000 */
[----:B------:R-:W-:Y:S01]  /*4980*/  MUFU.EX2 R203, R23 ;  /* 0x0000001700cb7308 */ /* 0x000fe20000000800 */
[-C--:B------:R-:W-:Y:S01]  /*4990*/  @!P3 ISETP.GE.AND P1, PT, R5, R163.reuse, PT ;  /* 0x000000a30500b20c */ /* 0x080fe20003f26270 */
[--C-:B------:R-:W-:Y:S01]  /*49a0*/  FFMA.FTZ R24, R24, c[0x0][0x23c], -R161.reuse ;  /* 0x00008f0018187a23 */ /* 0x100fe200000108a1 */
[----:B------:R-:W-:Y:S01]  /*49b0*/  @!P3 FSEL R25, R25, -INF , !P5 ;  /* 0xff8000001919b808 */ /* 0x000fe20006800000 */
[--C-:B------:R-:W-:Y:S01]  /*49c0*/  FFMA.FTZ R30, R30, c[0x0][0x23c], -R108.reuse ;  /* 0x00008f001e1e7a23 */ /* 0x100fe2000001086c */
[----:B------:R-:W-:Y:S01]  /*49d0*/  @!P3 IADD3 R8, R0, 0x20, RZ ;  /* 0x000000200008b810 */ /* 0x000fe20007ffe0ff */
[-C--:B------:R-:W-:Y:S01]  /*49e0*/  HMMA.16816.F32.BF16 R44, R100, R10.reuse, R44 ;  /* 0x0000000a642c723c */ /* 0x080fe2000004182c */
[-C--:B------:R-:W-:Y:S02]  /*49f0*/  @!P3 ISETP.GE.AND P5, PT, R5, R160.reuse, PT ;  /* 0x000000a00500b20c */ /* 0x080fe40003fa6270 */
[----:B------:R-:W-:Y:S01]  /*4a00*/  @!P3 ISETP.GE.AND P2, PT, R8, R163, PT ;  /* 0x000000a30800b20c */ /* 0x000fe20003f46270 */
[--C-:B------:R-:W-:Y:S01]  /*4a10*/  FFMA.FTZ R25, R25, c[0x0][0x23c], -R161.reuse ;  /* 0x00008f0019197a23 */ /* 0x100fe200000108a1 */
[----:B------:R-:W-:Y:S01]  /*4a20*/  @!P3 IADD3 R9, R0, 0x21, RZ ;  /* 0x000000210009b810 */ /* 0x000fe20007ffe0ff */
[----:B------:R2:W-:Y:S01]  /*4a30*/  MUFU.EX2 R199, R20 ;  /* 0x0000001400c77308 */ /* 0x0005e20000000800 */
[----:B------:R-:W-:Y:S01]  /*4a40*/  @!P3 FSEL R27, R27, -INF , !P0 ;  /* 0xff8000001b1bb808 */ /* 0x000fe20004000000 */
[C---:B------:R-:W-:Y:S01]  /*4a50*/  HMMA.16816.F32.BF16 R48, R104.reuse, R10, R48 ;  /* 0x0000000a6830723c */ /* 0x040fe20000041830 */
[----:B-1----:R-:W-:Y:S02]  /*4a60*/  LOP3.LUT R18, R168, 0xffff, RZ, 0xc0, !PT ;  /* 0x0000ffffa8127812 */ /* 0x002fe400078ec0ff */
[----:B------:R-:W-:Y:S01]  /*4a70*/  @!P3 ISETP.GE.AND P0, PT, R4, R109, PT ;  /* 0x0000006d0400b20c */ /* 0x000fe20003f06270 */
[--C-:B------:R-:W-:Y:S01]  /*4a80*/  FFMA.FTZ R27, R27, c[0x0][0x23c], -R108.reuse ;  /* 0x00008f001b1b7a23 */ /* 0x100fe2000001086c */
[----:B------:R-:W-:Y:S02]  /*4a90*/  @!P3 FSEL R28, R28, -INF , !P6 ;  /* 0xff8000001c1cb808 */ /* 0x000fe40007000000 */
[----:B------:R-:W-:Y:S01]  /*4aa0*/  @!P3 FSEL R31, R31, -INF , !P0 ;  /* 0xff8000001f1fb808 */ /* 0x000fe20004000000 */
[----:B------:R-:W-:Y:S01]  /*4ab0*/  MUFU.EX2 R209, R24 ;  /* 0x0000001800d17308 */ /* 0x000fe20000000800 */
[----:B------:R-:W-:Y:S02]  /*4ac0*/  @!P3 ISETP.GE.AND P6, PT, R4, R163, PT ;  /* 0x000000a30400b20c */ /* 0x000fe40003fc6270 */
[-C--:B------:R-:W-:Y:S01]  /*4ad0*/  @!P3 ISETP.GE.AND P0, PT, R8, R160.reuse, PT ;  /* 0x000000a00800b20c */ /* 0x080fe20003f06270 */
[--C-:B------:R-:W-:Y:S01]  /*4ae0*/  FFMA.FTZ R28, R28, c[0x0][0x23c], -R161.reuse ;  /* 0x00008f001c1c7a23 */ /* 0x100fe200000108a1 */
[----:B------:R-:W-:Y:S01]  /*4af0*/  @!P3 FSEL R33, R33, -INF , !P6 ;  /* 0xff8000002121b808 */ /* 0x000fe20007000000 */
[----:B------:R-:W-:Y:S01]  /*4b00*/  FFMA.FTZ R31, R31, c[0x0][0x23c], -R108 ;  /* 0x00008f001f1f7a23 */ /* 0x000fe2000001086c */
[----:B------:R-:W-:Y:S02]  /*4b10*/  @!P3 FSEL R29, R29, -INF , !P4 ;  /* 0xff8000001d1db808 */ /* 0x000fe40006000000 */
[----:B------:R-:W-:Y:S01]  /*4b20*/  @!P3 ISETP.GE.AND P6, PT, R8, R109, PT ;  /* 0x0000006d0800b20c */ /* 0x000fe20003fc6270 */
[----:B------:R-:W-:Y:S01]  /*4b30*/  FFMA.FTZ R33, R33, c[0x0][0x23c], -R164 ;  /* 0x00008f0021217a23 */ /* 0x000fe200000108a4 */
[-C--:B------:R-:W-:Y:S01]  /*4b40*/  @!P3 ISETP.GE.AND P4, PT, R4, R160.reuse, PT ;  /* 0x000000a00400b20c */ /* 0x080fe20003f86270 */
[--C-:B------:R-:W-:Y:S01]  /*4b50*/  FFMA.FTZ R29, R29, c[0x0][0x23c], -R161.reuse ;  /* 0x00008f001d1d7a23 */ /* 0x100fe200000108a1 */
[----:B------:R-:W-:Y:S01]  /*4b60*/  @!P3 FSEL R42, R42, -INF , !P6 ;  /* 0xff8000002a2ab808 */ /* 0x000fe20007000000 */
[----:B------:R-:W1:Y:S01]  /*4b70*/  LDSM.16.M88.4 R4, [R146+0x6c00] ;  /* 0x006c00009204783b */ /* 0x000e620000000200 */
[----:B------:R-:W-:Y:S01]  /*4b80*/  @!P3 FSEL R34, R34, -INF , !P5 ;  /* 0xff8000002222b808 */ /* 0x000fe20006800000 */
[----:B------:R3:W1:Y:S01]  /*4b90*/  MUFU.EX2 R211, R19 ;  /* 0x0000001300d37308 */ /* 0x0006620000000800 */
[----:B------:R-:W-:Y:S01]  /*4ba0*/  LOP3.LUT R11, R168, 0xff, RZ, 0xc0, !PT ;  /* 0x000000ffa80b7812 */ /* 0x000fe200078ec0ff */
[----:B------:R-:W-:Y:S01]  /*4bb0*/  FFMA.FTZ R42, R42, c[0x0][0x23c], -R108 ;  /* 0x00008f002a2a7a23 */ /* 0x000fe2000001086c */
[----:B------:R-:W-:Y:S01]  /*4bc0*/  @!P3 ISETP.GE.AND P5, PT, R9, R163, PT ;  /* 0x000000a30900b20c */ /* 0x000fe20003fa6270 */
[----:B------:R-:W-:Y:S01]  /*4bd0*/  FFMA.FTZ R34, R34, c[0x0][0x23c], -R162 ;  /* 0x00008f0022227a23 */ /* 0x000fe200000108a2 */
[----:B------:R-:W-:Y:S02]  /*4be0*/  SHF.R.U32.HI R168, RZ, 0x10, R168 ;  /* 0x00000010ffa87819 */ /* 0x000fe400000116a8 */
[----:B------:R-:W-:Y:S02]  /*4bf0*/  @!P3 FSEL R32, R32, -INF , !P1 ;  /* 0xff8000002020b808 */ /* 0x000fe40004800000 */
[----:B------:R-:W-:Y:S01]  /*4c00*/  @!P3 FSEL R37, R37, -INF , !P5 ;  /* 0xff8000002525b808 */ /* 0x000fe20006800000 */
[----:B------:R-:W1:Y:S01]  /*4c10*/  MUFU.EX2 R205, R28 ;  /* 0x0000001c00cd7308 */ /* 0x000e620000000800 */
[----:B------:R-:W-:Y:S01]  /*4c20*/  @!P3 ISETP.GE.AND P1, PT, R8, R159, PT ;  /* 0x0000009f0800b20c */ /* 0x000fe20003f26270 */
[--C-:B------:R-:W-:Y:S01]  /*4c30*/  FFMA.FTZ R32, R32, c[0x0][0x23c], -R164.reuse ;  /* 0x00008f0020207a23 */ /* 0x100fe200000108a4 */
[----:B------:R-:W-:Y:S01]  /*4c40*/  @!P3 ISETP.GE.AND P5, PT, R9, R109, PT ;  /* 0x0000006d0900b20c */ /* 0x000fe20003fa6270 */
[----:B------:R-:W-:Y:S01]  /*4c50*/  FFMA.FTZ R37, R37, c[0x0][0x23c], -R164 ;  /* 0x00008f0025257a23 */ /* 0x000fe200000108a4 */
[----:B------:R-:W-:Y:S02]  /*4c60*/  @!P3 FSEL R35, R35, -INF , !P4 ;  /* 0xff8000002323b808 */ /* 0x000fe40006000000 */
[----:B------:R-:W-:Y:S02]  /*4c70*/  @!P3 IADD3 R8, R0, 0x29, RZ ;  /* 0x000000290008b810 */ /* 0x000fe40007ffe0ff */
[-C--:B------:R-:W-:Y:S01]  /*4c80*/  @!P3 ISETP.GE.AND P4, PT, R9, R160.reuse, PT ;  /* 0x000000a00900b20c */ /* 0x080fe20003f86270 */
[----:B------:R-:W-:Y:S01]  /*4c90*/  FFMA.FTZ R35, R35, c[0x0][0x23c], -R162 ;  /* 0x00008f0023237a23 */ /* 0x000fe200000108a2 */
[----:B------:R-:W-:Y:S01]  /*4ca0*/  @!P3 FSEL R43, R43, -INF , !P5 ;  /* 0xff8000002b2bb808 */ /* 0x000fe20006800000 */
[----:B------:R-:W-:Y:S01]  /*4cb0*/  MUFU.EX2 R192, R34 ;  /* 0x0000002200c07308 */ /* 0x000fe20000000800 */
[----:B------:R-:W-:Y:S02]  /*4cc0*/  @!P3 FSEL R36, R36, -INF , !P2 ;  /* 0xff8000002424b808 */ /* 0x000fe40005000000 */
[----:B------:R-:W-:Y:S01]  /*4cd0*/  @!P3 FSEL R39, R39, -INF , !P4 ;  /* 0xff8000002727b808 */ /* 0x000fe20006000000 */
[----:B------:R-:W-:Y:S01]  /*4ce0*/  FFMA.FTZ R43, R43, c[0x0][0x23c], -R108 ;  /* 0x00008f002b2b7a23 */ /* 0x000fe2000001086c */
[----:B------:R-:W-:Y:S01]  /*4cf0*/  @!P3 ISETP.GE.AND P2, PT, R9, R159, PT ;  /* 0x0000009f0900b20c */ /* 0x000fe20003f46270 */
[----:B------:R-:W-:Y:S01]  /*4d00*/  FFMA.FTZ R36, R36, c[0x0][0x23c], -R164 ;  /* 0x00008f0024247a23 */ /* 0x000fe200000108a4 */
[----:B------:R-:W-:Y:S01]  /*4d10*/  @!P3 IADD3 R9, R0, 0x28, RZ ;  /* 0x000000280009b810 */ /* 0x000fe20007ffe0ff */
[--C-:B------:R-:W-:Y:S01]  /*4d20*/  FFMA.FTZ R39, R39, c[0x0][0x23c], -R162.reuse ;  /* 0x00008f0027277a23 */ /* 0x100fe200000108a2 */
[----:B------:R-:W-:Y:S01]  /*4d30*/  @!P3 FSEL R38, R38, -INF , !P0 ;  /* 0xff8000002626b808 */ /* 0x000fe20004000000 */
[----:B------:R-:W-:Y:S01]  /*4d40*/  MUFU.EX2 R215, R27 ;  /* 0x0000001b00d77308 */ /* 0x000fe20000000800 */
[C---:B------:R-:W-:Y:S02]  /*4d50*/  @!P3 ISETP.GE.AND P4, PT, R9.reuse, R109, PT ;  /* 0x0000006d0900b20c */ /* 0x040fe40003f86270 */
[----:B------:R-:W-:Y:S01]  /*4d60*/  @!P3 ISETP.GE.AND P0, PT, R9, R159, PT ;  /* 0x0000009f0900b20c */ /* 0x000fe20003f06270 */
[----:B------:R-:W-:Y:S01]  /*4d70*/  FFMA.FTZ R38, R38, c[0x0][0x23c], -R162 ;  /* 0x00008f0026267a23 */ /* 0x000fe200000108a2 */
[C---:B------:R-:W-:Y:S01]  /*4d80*/  @!P3 ISETP.GE.AND P5, PT, R8.reuse, R109, PT ;  /* 0x0000006d0800b20c */ /* 0x040fe20003fa6270 */
[-C--:B-1----:R-:W-:Y:S01]  /*4d90*/  HMMA.16816.F32.BF16 R52, R104, R4.reuse, R52 ;  /* 0x000000046834723c */ /* 0x082fe20000041834 */
[----:B------:R-:W-:Y:S02]  /*4da0*/  @!P3 ISETP.GE.AND P6, PT, R8, R159, PT ;  /* 0x0000009f0800b20c */ /* 0x000fe40003fc6270 */
[----:B------:R-:W-:Y:S01]  /*4db0*/  @!P3 FSEL R46, R46, -INF , !P4 ;  /* 0xff8000002e2eb808 */ /* 0x000fe20006000000 */
[----:B------:R-:W-:Y:S01]  /*4dc0*/  MUFU.EX2 R189, R35 ;  /* 0x0000002300bd7308 */ /* 0x000fe20000000800 */
[----:B------:R-:W-:Y:S02]  /*4dd0*/  @!P3 FSEL R41, R41, -INF , !P2 ;  /* 0xff8000002929b808 */ /* 0x000fe40005000000 */
[----:B------:R-:W-:Y:S01]  /*4de0*/  @!P3 FSEL R47, R47, -INF , !P5 ;  /* 0xff8000002f2fb808 */ /* 0x000fe20006800000 */
[C---:B------:R-:W-:Y:S01]  /*4df0*/  HMMA.16816.F32.BF16 R56, R100.reuse, R4, R56 ;  /* 0x000000046438723c */ /* 0x040fe20000041838 */
[-C--:B------:R-:W-:Y:S03]  /*4e00*/  @!P3 ISETP.GE.AND P2, PT, R9, R160.reuse, PT ;  /* 0x000000a00900b20c */ /* 0x080fe60003f46270 */
[----:B--2---:R-:W-:Y:S01]  /*4e10*/  SHF.R.U32.HI R20, RZ, 0x10, R182 ;  /* 0x00000010ff147819 */ /* 0x004fe200000116b6 */
[--C-:B------:R-:W-:Y:S01]  /*4e20*/  FFMA.FTZ R47, R47, c[0x0][0x23c], -R108.reuse ;  /* 0x00008f002f2f7a23 */ /* 0x100fe2000001086c */
[----:B------:R-:W-:Y:S01]  /*4e30*/  @!P3 FSEL R44, R44, -INF , !P0 ;  /* 0xff8000002c2cb808 */ /* 0x000fe20004000000 */
[----:B------:R-:W-:Y:S01]  /*4e40*/  FFMA.FTZ R41, R41, c[0x0][0x23c], -R161 ;  /* 0x00008f0029297a23 */ /* 0x000fe200000108a1 */
[----:B------:R-:W-:Y:S01]  /*4e50*/  @!P3 IADD3 R4, R0, 0x31, RZ ;  /* 0x000000310004b810 */ /* 0x000fe20007ffe0ff */
[-C--:B------:R-:W-:Y:S01]  /*4e60*/  HMMA.16816.F32.BF16 R60, R100, R6.reuse, R60 ;  /* 0x00000006643c723c */ /* 0x080fe2000004183c */
[----:B------:R-:W-:Y:S01]  /*4e70*/  @!P3 ISETP.GE.AND P0, PT, R8, R163, PT ;  /* 0x000000a30800b20c */ /* 0x000fe20003f06270 */
[----:B------:R-:W-:Y:S01]  /*4e80*/  MUFU.EX2 R202, R29 ;  /* 0x0000001d00ca7308 */ /* 0x000fe20000000800 */
[----:B------:R-:W-:Y:S01]  /*4e90*/  SHF.R.U32.HI R5, RZ, 0x10, R167 ;  /* 0x00000010ff057819 */ /* 0x000fe200000116a7 */
[----:B------:R-:W-:Y:S01]  /*4ea0*/  FFMA.FTZ R46, R46, c[0x0][0x23c], -R108 ;  /* 0x00008f002e2e7a23 */ /* 0x000fe2000001086c */
[----:B------:R-:W-:Y:S01]  /*4eb0*/  @!P3 FSEL R45, R45, -INF , !P6 ;  /* 0xff8000002d2db808 */ /* 0x000fe20007000000 */
[--C-:B------:R-:W-:Y:S01]  /*4ec0*/  FFMA.FTZ R44, R44, c[0x0][0x23c], -R161.reuse ;  /* 0x00008f002c2c7a23 */ /* 0x100fe200000108a1 */
[----:B------:R-:W-:Y:S01]  /*4ed0*/  @!P3 FSEL R49, R49, -INF , !P0 ;  /* 0xff8000003131b808 */ /* 0x000fe20004000000 */
[----:B------:R-:W-:Y:S01]  /*4ee0*/  HMMA.16816.F32.BF16 R64, R104, R6, R64 ;  /* 0x000000066840723c */ /* 0x000fe20000041840 */
[-C--:B------:R-:W-:Y:S03]  /*4ef0*/  @!P3 ISETP.GE.AND P6, PT, R8, R160.reuse, PT ;  /* 0x000000a00800b20c */ /* 0x080fe60003fc6270 */
[----:B------:R-:W-:Y:S01]  /*4f00*/  @!P3 IADD3 R8, R0, 0x30, RZ ;  /* 0x000000300008b810 */ /* 0x000fe20007ffe0ff */
[--C-:B------:R-:W-:Y:S01]  /*4f10*/  FFMA.FTZ R45, R45, c[0x0][0x23c], -R161.reuse ;  /* 0x00008f002d2d7a23 */ /* 0x100fe200000108a1 */
[----:B------:R-:W-:Y:S01]  /*4f20*/  @!P3 FSEL R50, R50, -INF , !P2 ;  /* 0xff8000003232b808 */ /* 0x000fe20005000000 */
[----:B------:R-:W-:Y:S01]  /*4f30*/  FFMA.FTZ R49, R49, c[0x0][0x23c], -R164 ;  /* 0x00008f0031317a23 */ /* 0x000fe200000108a4 */
[C---:B------:R-:W-:Y:S01]  /*4f40*/  @!P3 ISETP.GE.AND P0, PT, R8.reuse, R109, PT ;  /* 0x0000006d0800b20c */ /* 0x040fe20003f06270 */
[----:B------:R-:W-:Y:S01]  /*4f50*/  MUFU.EX2 R193, R32 ;  /* 0x0000002000c17308 */ /* 0x000fe20000000800 */
[-C--:B------:R-:W-:Y:S02]  /*4f60*/  @!P3 ISETP.GE.AND P4, PT, R8, R163.reuse, PT ;  /* 0x000000a30800b20c */ /* 0x080fe40003f86270 */
[----:B------:R-:W-:Y:S01]  /*4f70*/  @!P3 FSEL R58, R58, -INF , !P0 ;  /* 0xff8000003a3ab808 */ /* 0x000fe20004000000 */
[----:B------:R-:W-:Y:S01]  /*4f80*/  FFMA.FTZ R50, R50, c[0x0][0x23c], -R162 ;  /* 0x00008f0032327a23 */ /* 0x000fe200000108a2 */
[-C--:B------:R-:W-:Y:S02]  /*4f90*/  @!P3 ISETP.GE.AND P2, PT, R4, R163.reuse, PT ;  /* 0x000000a30400b20c */ /* 0x080fe40003f46270 */
[----:B------:R-:W-:Y:S01]  /*4fa0*/  LOP3.LUT R6, R180, 0xffff, RZ, 0xc0, !PT ;  /* 0x0000ffffb4067812 */ /* 0x000fe200078ec0ff */
[----:B------:R-:W-:Y:S01]  /*4fb0*/  FFMA.FTZ R58, R58, c[0x0][0x23c], -R108 ;  /* 0x00008f003a3a7a23 */ /* 0x000fe2000001086c */
[----:B------:R-:W-:Y:S01]  /*4fc0*/  @!P3 FSEL R40, R40, -INF , !P1 ;  /* 0xff8000002828b808 */ /* 0x000fe20004800000 */
[----:B------:R-:W-:Y:S01]  /*4fd0*/  MUFU.EX2 R210, R30 ;  /* 0x0000001e00d27308 */ /* 0x000fe20000000800 */
[----:B------:R-:W-:Y:S02]  /*4fe0*/  @!P3 FSEL R53, R53, -INF , !P2 ;  /* 0xff8000003535b808 */ /* 0x000fe40005000000 */
[----:B------:R-:W-:Y:S01]  /*4ff0*/  @!P3 ISETP.GE.AND P1, PT, R9, R163, PT ;  /* 0x000000a30900b20c */ /* 0x000fe20003f26270 */
[--C-:B------:R-:W-:Y:S01]  /*5000*/  FFMA.FTZ R40, R40, c[0x0][0x23c], -R161.reuse ;  /* 0x00008f0028287a23 */ /* 0x100fe200000108a1 */
[----:B------:R-:W-:Y:S01]  /*5010*/  @!P3 ISETP.GE.AND P2, PT, R4, R109, PT ;  /* 0x0000006d0400b20c */ /* 0x000fe20003f46270 */
[----:B------:R-:W-:Y:S01]  /*5020*/  FFMA.FTZ R53, R53, c[0x0][0x23c], -R164 ;  /* 0x00008f0035357a23 */ /* 0x000fe200000108a4 */
[-C--:B------:R-:W-:Y:S02]  /*5030*/  @!P3 ISETP.GE.AND P5, PT, R8, R160.reuse, PT ;  /* 0x000000a00800b20c */ /* 0x080fe40003fa6270 */
[----:B------:R-:W-:Y:S01]  /*5040*/  @!P3 FSEL R59, R59, -INF , !P2 ;  /* 0xff8000003b3bb808 */ /* 0x000fe20005000000 */
[----:B------:R-:W-:Y:S01]  /*5050*/  MUFU.EX2 R191, R33 ;  /* 0x0000002100bf7308 */ /* 0x000fe20000000800 */
[----:B------:R-:W-:Y:S02]  /*5060*/  @!P3 FSEL R51, R51, -INF , !P6 ;  /* 0xff8000003333b808 */ /* 0x000fe40007000000 */
[----:B------:R-:W-:Y:S01]  /*5070*/  SHF.R.U32.HI R9, RZ, 0x18, R180 ;  /* 0x00000018ff097819 */ /* 0x000fe200000116b4 */
[----:B------:R-:W-:Y:S01]  /*5080*/  FFMA.FTZ R59, R59, c[0x0][0x23c], -R108 ;  /* 0x00008f003b3b7a23 */ /* 0x000fe2000001086c */
[-C--:B------:R-:W-:Y:S01]  /*5090*/  @!P3 ISETP.GE.AND P6, PT, R4, R160.reuse, PT ;  /* 0x000000a00400b20c */ /* 0x080fe20003fc6270 */
[----:B------:R-:W-:Y:S01]  /*50a0*/  FFMA.FTZ R51, R51, c[0x0][0x23c], -R162 ;  /* 0x00008f0033337a23 */ /* 0x000fe200000108a2 */
[----:B---3--:R-:W-:Y:S02]  /*50b0*/  LOP3.LUT R19, R182, 0xffff, RZ, 0xc0, !PT ;  /* 0x0000ffffb6137812 */ /* 0x008fe400078ec0ff */
[----:B------:R-:W-:Y:S01]  /*50c0*/  @!P3 FSEL R52, R52, -INF , !P4 ;  /* 0xff8000003434b808 */ /* 0x000fe20006000000 */
[----:B------:R-:W1:Y:S01]  /*50d0*/  MUFU.EX2 R206, R22 ;  /* 0x0000001600ce7308 */ /* 0x000e620000000800 */
[----:B------:R-:W-:Y:S02]  /*50e0*/  LOP3.LUT R10, R176, 0xff, RZ, 0xc0, !PT ;  /* 0x000000ffb00a7812 */ /* 0x000fe400078ec0ff */
[-C--:B------:R-:W-:Y:S01]  /*50f0*/  @!P3 ISETP.GE.AND P4, PT, R4, R159.reuse, PT ;  /* 0x0000009f0400b20c */ /* 0x080fe20003f86270 */
[--C-:B------:R-:W-:Y:S01]  /*5100*/  FFMA.FTZ R52, R52, c[0x0][0x23c], -R164.reuse ;  /* 0x00008f0034347a23 */ /* 0x100fe200000108a4 */
[----:B------:R-:W-:Y:S02]  /*5110*/  @!P3 IADD3 R4, R0, 0x38, RZ ;  /* 0x000000380004b810 */ /* 0x000fe40007ffe0ff */
[----:B------:R-:W-:Y:S02]  /*5120*/  @!P3 FSEL R48, R48, -INF , !P1 ;  /* 0xff8000003030b808 */ /* 0x000fe40004800000 */
[----:B------:R-:W-:Y:S01]  /*5130*/  @!P3 IADD3 R0, R0, 0x39, RZ ;  /* 0x000000390000b810 */ /* 0x000fe20007ffe0ff */
[----:B------:R-:W-:Y:S01]  /*5140*/  MUFU.EX2 R175, R49 ;  /* 0x0000003100af7308 */ /* 0x000fe20000000800 */
[-C--:B------:R-:W-:Y:S01]  /*5150*/  @!P3 ISETP.GE.AND P1, PT, R8, R159.reuse, PT ;  /* 0x0000009f0800b20c */ /* 0x080fe20003f26270 */
[----:B------:R-:W-:Y:S01]  /*5160*/  FFMA.FTZ R48, R48, c[0x0][0x23c], -R164 ;  /* 0x00008f0030307a23 */ /* 0x000fe200000108a4 */
[----:B------:R-:W-:Y:S02]  /*5170*/  @!P3 FSEL R57, R57, -INF , !P4 ;  /* 0xff8000003939b808 */ /* 0x000fe40006000000 */
[----:B------:R-:W-:Y:S02]  /*5180*/  @!P3 FSEL R54, R54, -INF , !P5 ;  /* 0xff8000003636b808 */ /* 0x000fe40006800000 */
[----:B------:R-:W-:Y:S01]  /*5190*/  @!P3 FSEL R56, R56, -INF , !P1 ;  /* 0xff8000003838b808 */ /* 0x000fe20004800000 */
[--C-:B------:R-:W-:Y:S01]  /*51a0*/  FFMA.FTZ R57, R57, c[0x0][0x23c], -R161.reuse ;  /* 0x00008f0039397a23 */ /* 0x100fe200000108a1 */
[----:B------:R-:W-:Y:S01]  /*51b0*/  @!P3 ISETP.GE.AND P5, PT, R4, R159, PT ;  /* 0x0000009f0400b20c */ /* 0x000fe20003fa6270 */
[--C-:B------:R-:W-:Y:S01]  /*51c0*/  FFMA.FTZ R54, R54, c[0x0][0x23c], -R162.reuse ;  /* 0x00008f0036367a23 */ /* 0x100fe200000108a2 */
[-C--:B------:R-:W-:Y:S01]  /*51d0*/  @!P3 ISETP.GE.AND P1, PT, R4, R109.reuse, PT ;  /* 0x0000006d0400b20c */ /* 0x080fe20003f26270 */
[--C-:B------:R-:W-:Y:S01]  /*51e0*/  FFMA.FTZ R56, R56, c[0x0][0x23c], -R161.reuse ;  /* 0x00008f0038387a23 */ /* 0x100fe200000108a1 */
[----:B------:R-:W-:Y:S01]  /*51f0*/  @!P3 FSEL R55, R55, -INF , !P6 ;  /* 0xff8000003737b808 */ /* 0x000fe20007000000 */
[----:B------:R-:W2:Y:S01]  /*5200*/  MUFU.EX2 R212, R31 ;  /* 0x0000001f00d47308 */ /* 0x000ea20000000800 */
[C---:B------:R-:W-:Y:S02]  /*5210*/  @!P3 ISETP.GE.AND P4, PT, R0.reuse, R109, PT ;  /* 0x0000006d0000b20c */ /* 0x040fe40003f86270 */
[----:B------:R-:W-:Y:S01]  /*5220*/  @!P3 ISETP.GE.AND P6, PT, R0, R159, PT ;  /* 0x0000009f0000b20c */ /* 0x000fe20003fc6270 */
[----:B------:R-:W-:Y:S01]  /*5230*/  FFMA.FTZ R55, R55, c[0x0][0x23c], -R162 ;  /* 0x00008f0037377a23 */ /* 0x000fe200000108a2 */
[----:B------:R-:W-:Y:S02]  /*5240*/  SHF.R.U32.HI R8, RZ, 0x10, R180 ;  /* 0x00000010ff087819 */ /* 0x000fe400000116b4 */
[-C--:B------:R-:W-:Y:S02]  /*5250*/  @!P3 ISETP.GE.AND P0, PT, R4, R163.reuse, PT ;  /* 0x000000a30400b20c */ /* 0x080fe40003f06270 */
[----:B------:R-:W-:Y:S01]  /*5260*/  @!P3 ISETP.GE.AND P2, PT, R0, R163, PT ;  /* 0x000000a30000b20c */ /* 0x000fe20003f46270 */
[----:B------:R-:W-:Y:S01]  /*5270*/  MUFU.EX2 R176, R48 ;  /* 0x0000003000b07308 */ /* 0x000fe20000000800 */
[----:B------:R-:W-:Y:S02]  /*5280*/  @!P3 FSEL R60, R60, -INF , !P5 ;  /* 0xff8000003c3cb808 */ /* 0x000fe40006800000 */
[-C--:B------:R-:W-:Y:S02]  /*5290*/  @!P3 ISETP.GE.AND P5, PT, R4, R160.reuse, PT ;  /* 0x000000a00400b20c */ /* 0x080fe40003fa6270 */
[----:B------:R-:W-:Y:S01]  /*52a0*/  LOP3.LUT R4, R174, 0xff, RZ, 0xc0, !PT ;  /* 0x000000ffae047812 */ /* 0x000fe200078ec0ff */
[--C-:B------:R-:W-:Y:S01]  /*52b0*/  FFMA.FTZ R60, R60, c[0x0][0x23c], -R161.reuse ;  /* 0x00008f003c3c7a23 */ /* 0x100fe200000108a1 */
[----:B------:R-:W-:Y:S02]  /*52c0*/  @!P3 FSEL R61, R61, -INF , !P6 ;  /* 0xff8000003d3db808 */ /* 0x000fe40007000000 */
[----:B------:R-:W-:Y:S01]  /*52d0*/  @!P3 ISETP.GE.AND P6, PT, R0, R160, PT ;  /* 0x000000a00000b20c */ /* 0x000fe20003fc6270 */
[----:B------:R-:W-:Y:S01]  /*52e0*/  MUFU.EX2 R182, R36 ;  /* 0x0000002400b67308 */ /* 0x000fe20000000800 */
[----:B------:R-:W-:Y:S01]  /*52f0*/  SHF.R.U32.HI R0, RZ, 0x18, R174 ;  /* 0x00000018ff007819 */ /* 0x000fe200000116ae */
[----:B------:R-:W-:Y:S01]  /*5300*/  FFMA.FTZ R161, R61, c[0x0][0x23c], -R161 ;  /* 0x00008f003da17a23 */ /* 0x000fe200000108a1 */
[----:B------:R-:W-:Y:S02]  /*5310*/  @!P3 FSEL R62, R62, -INF , !P1 ;  /* 0xff8000003e3eb808 */ /* 0x000fe40004800000 */
[----:B------:R-:W-:Y:S02]  /*5320*/  ISETP.LE.U32.AND P1, PT, R4, UR4, PT ;  /* 0x0000000404007c0c */ /* 0x000fe4000bf23070 */
[----:B------:R-:W-:Y:S01]  /*5330*/  LOP3.LUT R4, R167, 0xffff, RZ, 0xc0, !PT ;  /* 0x0000ffffa7047812 */ /* 0x000fe200078ec0ff */
[----:B------:R-:W-:Y:S01]  /*5340*/  FFMA.FTZ R62, R62, c[0x0][0x23c], -R108 ;  /* 0x00008f003e3e7a23 */ /* 0x000fe2000001086c */
[----:B------:R-:W-:Y:S01]  /*5350*/  @!P3 FSEL R63, R63, -INF , !P4 ;  /* 0xff8000003f3fb808 */ /* 0x000fe20006000000 */
[----:B------:R-:W-:Y:S01]  /*5360*/  MUFU.EX2 R160, R60 ;  /* 0x0000003c00a07308 */ /* 0x000fe20000000800 */
[----:B------:R-:W-:Y:S02]  /*5370*/  SHF.R.U32.HI R4, RZ, 0x8, R4 ;  /* 0x00000008ff047819 */ /* 0x000fe40000011604 */
[----:B------:R-:W-:Y:S01]  /*5380*/  ISETP.LE.U32.AND P4, PT, R0, UR4, PT ;  /* 0x0000000400007c0c */ /* 0x000fe2000bf83070 */
[----:B------:R-:W-:Y:S01]  /*5390*/  FFMA.FTZ R108, R63, c[0x0][0x23c], -R108 ;  /* 0x00008f003f6c7a23 */ /* 0x000fe2000001086c */
[----:B------:R-:W-:Y:S02]  /*53a0*/  LOP3.LUT R0, R167, 0xff, RZ, 0xc0, !PT ;  /* 0x000000ffa7007812 */ /* 0x000fe400078ec0ff */
[----:B------:R-:W-:Y:S01]  /*53b0*/  @!P3 FSEL R64, R64, -INF , !P0 ;  /* 0xff8000004040b808 */ /* 0x000fe20004000000 */
[----:B----4-:R-:W-:Y:S01]  /*53c0*/  @!P1 FADD.FTZ R207, -R207, -RZ ;  /* 0x800000ffcfcf9221 */ /* 0x010fe20000010100 */
[----:B------:R-:W-:Y:S01]  /*53d0*/  ISETP.LE.U32.AND P0, PT, R0, UR4, PT ;  /* 0x0000000400007c0c */ /* 0x000fe2000bf03070 */
[----:B------:R-:W-:Y:S01]  /*53e0*/  MUFU.EX2 R109, R108 ;  /* 0x0000006c006d7308 */ /* 0x000fe20000000800 */
        /* <DEDUP_REMOVED lines=57> */
[C---:B------:R-:W-:Y:S01]  /*5780*/  LOP3.LUT R4, R185.reuse, 0xffff, RZ, 0xc0, !PT ;  /* 0x0000ffffb9047812 */ /* 0x040fe200078ec0ff */
        /* <DEDUP_REMOVED lines=8> */
[----:B------:R-:W3:Y:S01]  /*5810*/  MUFU.EX2 R181, R39 ;  /* 0x0000002700b57308 */ /* 0x000ee20000000800 */
        /* <DEDUP_REMOVED lines=12> */
[----:B------:R-:W-:Y:S01]  /*58e0*/  @!P6 FADD.FTZ R205, -R205, -RZ ;  /* 0x800000ffcdcde221 */ /* 0x000fe20000010100 */
[----:B------:R-:W-:Y:S01]  /*58f0*/  SHF.R.U32.HI R0, RZ, 0x8, R0 ;  /* 0x00000008ff007819 */ /* 0x000fe20000011600 */
[----:B-1----:R-:W-:Y:S01]  /*5900*/  @!P5 FADD.FTZ R206, -R206, -RZ ;  /* 0x800000ffceced221 */ /* 0x002fe20000010100 */
        /* <DEDUP_REMOVED lines=9> */
[----:B------:R-:W-:Y:S01]  /*59a0*/  MUFU.EX2 R190, R40 ;  /* 0x0000002800be7308 */ /* 0x000fe20000000800 */
        /* <DEDUP_REMOVED lines=10> */
[----:B------:R-:W-:Y:S01]  /*5a50*/  MUFU.EX2 R196, R42 ;  /* 0x0000002a00c47308 */ /* 0x000fe20000000800 */
        /* <DEDUP_REMOVED lines=8> */
[----:B------:R-:W-:Y:S02]  /*5ae0*/  LOP3.LUT R10, R172, 0xffff, RZ, 0xc0, !PT ;  /* 0x0000ffffac0a7812 */ /* 0x000fe400078ec0ff */
[----:B------:R-:W-:Y:S02]  /*5af0*/  ISETP.LE.U32.AND P1, PT, R4, UR4, PT ;  /* 0x0000000404007c0c */ /* 0x000fe4000bf23070 */
[----:B------:R-:W-:Y:S02]  /*5b00*/  LOP3.LUT R4, R177, 0xff, RZ, 0xc0, !PT ;  /* 0x000000ffb1047812 */ /* 0x000fe400078ec0ff */
[----:B------:R-:W-:Y:S01]  /*5b10*/  LOP3.LUT R0, R0, 0xffff, RZ, 0xc0, !PT ;  /* 0x0000ffff00007812 */ /* 0x000fe200078ec0ff */
[----:B------:R-:W-:Y:S01]  /*5b20*/  @!P6 FADD.FTZ R202, -R202, -RZ ;  /* 0x800000ffcacae221 */ /* 0x000fe20000010100 */
[----:B------:R-:W-:Y:S01]  /*5b30*/  LOP3.LUT R13, R170, 0xffff, RZ, 0xc0, !PT ;  /* 0x0000ffffaa0d7812 */ /* 0x000fe200078ec0ff */
[----:B------:R-:W-:Y:S01]  /*5b40*/  MUFU.EX2 R173, R51 ;  /* 0x0000003300ad7308 */ /* 0x000fe20000000800 */
[----:B------:R-:W-:Y:S01]  /*5b50*/  ISETP.LE.U32.AND P6, PT, R4, UR4, PT ;  /* 0x0000000404007c0c */ /* 0x000fe2000bfc3070 */
[----:B---3--:R-:W-:Y:S01]  /*5b60*/  @!P3 FADD.FTZ R181, -R181, -RZ ;  /* 0x800000ffb5b5b221 */ /* 0x008fe20000010100 */
[----:B------:R-:W-:Y:S02]  /*5b70*/  LOP3.LUT R8, R172, 0xff, RZ, 0xc0, !PT ;  /* 0x000000ffac087812 */ /* 0x000fe400078ec0ff */
[----:B------:R-:W-:Y:S01]  /*5b80*/  LOP3.LUT R4, R194, 0xff, RZ, 0xc0, !PT ;  /* 0x000000ffc2047812 */ /* 0x000fe200078ec0ff */
[----:B------:R-:W-:Y:S01]  /*5b90*/  @!P1 FADD.FTZ R210, -R210, -RZ ;  /* 0x800000ffd2d29221 */ /* 0x000fe20000010100 */
[--C-:B------:R-:W-:Y:S02]  /*5ba0*/  SHF.R.U32.HI R11, RZ, 0x10, R170.reuse ;  /* 0x00000010ff0b7819 */ /* 0x100fe400000116aa */
[----:B------:R-:W-:Y:S01]  /*5bb0*/  ISETP.LE.U32.AND P1, PT, R0, UR4, PT ;  /* 0x0000000400007c0c */ /* 0x000fe2000bf23070 */
[----:B------:R-:W1:Y:S01]  /*5bc0*/  MUFU.EX2 R208, R25 ;  /* 0x0000001900d07308 */ /* 0x000e620000000800 */
[----:B------:R-:W-:Y:S02]  /*5bd0*/  LOP3.LUT R12, R170, 0xff, RZ, 0xc0, !PT ;  /* 0x000000ffaa0c7812 */ /* 0x000fe400078ec0ff */
[----:B------:R-:W-:Y:S01]  /*5be0*/  LOP3.LUT R0, R194, 0xffff, RZ, 0xc0, !PT ;  /* 0x0000ffffc2007812 */ /* 0x000fe200078ec0ff */
[----:B------:R-:W-:Y:S01]  /*5bf0*/  @!P6 FADD.FTZ R192, -R192, -RZ ;  /* 0x800000ffc0c0e221 */ /* 0x000fe20000010100 */
[----:B------:R-:W-:Y:S02]  /*5c00*/  SHF.R.U32.HI R14, RZ, 0x18, R170 ;  /* 0x00000018ff0e7819 */ /* 0x000fe400000116aa */
[----:B------:R-:W-:Y:S02]  /*5c10*/  SHF.R.U32.HI R0, RZ, 0x8, R0 ;  /* 0x00000008ff007819 */ /* 0x000fe40000011600 */
[----:B------:R-:W-:Y:S01]  /*5c20*/  ISETP.LE.U32.AND P2, PT, R4, UR4, PT ;  /* 0x0000000404007c0c */ /* 0x000fe2000bf43070 */
[----:B------:R-:W-:Y:S01]  /*5c30*/  MUFU.EX2 R183, R45 ;  /* 0x0000002d00b77308 */ /* 0x000fe20000000800 */
[----:B------:R-:W-:Y:S01]  /*5c40*/  LOP3.LUT R0, R0, 0xffff, RZ, 0xc0, !PT ;  /* 0x0000ffff00007812 */ /* 0x000fe200078ec0ff */
[----:B------:R-:W-:Y:S01]  /*5c50*/  @!P1 FADD.FTZ R191, -R191, -RZ ;  /* 0x800000ffbfbf9221 */ /* 0x000fe20000010100 */
[----:B------:R-:W-:Y:S02]  /*5c60*/  SHF.R.U32.HI R4, RZ, 0x10, R194 ;  /* 0x00000010ff047819 */ /* 0x000fe400000116c2 */
[----:B------:R-:W-:Y:S02]  /*5c70*/  ISETP.LE.U32.AND P6, PT, R0, UR4, PT ;  /* 0x0000000400007c0c */ /* 0x000fe4000bfc3070 */
[----:B------:R-:W-:Y:S02]  /*5c80*/  LOP3.LUT R4, R4, 0xff, RZ, 0xc0, !PT ;  /* 0x000000ff04047812 */ /* 0x000fe400078ec0ff */
[C---:B------:R-:W-:Y:S01]  /*5c90*/  LOP3.LUT R0, R197.reuse, 0xffff, RZ, 0xc0, !PT ;  /* 0x0000ffffc5007812 */ /* 0x040fe200078ec0ff */
[----:B------:R-:W2:Y:S01]  /*5ca0*/  MUFU.EX2 R186, R47 ;  /* 0x0000002f00ba7308 */ /* 0x000ea20000000800 */
[----:B------:R-:W-:Y:S01]  /*5cb0*/  ISETP.LE.U32.AND P5, PT, R4, UR4, PT ;  /* 0x0000000404007c0c */ /* 0x000fe2000bfa3070 */
[----:B------:R-:W-:Y:S01]  /*5cc0*/  @!P2 FADD.FTZ R182, -R182, -RZ ;  /* 0x800000ffb6b6a221 */ /* 0x000fe20000010100 */
[----:B------:R-:W-:Y:S01]  /*5cd0*/  LOP3.LUT R4, R197, 0xff, RZ, 0xc0, !PT ;  /* 0x000000ffc5047812 */ /* 0x000fe200078ec0ff */
[----:B-1----:R-:W-:Y:S01]  /*5ce0*/  @!P0 FADD.FTZ R208, -R208, -RZ ;  /* 0x800000ffd0d08221 */ /* 0x002fe20000010100 */
[----:B------:R-:W-:Y:S02]  /*5cf0*/  SHF.R.U32.HI R0, RZ, 0x8, R0 ;  /* 0x00000008ff007819 */ /* 0x000fe40000011600 */
[----:B------:R-:W-:Y:S01]  /*5d00*/  ISETP.LE.U32.AND P2, PT, R4, UR4, PT ;  /* 0x0000000404007c0c */ /* 0x000fe2000bf43070 */
[----:B------:R-:W-:Y:S01]  /*5d10*/  @!P6 FADD.FTZ R180, -R180, -RZ ;  /* 0x800000ffb4b4e221 */ /* 0x000fe20000010100 */
[----:B------:R-:W-:Y:S01]  /*5d20*/  LOP3.LUT R4, R0, 0xffff, RZ, 0xc0, !PT ;  /* 0x0000ffff00047812 */ /* 0x000fe200078ec0ff */
[----:B------:R-:W-:Y:S01]  /*5d30*/  MUFU.EX2 R185, R46 ;  /* 0x0000002e00b97308 */ /* 0x000fe20000000800 */
[----:B------:R-:W-:Y:S02]  /*5d40*/  ISETP.LE.U32.AND P0, PT, R15, UR4, PT ;  /* 0x000000040f007c0c */ /* 0x000fe4000bf03070 */
[--C-:B------:R-:W-:Y:S01]  /*5d50*/  SHF.R.U32.HI R5, RZ, 0x10, R197.reuse ;  /* 0x00000010ff057819 */ /* 0x100fe200000116c5 */
[----:B------:R-:W-:Y:S01]  /*5d60*/  @!P5 FADD.FTZ R187, -R187, -RZ ;  /* 0x800000ffbbbbd221 */ /* 0x000fe20000010100 */
[----:B------:R-:W-:Y:S02]  /*5d70*/  SHF.R.U32.HI R15, RZ, 0x18, R172 ;  /* 0x00000018ff0f7819 */ /* 0x000fe400000116ac */
[----:B------:R-:W-:Y:S02]  /*5d80*/  ISETP.LE.U32.AND P6, PT, R4, UR4, PT ;  /* 0x0000000404007c0c */ /* 0x000fe4000bfc3070 */
[----:B------:R-:W-:Y:S01]  /*5d90*/  LOP3.LUT R0, R5, 0xff, RZ, 0xc0, !PT ;  /* 0x000000ff05007812 */ /* 0x000fe200078ec0ff */
[----:B------:R-:W-:Y:S01]  /*5da0*/  @!P2 FADD.FTZ R190, -R190, -RZ ;  /* 0x800000ffbebea221 */ /* 0x000fe20000010100 */
[----:B------:R-:W-:Y:S01]  /*5db0*/  ISETP.LE.U32.AND P2, PT, R9, UR4, PT ;  /* 0x0000000409007c0c */ /* 0x000fe2000bf43070 */
[----:B------:R-:W1:Y:S01]  /*5dc0*/  MUFU.EX2 R217, R26 ;  /* 0x0000001a00d97308 */ /* 0x000e620000000800 */
[----:B------:R-:W-:Y:S01]  /*5dd0*/  ISETP.LE.U32.AND P5, PT, R0, UR4, PT ;  /* 0x0000000400007c0c */ /* 0x000fe2000bfa3070 */
[----:B------:R-:W-:Y:S01]  /*5de0*/  @!P0 FADD.FTZ R176, -R176, -RZ ;  /* 0x800000ffb0b08221 */ /* 0x000fe20000010100 */
[----:B------:R-:W-:Y:S02]  /*5df0*/  SHF.R.U32.HI R5, RZ, 0x10, R198 ;  /* 0x00000010ff057819 */ /* 0x000fe400000116c6 */
[----:B------:R-:W-:Y:S02]  /*5e00*/  SHF.R.U32.HI R4, RZ, 0x18, R197 ;  /* 0x00000018ff047819 */ /* 0x000fe400000116c5 */
[----:B------:R-:W-:Y:S01]  /*5e10*/  LOP3.LUT R5, R5, 0xff, RZ, 0xc0, !PT ;  /* 0x000000ff05057812 */ /* 0x000fe200078ec0ff */
[----:B------:R-:W-:Y:S01]  /*5e20*/  @!P6 FADD.FTZ R188, -R188, -RZ ;  /* 0x800000ffbcbce221 */ /* 0x000fe20000010100 */
[----:B------:R-:W-:Y:S01]  /*5e30*/  SHF.R.U32.HI R0, RZ, 0x8, R7 ;  /* 0x00000008ff007819 */ /* 0x000fe20000011607 */
[----:B------:R-:W-:Y:S01]  /*5e40*/  MUFU.EX2 R184, R44 ;  /* 0x0000002c00b87308 */ /* 0x000fe20000000800 */
[----:B------:R-:W-:Y:S01]  /*5e50*/  ISETP.LE.U32.AND P3, PT, R4, UR4, PT ;  /* 0x0000000404007c0c */ /* 0x000fe2000bf63070 */
[----:B--2---:R-:W-:Y:S01]  /*5e60*/  @!P2 FADD.FTZ R186, -R186, -RZ ;  /* 0x800000ffbabaa221 */ /* 0x004fe20000010100 */
[----:B------:R-:W-:Y:S01]  /*5e70*/  LOP3.LUT R0, R0, 0xffff, RZ, 0xc0, !PT ;  /* 0x0000ffff00007812 */ /* 0x000fe200078ec0ff */
[----:B------:R-:W-:Y:S01]  /*5e80*/  @!P5 FADD.FTZ R196, -R196, -RZ ;  /* 0x800000ffc4c4d221 */ /* 0x000fe20000010100 */
[----:B------:R-:W-:Y:S02]  /*5e90*/  LOP3.LUT R6, R178, 0xff, RZ, 0xc0, !PT ;  /* 0x000000ffb2067812 */ /* 0x000fe400078ec0ff */
[----:B------:R-:W-:Y:S02]  /*5ea0*/  SHF.R.U32.HI R178, RZ, 0x10, R178 ;  /* 0x00000010ffb27819 */ /* 0x000fe400000116b2 */
[----:B------:R-:W-:Y:S01]  /*5eb0*/  ISETP.LE.U32.AND P6, PT, R0, UR4, PT ;  /* 0x0000000400007c0c */ /* 0x000fe2000bfc3070 */
[----:B------:R-:W-:Y:S01]  /*5ec0*/  MUFU.EX2 R171, R53 ;  /* 0x0000003500ab7308 */ /* 0x000fe20000000800 */
[----:B------:R-:W-:Y:S02]  /*5ed0*/  LOP3.LUT R0, R20, 0xff, RZ, 0xc0, !PT ;  /* 0x000000ff14007812 */ /* 0x000fe400078ec0ff */
[----:B------:R-:W-:Y:S01]  /*5ee0*/  LOP3.LUT R4, R178, 0xff, RZ, 0xc0, !PT ;  /* 0x000000ffb2047812 */ /* 0x000fe200078ec0ff */
[----:B------:R-:W-:Y:S01]  /*5ef0*/  @!P3 FADD.FTZ R195, -R195, -RZ ;  /* 0x800000ffc3c3b221 */ /* 0x000fe20000010100 */
[----:B------:R-:W-:Y:S01]  /*5f00*/  ISETP.LE.U32.AND P3, PT, R0, UR4, PT ;  /* 0x0000000400007c0c */ /* 0x000fe2000bf63070 */
[----:B-1----:R-:W-:Y:S01]  /*5f10*/  @!P4 FADD.FTZ R217, -R217, -RZ ;  /* 0x800000ffd9d9c221 */ /* 0x002fe20000010100 */
[----:B------:R-:W-:Y:S02]  /*5f20*/  ISETP.LE.U32.AND P5, PT, R4, UR4, PT ;  /* 0x0000000404007c0c */ /* 0x000fe4000bfa3070 */
[----:B------:R-:W-:Y:S01]  /*5f30*/  SHF.R.U32.HI R4, RZ, 0x8, R19 ;  /* 0x00000008ff047819 */ /* 0x000fe20000011613 */
[----:B------:R-:W1:Y:S01]  /*5f40*/  MUFU.EX2 R169, R55 ;  /* 0x0000003700a97308 */ /* 0x000e620000000800 */
[----:B------:R-:W-:Y:S01]  /*5f50*/  ISETP.LE.U32.AND P4, PT, R16, UR4, PT ;  /* 0x0000000410007c0c */ /* 0x000fe2000bf83070 */
[----:B------:R-:W-:Y:S01]  /*5f60*/  @!P6 FADD.FTZ R183, -R183, -RZ ;  /* 0x800000ffb7b7e221 */ /* 0x000fe20000010100 */
[----:B------:R-:W-:Y:S02]  /*5f70*/  LOP3.LUT R0, R4, 0xffff, RZ, 0xc0, !PT ;  /* 0x0000ffff04007812 */ /* 0x000fe400078ec0ff */
[----:B------:R-:W-:Y:S02]  /*5f80*/  LOP3.LUT R4, R198, 0xff, RZ, 0xc0, !PT ;  /* 0x000000ffc6047812 */ /* 0x000fe400078ec0ff */
[----:B------:R-:W-:Y:S01]  /*5f90*/  ISETP.LE.U32.AND P6, PT, R0, UR4, PT ;  /* 0x0000000400007c0c */ /* 0x000fe2000bfc3070 */
[----:B------:R-:W-:Y:S01]  /*5fa0*/  @!P3 FADD.FTZ R174, -R174, -RZ ;  /* 0x800000ffaeaeb221 */ /* 0x000fe20000010100 */
[----:B------:R-:W-:Y:S01]  /*5fb0*/  ISETP.LE.U32.AND P3, PT, R5, UR4, PT ;  /* 0x0000000405007c0c */ /* 0x000fe2000bf63070 */
[----:B------:R-:W-:Y:S01]  /*5fc0*/  @!P5 FADD.FTZ R185, -R185, -RZ ;  /* 0x800000ffb9b9d221 */ /* 0x000fe20000010100 */
[----:B------:R-:W-:Y:S01]  /*5fd0*/  SHF.R.U32.HI R0, RZ, 0x18, R198 ;  /* 0x00000018ff007819 */ /* 0x000fe200000116c6 */
[----:B------:R-:W2:Y:S01]  /*5fe0*/  MUFU.EX2 R167, R57 ;  /* 0x0000003900a77308 */ /* 0x000ea20000000800 */
[----:B------:R-:W-:Y:S01]  /*5ff0*/  ISETP.LE.U32.AND P5, PT, R4, UR4, PT ;  /* 0x0000000404007c0c */ /* 0x000fe2000bfa3070 */
[----:B------:R-:W-:Y:S01]  /*6000*/  @!P4 FADD.FTZ R173, -R173, -RZ ;  /* 0x800000ffadadc221 */ /* 0x000fe20000010100 */
[----:B------:R-:W-:Y:S02]  /*6010*/  ISETP.LE.U32.AND P2, PT, R0, UR4, PT ;  /* 0x0000000400007c0c */ /* 0x000fe4000bf43070 */
[----:B------:R-:W-:Y:S02]  /*6020*/  LOP3.LUT R4, R200, 0xff, RZ, 0xc0, !PT ;  /* 0x000000ffc8047812 */ /* 0x000fe400078ec0ff */
[----:B------:R-:W-:Y:S01]  /*6030*/  LOP3.LUT R0, R198, 0xffff, RZ, 0xc0, !PT ;  /* 0x0000ffffc6007812 */ /* 0x000fe200078ec0ff */
[----:B------:R-:W-:Y:S01]  /*6040*/  @!P6 FADD.FTZ R175, -R175, -RZ ;  /* 0x800000ffafafe221 */ /* 0x000fe20000010100 */
[----:B------:R-:W-:Y:S01]  /*6050*/  ISETP.LE.U32.AND P0, PT, R4, UR4, PT ;  /* 0x0000000404007c0c */ /* 0x000fe2000bf03070 */
[----:B------:R-:W3:Y:S01]  /*6060*/  MUFU.EX2 R177, R58 ;  /* 0x0000003a00b17308 */ /* 0x000ee20000000800 */
[----:B------:R-:W-:Y:S02]  /*6070*/  SHF.R.U32.HI R0, RZ, 0x8, R0 ;  /* 0x00000008ff007819 */ /* 0x000fe40000011600 */
[----:B------:R-:W-:Y:S02]  /*6080*/  LOP3.LUT R4, R200, 0xffff, RZ, 0xc0, !PT ;  /* 0x0000ffffc8047812 */ /* 0x000fe400078ec0ff */
[----:B------:R-:W-:Y:S01]  /*6090*/  LOP3.LUT R0, R0, 0xffff, RZ, 0xc0, !PT ;  /* 0x0000ffff00007812 */ /* 0x000fe200078ec0ff */
[----:B-1----:R-:W-:Y:S01]  /*60a0*/  @!P2 FADD.FTZ R169, -R169, -RZ ;  /* 0x800000ffa9a9a221 */ /* 0x002fe20000010100 */
[----:B------:R-:W-:Y:S02]  /*60b0*/  SHF.R.U32.HI R4, RZ, 0x8, R4 ;  /* 0x00000008ff047819 */ /* 0x000fe40000011604 */
[----:B------:R-:W-:Y:S01]  /*60c0*/  ISETP.LE.U32.AND P1, PT, R6, UR4, PT ;  /* 0x0000000406007c0c */ /* 0x000fe2000bf23070 */
[----:B------:R-:W-:Y:S01]  /*60d0*/  MUFU.EX2 R164, R164 ;  /* 0x000000a400a47308 */ /* 0x000fe20000000800 */
[----:B------:R-:W-:Y:S02]  /*60e0*/  LOP3.LUT R4, R4, 0xffff, RZ, 0xc0, !PT ;  /* 0x0000ffff04047812 */ /* 0x000fe400078ec0ff */
[----:B------:R-:W-:Y:S02]  /*60f0*/  ISETP.LE.U32.AND P6, PT, R0, UR4, PT ;  /* 0x0000000400007c0c */ /* 0x000fe4000bfc3070 */
[----:B------:R-:W-:Y:S02]  /*6100*/  ISETP.LE.U32.AND P4, PT, R4, UR4, PT ;  /* 0x0000000404007c0c */ /* 0x000fe4000bf83070 */
[----:B------:R-:W-:Y:S02]  /*6110*/  SHF.R.U32.HI R0, RZ, 0x10, R200 ;  /* 0x00000010ff007819 */ /* 0x000fe400000116c8 */
[----:B------:R-:W-:Y:S01]  /*6120*/  SHF.R.U32.HI R4, RZ, 0x8, R10 ;  /* 0x00000008ff047819 */ /* 0x000fe2000001160a */
[----:B------:R-:W1:Y:S01]  /*6130*/  MUFU.EX2 R170, R54 ;  /* 0x0000003600aa7308 */ /* 0x000e620000000800 */
[----:B------:R-:W-:Y:S01]  /*6140*/  LOP3.LUT R0, R0, 0xff, RZ, 0xc0, !PT ;  /* 0x000000ff00007812 */ /* 0x000fe200078ec0ff */
[----:B------:R-:W-:Y:S01]  /*6150*/  @!P1 FADD.FTZ R184, -R184, -RZ ;  /* 0x800000ffb8b89221 */ /* 0x000fe20000010100 */
[----:B------:R-:W-:Y:S02]  /*6160*/  ISETP.LE.U32.AND P1, PT, R8, UR4, PT ;  /* 0x0000000408007c0c */ /* 0x000fe4000bf23070 */
[----:B------:R-:W-:Y:S01]  /*6170*/  SHF.R.U32.HI R16, RZ, 0x10, R172 ;  /* 0x00000010ff107819 */ /* 0x000fe200000116ac */
[----:B------:R-:W-:Y:S01]  /*6180*/  @!P6 FADD.FTZ R171, -R171, -RZ ;  /* 0x800000ffababe221 */ /* 0x000fe20000010100 */
[----:B------:R-:W-:Y:S01]  /*6190*/  LOP3.LUT R5, R11, 0xff, RZ, 0xc0, !PT ;  /* 0x000000ff0b057812 */ /* 0x000fe200078ec0ff */
[----:B--2---:R-:W-:Y:S01]  /*61a0*/  @!P4 FADD.FTZ R167, -R167, -RZ ;  /* 0x800000ffa7a7c221 */ /* 0x004fe20000010100 */
[----:B------:R-:W-:Y:S01]  /*61b0*/  ISETP.LE.U32.AND P6, PT, R0, UR4, PT ;  /* 0x0000000400007c0c */ /* 0x000fe2000bfc3070 */
[----:B------:R-:W2:Y:S01]  /*61c0*/  MUFU.EX2 R172, R52 ;  /* 0x0000003400ac7308 */ /* 0x000ea20000000800 */
[----:B------:R-:W-:Y:S02]  /*61d0*/  LOP3.LUT R0, R4, 0xffff, RZ, 0xc0, !PT ;  /* 0x0000ffff04007812 */ /* 0x000fe400078ec0ff */
[----:B------:R-:W-:Y:S02]  /*61e0*/  LOP3.LUT R4, R16, 0xff, RZ, 0xc0, !PT ;  /* 0x000000ff10047812 */ /* 0x000fe400078ec0ff */
[----:B------:R-:W-:Y:S01]  /*61f0*/  ISETP.LE.U32.AND P2, PT, R0, UR4, PT ;  /* 0x0000000400007c0c */ /* 0x000fe2000bf43070 */
[----:B------:R-:W-:Y:S01]  /*6200*/  @!P1 FADD.FTZ R165, -R165, -RZ ;  /* 0x800000ffa5a59221 */ /* 0x000fe20000010100 */
[----:B------:R-:W-:Y:S02]  /*6210*/  F2FP.RELU.BF16.PACK_AB R6, R214, R216 ;  /* 0x000000d8d606723e */ /* 0x000fe400000018ff */
[----:B------:R-:W-:Y:S01]  /*6220*/  SHF.R.U32.HI R0, RZ, 0x18, R200 ;  /* 0x00000018ff007819 */ /* 0x000fe200000116c8 */
[----:B------:R-:W4:Y:S01]  /*6230*/  MUFU.EX2 R168, R56 ;  /* 0x0000003800a87308 */ /* 0x000f220000000800 */
[----:B------:R-:W-:Y:S01]  /*6240*/  F2FP.RELU.BF16.PACK_AB R7, R201, R199 ;  /* 0x000000c7c907723e */ /* 0x000fe200000018ff */
[----:B------:R4:W-:Y:S01]  /*6250*/  STS [R234+0x10000], R6 ;  /* 0x01000006ea007388 */ /* 0x0009e20000000800 */
[----:B------:R-:W-:Y:S01]  /*6260*/  ISETP.LE.U32.AND P4, PT, R0, UR4, PT ;  /* 0x0000000400007c0c */ /* 0x000fe2000bf83070 */
[----:B---3--:R-:W-:Y:S01]  /*6270*/  @!P6 FADD.FTZ R177, -R177, -RZ ;  /* 0x800000ffb1b1e221 */ /* 0x008fe20000010100 */
[----:B------:R-:W-:Y:S01]  /*6280*/  ISETP.LE.U32.AND P6, PT, R4, UR4, PT ;  /* 0x0000000404007c0c */ /* 0x000fe2000bfc3070 */
[----:B-1----:R-:W-:Y:S01]  /*6290*/  @!P3 FADD.FTZ R170, -R170, -RZ ;  /* 0x800000ffaaaab221 */ /* 0x002fe20000010100 */
[----:B------:R-:W-:Y:S01]  /*62a0*/  SHF.R.U32.HI R0, RZ, 0x8, R13 ;  /* 0x00000008ff007819 */ /* 0x000fe2000001160d */
[----:B------:R-:W-:Y:S01]  /*62b0*/  @!P2 FADD.FTZ R164, -R164, -RZ ;  /* 0x800000ffa4a4a221 */ /* 0x000fe20000010100 */
[----:B------:R-:W-:Y:S01]  /*62c0*/  F2FP.RELU.BF16.PACK_AB R4, R204, R207 ;  /* 0x000000cfcc04723e */ /* 0x000fe200000018ff */
[----:B------:R-:W1:Y:S01]  /*62d0*/  MUFU.EX2 R166, R59 ;  /* 0x0000003b00a67308 */ /* 0x000e620000000800 */
[----:B------:R-:W-:Y:S02]  /*62e0*/  ISETP.LE.U32.AND P1, PT, R5, UR4, PT ;  /* 0x0000000405007c0c */ /* 0x000fe4000bf23070 */
[----:B------:R-:W-:Y:S01]  /*62f0*/  LOP3.LUT R0, R0, 0xffff, RZ, 0xc0, !PT ;  /* 0x0000ffff00007812 */ /* 0x000fe200078ec0ff */
[----:B--2---:R-:W-:Y:S01]  /*6300*/  @!P5 FADD.FTZ R172, -R172, -RZ ;  /* 0x800000ffacacd221 */ /* 0x004fe20000010100 */
[----:B------:R-:W-:Y:S02]  /*6310*/  ISETP.LE.U32.AND P5, PT, R15, UR4, PT ;  /* 0x000000040f007c0c */ /* 0x000fe4000bfa3070 */
[----:B------:R-:W-:Y:S01]  /*6320*/  F2FP.RELU.BF16.PACK_AB R5, R218, R219 ;  /* 0x000000dbda05723e */ /* 0x000fe200000018ff */
[----:B------:R-:W-:Y:S01]  /*6330*/  @!P6 FADD.FTZ R159, -R159, -RZ ;  /* 0x800000ff9f9fe221 */ /* 0x000fe20000010100 */
[----:B------:R-:W-:Y:S02]  /*6340*/  ISETP.LE.U32.AND P3, PT, R12, UR4, PT ;  /* 0x000000040c007c0c */ /* 0x000fe4000bf63070 */
[----:B------:R-:W-:Y:S01]  /*6350*/  ISETP.LE.U32.AND P2, PT, R0, UR4, PT ;  /* 0x0000000400007c0c */ /* 0x000fe2000bf43070 */
[----:B------:R2:W-:Y:S01]  /*6360*/  STS [R234+0x10400], R5 ;  /* 0x01040005ea007388 */ /* 0x0005e20000000800 */
[----:B------:R-:W-:Y:S01]  /*6370*/  F2FP.RELU.BF16.PACK_AB R0, R211, R213 ;  /* 0x000000d5d300723e */ /* 0x000fe200000018ff */
[----:B----4-:R-:W-:Y:S01]  /*6380*/  @!P0 FADD.FTZ R168, -R168, -RZ ;  /* 0x800000ffa8a88221 */ /* 0x010fe20000010100 */
[----:B------:R-:W-:Y:S01]  /*6390*/  ISETP.LE.U32.AND P0, PT, R14, UR4, PT ;  /* 0x000000040e007c0c */ /* 0x000fe2000bf03070 */
[----:B------:R3:W-:Y:S01]  /*63a0*/  STS [R233+0x10000], R4 ;  /* 0x01000004e9007388 */ /* 0x0007e20000000800 */
[----:B------:R-:W-:Y:S01]  /*63b0*/  F2FP.RELU.BF16.PACK_AB R6, R223, R222 ;  /* 0x000000dedf06723e */ /* 0x000fe200000018ff */
[----:B------:R-:W-:Y:S02]  /*63c0*/  @!P5 FADD.FTZ R162, -R162, -RZ ;  /* 0x800000ffa2a2d221 */ /* 0x000fe40000010100 */
[----:B------:R4:W-:Y:S01]  /*63d0*/  STS [R233+0x10400], R0 ;  /* 0x01040000e9007388 */ /* 0x0009e20000000800 */
[----:B------:R-:W-:Y:S01]  /*63e0*/  @!P1 FADD.FTZ R163, -R163, -RZ ;  /* 0x800000ffa3a39221 */ /* 0x000fe20000010100 */
[----:B------:R-:W-:Y:S01]  /*63f0*/  FSETP.GE.FTZ.AND P1, PT, R204, RZ, PT ;  /* 0x000000ffcc00720b */ /* 0x000fe20003f36000 */
[----:B------:R-:W-:Y:S01]  /*6400*/  @!P3 FADD.FTZ R160, -R160, -RZ ;  /* 0x800000ffa0a0b221 */ /* 0x000fe20000010100 */
[----:B------:R-:W-:Y:S01]  /*6410*/  FSETP.GE.FTZ.AND P3, PT, R214, RZ, PT ;  /* 0x000000ffd600720b */ /* 0x000fe20003f76000 */
[----:B------:R4:W-:Y:S01]  /*6420*/  STS [R234+0x12000], R6 ;  /* 0x01200006ea007388 */ /* 0x0009e20000000800 */
[----:B-1----:R-:W-:Y:S01]  /*6430*/  @!P4 FADD.FTZ R166, -R166, -RZ ;  /* 0x800000ffa6a6c221 */ /* 0x002fe20000010100 */
[----:B------:R-:W-:Y:S01]  /*6440*/  FSETP.GE.FTZ.AND P4, PT, R216, RZ, PT ;  /* 0x000000ffd800720b */ /* 0x000fe20003f96000 */
[----:B------:R-:W-:Y:S02]  /*6450*/  @!P0 FADD.FTZ R109, -R109, -RZ ;  /* 0x800000ff6d6d8221 */ /* 0x000fe40000010100 */
[----:B------:R-:W-:Y:S01]  /*6460*/  @!P2 FADD.FTZ R161, -R161, -RZ ;  /* 0x800000ffa1a1a221 */ /* 0x000fe20000010100 */
[----:B------:R-:W-:Y:S02]  /*6470*/  FSETP.GE.FTZ.AND P2, PT, R207, RZ, PT ;  /* 0x000000ffcf00720b */ /* 0x000fe40003f56000 */
[----:B--2---:R-:W-:Y:S02]  /*6480*/  F2FP.RELU.BF16.PACK_AB R5, R227, R226 ;  /* 0x000000e2e305723e */ /* 0x004fe400000018ff */
[----:B---3--:R-:W-:Y:S03]  /*6490*/  F2FP.RELU.BF16.PACK_AB R4, R220, R221 ;  /* 0x000000dddc04723e */ /* 0x008fe600000018ff */
[----:B------:R1:W-:Y:S01]  /*64a0*/  STS [R234+0x12400], R5 ;  /* 0x01240005ea007388 */ /* 0x0003e20000000800 */
[----:B----4-:R-:W-:Y:S03]  /*64b0*/  F2FP.RELU.BF16.PACK_AB R0, R225, R224 ;  /* 0x000000e0e100723e */ /* 0x010fe600000018ff */
[----:B------:R2:W-:Y:S01]  /*64c0*/  STS [R233+0x12000], R4 ;  /* 0x01200004e9007388 */ /* 0x0005e20000000800 */
[----:B------:R-:W-:Y:S03]  /*64d0*/  F2FP.RELU.BF16.PACK_AB R6, R203, R206 ;  /* 0x000000cecb06723e */ /* 0x000fe600000018ff */
[----:B------:R3:W-:Y:S04]  /*64e0*/  STS [R233+0x12400], R0 ;  /* 0x01240000e9007388 */ /* 0x0007e80000000800 */
[----:B------:R4:W-:Y:S04]  /*64f0*/  STS [R235+0x10000], R7 ;  /* 0x01000007eb007388 */ /* 0x0009e80000000800 */
[----:B------:R4:W-:Y:S01]  /*6500*/  STS [R235+0x10400], R6 ;  /* 0x01040006eb007388 */ /* 0x0009e20000000800 */
[----:B-1----:R-:W-:Y:S02]  /*6510*/  F2FP.RELU.BF16.PACK_AB R5, R208, R209 ;  /* 0x000000d1d005723e */ /* 0x002fe400000018ff */
[----:B--2---:R-:W-:Y:S02]  /*6520*/  F2FP.RELU.BF16.PACK_AB R4, R191, R193 ;  /* 0x000000c1bf04723e */ /* 0x004fe400000018ff */
[----:B---3--:R-:W-:Y:S03]  /*6530*/  F2FP.RELU.BF16.PACK_AB R0, R189, R192 ;  /* 0x000000c0bd00723e */ /* 0x008fe600000018ff */
[----:B------:R1:W-:Y:S01]  /*6540*/  STS [R232+0x10000], R4 ;  /* 0x01000004e8007388 */ /* 0x0003e20000000800 */
[----:B----4-:R-:W-:Y:S03]  /*6550*/  F2FP.RELU.BF16.PACK_AB R7, R181, R187 ;  /* 0x000000bbb507723e */ /* 0x010fe600000018ff */
[----:B------:R2:W-:Y:S01]  /*6560*/  STS [R232+0x10400], R0 ;  /* 0x01040000e8007388 */ /* 0x0005e20000000800 */
[----:B------:R-:W-:Y:S03]  /*6570*/  F2FP.RELU.BF16.PACK_AB R6, R215, R217 ;  /* 0x000000d9d706723e */ /* 0x000fe600000018ff */
[----:B------:R3:W-:Y:S04]  /*6580*/  STS [R235+0x12000], R5 ;  /* 0x01200005eb007388 */ /* 0x0007e80000000800 */
[----:B------:R4:W-:Y:S01]  /*6590*/  STS [R235+0x12400], R6 ;  /* 0x01240006eb007388 */ /* 0x0009e20000000800 */
[----:B-1----:R-:W-:Y:S02]  /*65a0*/  F2FP.RELU.BF16.PACK_AB R4, R212, R210 ;  /* 0x000000d2d404723e */ /* 0x002fe400000018ff */
[----:B--2---:R-:W-:Y:S03]  /*65b0*/  F2FP.RELU.BF16.PACK_AB R0, R180, R182 ;  /* 0x000000b6b400723e */ /* 0x004fe600000018ff */
[----:B------:R1:W-:Y:S01]  /*65c0*/  STS [R232+0x12400], R4 ;  /* 0x01240004e8007388 */ /* 0x0003e20000000800 */
[----:B---3--:R-:W-:Y:S02]  /*65d0*/  F2FP.RELU.BF16.PACK_AB R5, R202, R205 ;  /* 0x000000cdca05723e */ /* 0x008fe400000018ff */
[----:B----4-:R-:W-:Y:S03]  /*65e0*/  F2FP.RELU.BF16.PACK_AB R6, R188, R190 ;  /* 0x000000bebc06723e */ /* 0x010fe600000018ff */
[----:B------:R2:W-:Y:S04]  /*65f0*/  STS [R232+0x12000], R5 ;  /* 0x01200005e8007388 */ /* 0x0005e80000000800 */
[----:B------:R3:W-:Y:S04]  /*6600*/  STS [R229+0x10000], R0 ;  /* 0x01000000e5007388 */ /* 0x0007e80000000800 */
[----:B------:R4:W-:Y:S01]  /*6610*/  STS [R229+0x10400], R7 ;  /* 0x01040007e5007388 */ /* 0x0009e20000000800 */
[----:B-1----:R-:W-:Y:S05]  /*6620*/  F2FP.RELU.BF16.PACK_AB R4, R175, R176 ;  /* 0x000000b0af04723e */ /* 0x002fea00000018ff */
[----:B------:R1:W-:Y:S01]  /*6630*/  STS [R228+0x10000], R4 ;  /* 0x01000004e4007388 */ /* 0x0003e20000000800 */
[----:B--2---:R-:W-:Y:S02]  /*6640*/  F2FP.RELU.BF16.PACK_AB R5, R195, R196 ;  /* 0x000000c4c305723e */ /* 0x004fe400000018ff */
[----:B---3--:R-:W-:Y:S02]  /*6650*/  F2FP.RELU.BF16.PACK_AB R0, R173, R174 ;  /* 0x000000aead00723e */ /* 0x008fe400000018ff */
[----:B----4-:R-:W-:Y:S03]  /*6660*/  F2FP.RELU.BF16.PACK_AB R7, R183, R184 ;  /* 0x000000b8b707723e */ /* 0x010fe600000018ff */
[----:B------:R2:W-:Y:S04]  /*6670*/  STS [R228+0x10400], R0 ;  /* 0x01040000e4007388 */ /* 0x0005e80000000800 */
[----:B------:R3:W-:Y:S04]  /*6680*/  STS [R229+0x12000], R6 ;  /* 0x01200006e5007388 */ /* 0x0007e80000000800 */
[----:B------:R4:W-:Y:S04]  /*6690*/  STS [R229+0x12400], R5 ;  /* 0x01240005e5007388 */ /* 0x0009e80000000800 */
[----:B------:R4:W-:Y:S01]  /*66a0*/  STS [R228+0x12000], R7 ;  /* 0x01200007e4007388 */ /* 0x0009e20000000800 */
[----:B-1----:R-:W-:Y:S02]  /*66b0*/  F2FP.RELU.BF16.PACK_AB R4, R169, R170 ;  /* 0x000000aaa904723e */ /* 0x002fe400000018ff */
[----:B--2---:R-:W-:Y:S02]  /*66c0*/  F2FP.RELU.BF16.PACK_AB R0, R164, R165 ;  /* 0x000000a5a400723e */ /* 0x004fe400000018ff */
[----:B---3--:R-:W-:Y:S02]  /*66d0*/  F2FP.RELU.BF16.PACK_AB R6, R186, R185 ;  /* 0x000000b9ba06723e */ /* 0x008fe400000018ff */
        /* <DEDUP_REMOVED lines=11> */
[----:B------:R-:W-:Y:S04]  /*6790*/  STS [R231+0x12000], R7 ;  /* 0x01200007e7007388 */ /* 0x000fe80000000800 */
[----:B------:R-:W-:Y:S04]  /*67a0*/  STS [R231+0x12400], R6 ;  /* 0x01240006e7007388 */ /* 0x000fe80000000800 */
[----:B------:R-:W-:Y:S04]  /*67b0*/  STS [R230+0x12400], R0 ;  /* 0x01240000e6007388 */ /* 0x000fe80000000800 */
[----:B------:R2:W-:Y:S04]  /*67c0*/  STS [R230+0x12000], R4 ;  /* 0x01200004e6007388 */ /* 0x0005e80000000800 */
[----:B------:R-:W3:Y:S01]  /*67d0*/  LDSM.16.M88.4 R64, [R150+0x4000] ;  /* 0x004000009640783b */ /* 0x000ee20000000200 */
[----:B-1----:R-:W-:Y:S07]  /*67e0*/  IMAD.U32 R5, RZ, RZ, UR16 ;  /* 0x00000010ff057e24 */ /* 0x002fee000f8e00ff */
[----:B------:R-:W1:Y:S08]  /*67f0*/  LDSM.16.M88.4 R60, [R150+0x5000] ;  /* 0x00500000963c783b */ /* 0x000e700000000200 */
[----:B------:R-:W4:Y:S01]  /*6800*/  LDSM.16.M88.4 R100, [R151+0x4000] ;  /* 0x004000009764783b */ /* 0x000f220000000200 */
[----:B--2---:R-:W-:Y:S07]  /*6810*/  IMAD.U32 R4, RZ, RZ, UR17 ;  /* 0x00000011ff047e24 */ /* 0x004fee000f8e00ff */
[----:B------:R-:W4:Y:S01]  /*6820*/  LDSM.16.M88.4 R104, [R151+0x5000] ;  /* 0x005000009768783b */ /* 0x000f220000000200 */
[C---:B------:R-:W-:Y:S04]  /*6830*/  LEA R110, P0, R243.reuse, R4, 0x2 ;  /* 0x00000004f36e7211 */ /* 0x040fe800078010ff */
[----:B------:R-:W-:Y:S02]  /*6840*/  LEA.HI.X.SX32 R111, R243, R5, 0x2, P0 ;  /* 0x00000005f36f7211 */ /* 0x000fe400000f16ff */
[----:B------:R-:W-:Y:S03]  /*6850*/  FSETP.GE.FTZ.AND P0, PT, R199, RZ, PT ;  /* 0x000000ffc700720b */ /* 0x000fe60003f16000 */
[----:B------:R-:W2:Y:S04]  /*6860*/  LDG.E R108, [R110.64] ;  /* 0x0000000c6e6c7981 */ /* 0x000ea8000c1e1900 */
[----:B------:R-:W2:Y:S01]  /*6870*/  LDG.E R0, [R110.64+0x120] ;  /* 0x0001200c6e007981 */ /* 0x000ea2000c1e1900 */
[-C--:B---3--:R-:W-:Y:S08]  /*6880*/  HMMA.16816.F32.BF16 R4, R64, R112.reuse, RZ ;  /* 0x000000704004723c */ /* 0x088ff000000418ff */
[C---:B-1----:R-:W-:Y:S08]  /*6890*/  HMMA.16816.F32.BF16 R8, R60.reuse, R112, RZ ;  /* 0x000000703c08723c */ /* 0x042ff000000418ff */
        /* <DEDUP_REMOVED lines=29> */
[----:B------:R-:W3:Y:S04]  /*6a70*/  LDG.E R105, [R110.64+0x20] ;  /* 0x0000200c6e697981 */ /* 0x000ee8000c1e1900 */
[----:B------:R-:W4:Y:S03]  /*6a80*/  LDG.E R104, [R110.64+0x100] ;  /* 0x0001000c6e687981 */ /* 0x000f26000c1e1900 */
[----:B------:R-:W-:Y:S07]  /*6a90*/  HMMA.16816.F32.BF16 R64, R100, R142, R64 ;  /* 0x0000008e6440723c */ /* 0x000fee0000041840 */
[C---:B--2---:R-:W-:Y:S02]  /*6aa0*/  FADD.FTZ R101, -R108.reuse, R4 ;  /* 0x000000046c657221 */ /* 0x044fe40000010100 */
[C---:B------:R-:W-:Y:S03]  /*6ab0*/  FADD.FTZ R100, -R108.reuse, R5 ;  /* 0x000000056c647221 */ /* 0x040fe60000010100 */
        /* <DEDUP_REMOVED lines=13> */
[C---:B------:R-:W-:Y:S01]  /*6b90*/  FADD.FTZ R5, -R108.reuse, R36 ;  /* 0x000000246c057221 */ /* 0x040fe20000010100 */
[----:B------:R-:W-:Y:S01]  /*6ba0*/  FSETP.GE.FTZ.AND P3, PT, R193, RZ, PT ;  /* 0x000000ffc100720b */ /* 0x000fe20003f76000 */
[C---:B------:R-:W-:Y:S01]  /*6bb0*/  FADD.FTZ R4, -R108.reuse, R37 ;  /* 0x000000256c047221 */ /* 0x040fe20000010100 */
        /* <DEDUP_REMOVED lines=31> */
[----:B------:R-:W-:Y:S01]  /*6db0*/  FADD.FTZ R26, -R0, R26 ;  /* 0x0000001a001a7221 */ /* 0x000fe20000010100 */
[-C--:B------:R-:W-:Y:S01]  /*6dc0*/  FSEL R20, R20, R108.reuse, P4 ;  /* 0x0000006c14147208 */ /* 0x080fe20002000000 */
[----:B------:R-:W-:Y:S01]  /*6dd0*/  FADD.FTZ R42, -R0, R42 ;  /* 0x0000002a002a7221 */ /* 0x000fe20000010100 */
[----:B------:R-:W-:Y:S01]  /*6de0*/  FSEL R17, R17, R108, P3 ;  /* 0x0000006c11117208 */ /* 0x000fe20001800000 */
[----:B------:R-:W-:Y:S01]  /*6df0*/  FMUL.FTZ R48, R176, R48 ;  /* 0x00000030b0307220 */ /* 0x000fe20000410000 */
[----:B------:R-:W-:Y:S01]  /*6e00*/  FSEL R16, R16, R108, P1 ;  /* 0x0000006c10107208 */ /* 0x000fe20000800000 */
[----:B------:R-:W-:Y:S01]  /*6e10*/  @P0 FADD.FTZ R108, -R108, R65 ;  /* 0x000000416c6c0221 */ /* 0x000fe20000010100 */
[----:B------:R-:W-:Y:S01]  /*6e20*/  FSETP.GE.FTZ.AND P1, PT, R219, RZ, PT ;  /* 0x000000ffdb00720b */ /* 0x000fe20003f36000 */
[----:B------:R-:W-:Y:S01]  /*6e30*/  FMUL.FTZ R201, R201, R20 ;  /* 0x00000014c9c97220 */ /* 0x000fe20000410000 */
[----:B------:R-:W-:Y:S01]  /*6e40*/  FSETP.GE.FTZ.AND P0, PT, R218, RZ, PT ;  /* 0x000000ffda00720b */ /* 0x000fe20003f16000 */
[----:B------:R-:W-:Y:S01]  /*6e50*/  FMUL.FTZ R175, R175, R17 ;  /* 0x00000011afaf7220 */ /* 0x000fe20000410000 */
[----:B------:R-:W-:Y:S01]  /*6e60*/  FSETP.GE.FTZ.AND P3, PT, R169, RZ, PT ;  /* 0x000000ffa900720b */ /* 0x000fe20003f76000 */
[----:B------:R-:W-:Y:S01]  /*6e70*/  FMUL.FTZ R165, R165, R16 ;  /* 0x00000010a5a57220 */ /* 0x000fe20000410000 */
[----:B------:R-:W-:Y:S01]  /*6e80*/  FSETP.GE.FTZ.AND P2, PT, R159, RZ, PT ;  /* 0x000000ff9f00720b */ /* 0x000fe20003f56000 */
[----:B------:R-:W-:Y:S01]  /*6e90*/  FMUL.FTZ R108, R164, R108 ;  /* 0x0000006ca46c7220 */ /* 0x000fe20000410000 */
[----:B------:R-:W-:Y:S01]  /*6ea0*/  FSETP.GE.FTZ.AND P4, PT, R170, RZ, PT ;  /* 0x000000ffaa00720b */ /* 0x000fe20003f96000 */
[C---:B---3--:R-:W-:Y:S02]  /*6eb0*/  FADD.FTZ R5, -R105.reuse, R6 ;  /* 0x0000000669057221 */ /* 0x048fe40000010100 */
[C---:B------:R-:W-:Y:S02]  /*6ec0*/  FADD.FTZ R4, -R105.reuse, R7 ;  /* 0x0000000769047221 */ /* 0x040fe40000010100 */
[----:B------:R-:W-:Y:S01]  /*6ed0*/  FADD.FTZ R18, -R105, R18 ;  /* 0x0000001269127221 */ /* 0x000fe20000010100 */
[-C--:B------:R-:W-:Y:S01]  /*6ee0*/  FSEL R5, R5, R105.reuse, P1 ;  /* 0x0000006905057208 */ /* 0x080fe20000800000 */
[C---:B------:R-:W-:Y:S01]  /*6ef0*/  FADD.FTZ R19, -R105.reuse, R19 ;  /* 0x0000001369137221 */ /* 0x040fe20000010100 */
[-C--:B------:R-:W-:Y:S01]  /*6f00*/  FSEL R4, R4, R105.reuse, P0 ;  /* 0x0000006904047208 */ /* 0x080fe20000000000 */
[----:B------:R-:W-:Y:S01]  /*6f10*/  FADD.FTZ R22, -R105, R22 ;  /* 0x0000001669167221 */ /* 0x000fe20000010100 */
[----:B------:R-:W-:Y:S01]  /*6f20*/  FSETP.GE.FTZ.AND P1, PT, R213, RZ, PT ;  /* 0x000000ffd500720b */ /* 0x000fe20003f36000 */
[----:B------:R-:W-:Y:S01]  /*6f30*/  FADD.FTZ R23, -R105, R23 ;  /* 0x0000001769177221 */ /* 0x000fe20000010100 */
[----:B------:R-:W-:Y:S01]  /*6f40*/  FSETP.GE.FTZ.AND P0, PT, R211, RZ, PT ;  /* 0x000000ffd300720b */ /* 0x000fe20003f16000 */
[C---:B------:R-:W-:Y:S01]  /*6f50*/  FADD.FTZ R34, -R105.reuse, R34 ;  /* 0x0000002269227221 */ /* 0x040fe20000010100 */
[-C--:B------:R-:W-:Y:S01]  /*6f60*/  FSEL R18, R18, R105.reuse, P1 ;  /* 0x0000006912127208 */ /* 0x080fe20000800000 */
[----:B------:R-:W-:Y:S01]  /*6f70*/  FADD.FTZ R35, -R105, R35 ;  /* 0x0000002369237221 */ /* 0x000fe20000010100 */
[-C--:B------:R-:W-:Y:S01]  /*6f80*/  FSEL R19, R19, R105.reuse, P0 ;  /* 0x0000006913137208 */ /* 0x080fe20000000000 */
[C---:B------:R-:W-:Y:S01]  /*6f90*/  FADD.FTZ R38, -R105.reuse, R38 ;  /* 0x0000002669267221 */ /* 0x040fe20000010100 */
        /* <DEDUP_REMOVED lines=11> */
[C---:B------:R-:W-:Y:S01]  /*7050*/  FADD.FTZ R6, -R105.reuse, R55 ;  /* 0x0000003769067221 */ /* 0x040fe20000010100 */
        /* <DEDUP_REMOVED lines=9> */
[----:B----4-:R-:W-:Y:S01]  /*70f0*/  FADD.FTZ R56, -R104, R56 ;  /* 0x0000003868387221 */ /* 0x010fe20000010100 */
[-C--:B------:R-:W-:Y:S01]  /*7100*/  FSEL R39, R39, R105.reuse, P0 ;  /* 0x0000006927277208 */ /* 0x080fe20000000000 */
        /* <DEDUP_REMOVED lines=56> */
[----:B------:R-:W-:Y:S01]  /*7490*/  FADD.FTZ R6, -R104, R57 ;  /* 0x0000003968067221 */ /* 0x000fe20000010100 */
[----:B------:R-:W-:Y:S01]  /*74a0*/  FSEL R8, R8, R104, P4 ;  /* 0x0000006808087208 */ /* 0x000fe20002000000 */
[----:B------:R-:W-:Y:S01]  /*74b0*/  FADD.FTZ R5, -R104, R60 ;  /* 0x0000003c68057221 */ /* 0x000fe20000010100 */
[----:B------:R-:W-:Y:S01]  /*74c0*/  FSETP.GE.FTZ.AND P1, PT, R167, RZ, PT ;  /* 0x000000ffa700720b */ /* 0x000fe20003f36000 */
[----:B------:R-:W-:Y:S01]  /*74d0*/  FMUL.FTZ R184, R184, R4 ;  /* 0x00000004b8b87220 */ /* 0x000fe20000410000 */
[----:B------:R-:W-:Y:S01]  /*74e0*/  FSEL R56, R56, R104, P2 ;  /* 0x0000006838387208 */ /* 0x000fe20001000000 */
[----:B------:R-:W-:Y:S01]  /*74f0*/  FADD.FTZ R4, -R0, R10 ;  /* 0x0000000a00047221 */ /* 0x000fe20000010100 */
[----:B------:R-:W-:Y:S01]  /*7500*/  FSETP.GE.FTZ.AND P2, PT, R160, RZ, PT ;  /* 0x000000ffa000720b */ /* 0x000fe20003f56000 */
[----:B------:R-:W-:Y:S01]  /*7510*/  FMUL.FTZ R20, R223, R8 ;  /* 0x00000008df147220 */ /* 0x000fe20000410000 */
[-C--:B------:R-:W-:Y:S01]  /*7520*/  FSEL R7, R7, R104.reuse, P3 ;  /* 0x0000006807077208 */ /* 0x080fe20001800000 */
[----:B------:R-:W-:Y:S01]  /*7530*/  FADD.FTZ R8, -R104, R28 ;  /* 0x0000001c68087221 */ /* 0x000fe20000010100 */
        /* <DEDUP_REMOVED lines=11> */
[C---:B------:R-:W-:Y:S01]  /*75f0*/  FADD.FTZ R6, -R0.reuse, R11 ;  /* 0x0000000b00067221 */ /* 0x040fe20000010100 */
        /* <DEDUP_REMOVED lines=71> */
[----:B------:R-:W-:Y:S02]  /*7a70*/  IMAD.MOV.U32 R6, RZ, RZ, c[0x0][0x194] ;  /* 0x00006500ff067624 */ /* 0x000fe400078e00ff */
[C---:B------:R-:W-:Y:S01]  /*7a80*/  IMAD.U32 R0, R5.reuse, -0x80, RZ ;  /* 0xffffff8005007824 */ /* 0x040fe200078e00ff */
        /* <DEDUP_REMOVED lines=16> */
.L_x_266:
        /* <DEDUP_REMOVED lines=140> */
.L_x_267:
        /* <DEDUP_REMOVED lines=307> */
.L_x_269:
        /* <DEDUP_REMOVED lines=18> */
.L_x_270:
        /* <DEDUP_REMOVED lines=10> */
[----:B------:R-:W-:-:S03]  /*9940*/  UIMAD UR8, UR4, UR15, UR8 ;  /* 0x0000000f040872a4 */ /* 0x000fc6000f8e0208 */
[----:B------:R-:W-:-:S03]  /*9950*/  ULDC.64 UR14, c[0x0][0x3b8] ;  /* 0x0000ee00000e7ab9 */ /* 0x000fc60000000a00 */
[----:B------:R-:W-:Y:S01]  /*9960*/  IMAD.U32 R3, RZ, RZ, UR8 ;  /* 0x00000008ff037e24 */ /* 0x000fe2000f8e00ff */
        /* <DEDUP_REMOVED lines=31> */
.L_x_272:
[----:B-12---:R-:W-:Y:S05]  /*9b60*/  BSYNC B0 ;  /* 0x0000000000007941 */ /* 0x006fea0003800000 */
.L_x_271:
        /* <DEDUP_REMOVED lines=14> */
.L_x_274:
[----:B------:R-:W-:Y:S05]  /*9c50*/  BSYNC B0 ;  /* 0x0000000000007941 */ /* 0x000fea0003800000 */
.L_x_273:
        /* <DEDUP_REMOVED lines=25> */
.L_x_276:
[----:B------:R-:W-:Y:S05]  /*9df0*/  BSYNC B0 ;  /* 0x0000000000007941 */ /* 0x000fea0003800000 */
.L_x_275:
        /* <DEDUP_REMOVED lines=11> */
.L_x_265:
[----:B------:R-:W-:Y:S05]  /*9eb0*/  BSYNC B1 ;  /* 0x0000000000017941 */ /* 0x000fea0003800000 */
.L_x_251:
        /* <DEDUP_REMOVED lines=11> */
.L_x_277:
[----:B------:R-:W-:Y:S05]  /*9f70*/  EXIT ;  /* 0x000000000000794d */ /* 0x000fea0003800000 */
.L_x_279:
        /* <DEDUP_REMOVED lines=16> */
.L_x_693:


//--------------------- .text._ZN5flash44flash_bwd_dq_dk_dv_loop_seqk_parallel_kernelI23Flash_bwd_kernel_traitsILi32ELi128ELi128ELi8ELi4ELi4ELi4ELb1ELb0EN7cutlass10bfloat16_tE19Flash_kernel_traitsILi32ELi128ELi128ELi8ES3_EELb0ELb1ELb0ELb0ELb0ELb1ELb1EEEvNS_16Flash_bwd_paramsE --------------------------
	.section	.text._ZN5flash44flash_bwd_dq_dk_dv_loop_seqk_parallel_kernelI23Flash_bwd_kernel_traitsILi32ELi128ELi128ELi8ELi4ELi4ELi4ELb1ELb0EN7cutlass10bfloat16_tE19Flash_kernel_traitsILi32ELi128ELi128ELi8ES3_EELb0ELb1ELb0ELb0ELb0ELb1ELb1EEEvNS_16Flash_bwd_paramsE,"ax",@progbits
	.sectioninfo	@"SHI_REGISTERS=255"
	.align	128
        .global         _ZN5flash44flash_bwd_dq_dk_dv_loop_seqk_parallel_kernelI23Flash_bwd_kernel_traitsILi32ELi128ELi128ELi8ELi4ELi4ELi4ELb1ELb0EN7cutlass10bfloat16_tE19Flash_kernel_traitsILi32ELi128ELi128ELi8ES3_EELb0ELb1ELb0ELb0ELb0ELb1ELb1EEEvNS_16Flash_bwd_paramsE
        .type           _ZN5flash44flash_bwd_dq_dk_dv_loop_seqk_parallel_kernelI23Flash_bwd_kernel_traitsILi32ELi128ELi128ELi8ELi4ELi4ELi4ELb1ELb0EN7cutlass10bfloat16_tE19Flash_kernel_traitsILi32ELi128ELi128ELi8ES3_EELb0ELb1ELb0ELb0ELb0ELb1ELb1EEEvNS_16Flash_bwd_paramsE,@function
        .size           _ZN5flash44flash_bwd_dq_dk_dv_loop_seqk_parallel_kernelI23Flash_bwd_kernel_traitsILi32ELi128ELi128ELi8ELi4ELi4ELi4ELb1ELb0EN7cutlass10bfloat16_tE19Flash_kernel_traitsILi32ELi128ELi128ELi8ES3_EELb0ELb1ELb0ELb0ELb0ELb1ELb1EEEvNS_16Flash_bwd_paramsE,(.L_x_694 - _ZN5flash44flash_bwd_dq_dk_dv_loop_seqk_parallel_kernelI23Flash_bwd_kernel_traitsILi32ELi128ELi128ELi8ELi4ELi4ELi4ELb1ELb0EN7cutlass10bfloat16_tE19Flash_kernel_traitsILi32ELi128ELi128ELi8ES3_EELb0ELb1ELb0ELb0ELb0ELb1ELb1EEEvNS_16Flash_bwd_paramsE)
        .other          _ZN5flash44flash_bwd_dq_dk_dv_loop_seqk_parallel_kernelI23Flash_bwd_kernel_traitsILi32ELi128ELi128ELi8ELi4ELi4ELi4ELb1ELb0EN7cutlass10bfloat16_tE19Flash_kernel_traitsILi32ELi128ELi128ELi8ES3_EELb0ELb1ELb0ELb0ELb0ELb1ELb1EEEvNS_16Flash_bwd_paramsE,@"STO_CUDA_ENTRY STV_DEFAULT"
_ZN5flash44flash_bwd_dq_dk_dv_loop_seqk_parallel_kernelI23Flash_bwd_kernel_traitsILi32ELi128ELi128ELi8ELi4ELi4ELi4ELb1ELb0EN7cutlass10bfloat16_tE19Flash_kernel_traitsILi32ELi128ELi128ELi8ES3_EELb0ELb1ELb0ELb0ELb0ELb1ELb1EEEvNS_16Flash_bwd_paramsE:
.text._ZN5flash44flash_bwd_dq_dk_dv_loop_seqk_parallel_kernelI23Flash_bwd_kernel_traitsILi32ELi128ELi128ELi8ELi4ELi4ELi4ELb1ELb0EN7cutlass10bfloat16_tE19Flash_kernel_traitsILi32ELi128ELi128ELi8ES3_EELb0ELb1ELb0ELb0ELb0ELb1ELb1EEEvNS_16Flash_bwd_paramsE:
        /* <DEDUP_REMOVED lines=29> */
[----:B--2---:R-:W-:-:S02]  /*01d0*/  UIMAD UR19, UR54, UR5, URZ ;  /* 0x00000005361372a4 */ /* 0x004fc4000f8e023f */
        /* <DEDUP_REMOVED lines=62> */
[----:B------:R-:W-:Y:S01]  /*05c0*/  IMAD.SHL.U32 R9, R12, 0x2, RZ ;  /* 0x000000020c097824 */ /* 0x000fe200078e00ff */
[----:B------:R1:W-:Y:S01]  /*05d0*/  STL [R1+0x20], R2 ;  /* 0x0000200201007387 */ /* 0x0003e20000100800 */
[----:B------:R-:W-:Y:S01]  /*05e0*/  IMAD.IADD R5, R20, 0x1, -R0 ;  /* 0x0000000114057824 */ /* 0x000fe200078e0a00 */
[----:B------:R-:W-:Y:S01]  /*05f0*/  LOP3.LUT R0, R10, 0xfffffff0, RZ, 0xc0, !PT ;  /* 0xfffffff00a007812 */ /* 0x000fe200078ec0ff */
[----:B------:R-:W-:Y:S01]  /*0600*/  UIMAD UR4, UR4, UR18, URZ ;  /* 0x00000012040472a4 */ /* 0x000fe2000f8e023f */
[----:B------:R-:W-:Y:S01]  /*0610*/  SHF.R.S32.HI R10, RZ, 0x7, R3 ;  /* 0x00000007ff0a7819 */ /* 0x000fe20000011403 */
[----:B------:R2:W-:Y:S01]  /*0620*/  STL [R1+0x64], R6 ;  /* 0x0000640601007387 */ /* 0x0005e20000100800 */
[----:B------:R-:W-:Y:S01]  /*0630*/  LEA.HI R8, R5, R5, RZ, 0x1 ;  /* 0x0000000505087211 */ /* 0x000fe200078f08ff */
[----:B------:R-:W-:Y:S01]  /*0640*/  IMAD.IADD R0, R20, 0x1, -R0 ;  /* 0x0000000114007824 */ /* 0x000fe200078e0a00 */
[----:B------:R-:W-:Y:S01]  /*0650*/  LEA.HI R12, R7, R7, RZ, 0x1 ;  /* 0x00000007070c7211 */ /* 0x000fe200078f08ff */
[C---:B------:R-:W-:Y:S01]  /*0660*/  IMAD R3, R10.reuse, 0x8, R14 ;  /* 0x000000080a037824 */ /* 0x040fe200078e020e */
[----:B------:R-:W-:Y:S01]  /*0670*/  UIMAD.WIDE.U32 UR10, UR47, UR20, URZ ;  /* 0x000000142f0a72a5 */ /* 0x000fe2000f8e003f */
[----:B------:R-:W-:Y:S01]  /*0680*/  IMAD R18, R10, 0x2000, R9 ;  /* 0x000020000a127824 */ /* 0x000fe200078e0209 */
[----:B------:R-:W-:Y:S01]  /*0690*/  SHF.R.S32.HI R11, RZ, 0x1f, R0 ;  /* 0x0000001fff0b7819 */ /* 0x000fe20000011400 */
[----:B------:R-:W-:Y:S01]  /*06a0*/  UIMAD UR23, UR14, 0x48, URZ ;  /* 0x000000480e1778a4 */ /* 0x000fe2000f8e023f */
[----:B------:R-:W-:Y:S01]  /*06b0*/  SEL R176, R157, 0xffffffe0, !P5 ;  /* 0xffffffe09db07807 */ /* 0x000fe20006800000 */
[----:B------:R-:W-:Y:S01]  /*06c0*/  UIMAD.WIDE.U32 UR60, UR52, UR10, URZ ;  /* 0x0000000a343c72a5 */ /* 0x000fe2000f8e003f */
[----:B------:R-:W-:Y:S01]  /*06d0*/  LEA.HI R11, R11, R0, RZ, 0x3 ;  /* 0x000000000b0b7211 */ /* 0x000fe200078f18ff */
[----:B------:R-:W-:-:S02]  /*06e0*/  UIMAD UR22, UR14, 0x50, URZ ;  /* 0x000000500e1678a4 */ /* 0x000fc4000f8e023f */
[----:B------:R-:W-:Y:S02]  /*06f0*/  UIMAD UR21, UR14, 0x58, URZ ;  /* 0x000000580e1578a4 */ /* 0x000fe4000f8e023f */
[----:B------:R-:W-:Y:S02]  /*0700*/  UIMAD UR18, UR14, 0x70, URZ ;  /* 0x000000700e1278a4 */ /* 0x000fe4000f8e023f */
[----:B------:R-:W-:Y:S01]  /*0710*/  UMOV UR59, 0xffffe000 ;  /* 0xffffe000003b7882 */ /* 0x000fe20000000000 */
[----:B-1----:R-:W-:-:S05]  /*0720*/  LOP3.LUT R2, R8, 0x3fffffe, RZ, 0xc0, !PT ;  /* 0x03fffffe08027812 */ /* 0x002fca00078ec0ff */
[----:B------:R-:W-:Y:S01]  /*0730*/  IMAD.IADD R4, R5, 0x1, -R2 ;  /* 0x0000000105047824 */ /* 0x000fe200078e0a02 */
[----:B------:R-:W-:-:S03]  /*0740*/  LEA.HI R2, R0, R0, RZ, 0x1 ;  /* 0x0000000000027211 */ /* 0x000fc600078f08ff */
[----:B------:R-:W-:Y:S01]  /*0750*/  IMAD R150, R3, 0x8, R4 ;  /* 0x0000000803967824 */ /* 0x000fe200078e0204 */
[----:B--2---:R-:W-:Y:S02]  /*0760*/  LOP3.LUT R6, R2, 0x7fffffe, RZ, 0xc0, !PT ;  /* 0x07fffffe02067812 */ /* 0x004fe400078ec0ff */
[----:B------:R-:W-:Y:S02]  /*0770*/  LOP3.LUT R3, R11, 0xfffffff8, RZ, 0xc0, !PT ;  /* 0xfffffff80b037812 */ /* 0x000fe400078ec0ff */
[----:B------:R-:W-:Y:S01]  /*0780*/  SHF.R.S32.HI R4, RZ, 0x1, R2 ;  /* 0x00000001ff047819 */ /* 0x000fe20000011402 */
[C---:B------:R-:W-:Y:S01]  /*0790*/  IMAD.IADD R15, R0.reuse, 0x1, -R6 ;  /* 0x00000001000f7824 */ /* 0x040fe200078e0a06 */
[----:B------:R-:W-:Y:S01]  /*07a0*/  SHF.R.S32.HI R2, RZ, 0x1f, R2 ;  /* 0x0000001fff027819 */ /* 0x000fe20000011402 */
[----:B------:R-:W-:Y:S02]  /*07b0*/  IMAD.IADD R17, R0, 0x1, -R3 ;  /* 0x0000000100117824 */ /* 0x000fe400078e0a03 */
[----:B------:R-:W-:Y:S01]  /*07c0*/  IMAD.U32 R3, RZ, RZ, UR14 ;  /* 0x0000000eff037e24 */ /* 0x000fe2000f8e00ff */
[----:B------:R-:W-:-:S02]  /*07d0*/  LEA.HI R0, R2, R4, RZ, 0x2 ;  /* 0x0000000402007211 */ /* 0x000fc400078f10ff */
[----:B------:R-:W-:Y:S02]  /*07e0*/  LOP3.LUT R2, R7, 0x1, RZ, 0xc0, !PT ;  /* 0x0000000107027812 */ /* 0x000fe400078ec0ff */
[----:B------:R-:W-:Y:S02]  /*07f0*/  LOP3.LUT R0, R0, 0xfffffffc, RZ, 0xc0, !PT ;  /* 0xfffffffc00007812 */ /* 0x000fe400078ec0ff */
[----:B------:R-:W-:Y:S01]  /*0800*/  ISETP.NE.U32.AND P6, PT, R2, 0x1, PT ;  /* 0x000000010200780c */ /* 0x000fe20003fc5070 */
[----:B------:R-:W-:Y:S02]  /*0810*/  IMAD.U32 R2, RZ, RZ, UR19 ;  /* 0x00000013ff027e24 */ /* 0x000fe4000f8e00ff */
[----:B------:R-:W-:Y:S01]  /*0820*/  IMAD.IADD R16, R4, 0x1, -R0 ;  /* 0x0000000104107824 */ /* 0x000fe200078e0a00 */
[----:B------:R-:W-:Y:S01]  /*0830*/  SHF.R.S32.HI R4, RZ, 0x3, R11 ;  /* 0x00000003ff047819 */ /* 0x000fe2000001140b */
[----:B------:R-:W-:Y:S01]  /*0840*/  IMAD.SHL.U32 R0, R5, 0x40, RZ ;  /* 0x0000004005007824 */ /* 0x000fe200078e00ff */
[----:B------:R1:W-:Y:S01]  /*0850*/  STL [R1+0x60], R2 ;  /* 0x0000600201007387 */ /* 0x0003e20000100800 */
[----:B------:R-:W-:-:S02]  /*0860*/  SEL R175, R175, 0x10, !P6 ;  /* 0x00000010afaf7807 */ /* 0x000fc40007000000 */
[----:B------:R-:W-:Y:S01]  /*0870*/  IMAD R15, R4, 0x8, R15 ;  /* 0x00000008040f7824 */ /* 0x000fe200078e020f */
[----:B------:R2:W-:Y:S01]  /*0880*/  STL [R1+0x58], R3 ;  /* 0x0000580301007387 */ /* 0x0005e20000100800 */
[----:B-1----:R-:W-:Y:S01]  /*0890*/  IMAD.U32 R2, RZ, RZ, UR5 ;  /* 0x00000005ff027e24 */ /* 0x002fe2000f8e00ff */
[----:B------:R-:W-:Y:S02]  /*08a0*/  USHF.R.S32.HI UR5, URZ, 0x1f, UR20 ;  /* 0x0000001f3f057899 */ /* 0x000fe40008011414 */
[----:B------:R-:W-:Y:S01]  /*08b0*/  UIMAD UR20, UR14, 0x60, URZ ;  /* 0x000000600e1478a4 */ /* 0x000fe2000f8e023f */
[----:B--2---:R-:W-:Y:S01]  /*08c0*/  IMAD.SHL.U32 R3, R7, 0x40, RZ ;  /* 0x0000004007037824 */ /* 0x004fe200078e00ff */
[----:B------:R1:W-:Y:S01]  /*08d0*/  STL [R1+0x5c], R2 ;  /* 0x00005c0201007387 */ /* 0x0003e20000100800 */
[----:B------:R-:W-:Y:S01]  /*08e0*/  UIMAD UR5, UR5, UR47, URZ ;  /* 0x0000002f050572a4 */ /* 0x000fe2000f8e023f */
[----:B-1----:R-:W-:Y:S02]  /*08f0*/  SHF.R.S32.HI R2, RZ, 0x1, R8 ;  /* 0x00000001ff027819 */ /* 0x002fe40000011408 */
[----:B------:R-:W-:-:S02]  /*0900*/  LOP3.LUT R8, R0, 0x1c0, RZ, 0xc0, !PT ;  /* 0x000001c000087812 */ /* 0x000fc400078ec0ff */
[----:B------:R-:W-:Y:S01]  /*0910*/  LOP3.LUT R0, R12, 0x3fffffe, RZ, 0xc0, !PT ;  /* 0x03fffffe0c007812 */ /* 0x000fe200078ec0ff */
[C---:B------:R-:W-:Y:S01]  /*0920*/  IMAD.SHL.U32 R6, R2.reuse, 0x40, RZ ;  /* 0x0000004002067824 */ /* 0x040fe200078e00ff */
[----:B------:R-:W-:Y:S02]  /*0930*/  LOP3.LUT P0, RZ, R2, 0x2, RZ, 0xc0, !PT ;  /* 0x0000000202ff7812 */ /* 0x000fe4000780c0ff */
        /* <DEDUP_REMOVED lines=33> */
[C---:B------:R-:W-:Y:S01]  /*0b50*/  IADD3 R174, R181.reuse, 0x40, RZ ;  /* 0x00000040b5ae7810 */ /* 0x040fe20007ffe0ff */
[C---:B------:R-:W-:Y:S01]  /*0b60*/  IMAD.IADD R179, R181.reuse, 0x1, R175 ;  /* 0x00000001b5b37824 */ /* 0x040fe200078e02af */
[----:B------:R-:W-:Y:S01]  /*0b70*/  @P4 IADD3 R174, R181, -0x40, RZ ;  /* 0xffffffc0b5ae4810 */ /* 0x000fe20007ffe0ff */
[----:B------:R-:W-:Y:S01]  /*0b80*/  IMAD.U32 R3, RZ, RZ, UR12 ;  /* 0x0000000cff037e24 */ /* 0x000fe2000f8e00ff */
[----:B------:R-:W-:Y:S01]  /*0b90*/  UIMAD UR17, UR14, 0x78, URZ ;  /* 0x000000780e1178a4 */ /* 0x000fe2000f8e023f */
[----:B------:R-:W-:Y:S01]  /*0ba0*/  IMAD R13, R13, 0x20, R0 ;  /* 0x000000200d0d7824 */ /* 0x000fe200078e0200 */
[----:B------:R-:W-:Y:S01]  /*0bb0*/  SHF.R.S32.HI R0, RZ, 0x1f, R2 ;  /* 0x0000001fff007819 */ /* 0x000fe20000011402 */
[----:B------:R-:W-:Y:S01]  /*0bc0*/  IMAD.IADD R175, R175, 0x1, R174 ;  /* 0x00000001afaf7824 */ /* 0x000fe200078e02ae */
[----:B------:R1:W-:Y:S01]  /*0bd0*/  STL [R1+0x54], R3 ;  /* 0x0000540301007387 */ /* 0x0003e20000100800 */
[----:B------:R-:W-:Y:S01]  /*0be0*/  IMAD R149, R150, 0x2, R149 ;  /* 0x0000000296957824 */ /* 0x000fe200078e0295 */
[----:B------:R-:W-:Y:S01]  /*0bf0*/  SHF.L.U64.HI R2, R2, 0x2, R0 ;  /* 0x0000000202027819 */ /* 0x000fe20000010200 */
[----:B------:R-:W-:Y:S01]  /*0c00*/  IMAD.U32 R0, RZ, RZ, UR5 ;  /* 0x00000005ff007e24 */ /* 0x000fe2000f8e00ff */
[----:B------:R-:W-:Y:S01]  /*0c10*/  UIMAD UR5, UR53, UR10, URZ ;  /* 0x0000000a350572a4 */ /* 0x000fe2000f8e023f */
[----:B------:R-:W-:-:S02]  /*0c20*/  IMAD.IADD R180, R181, 0x1, R176 ;  /* 0x00000001b5b47824 */ /* 0x000fc400078e02b0 */
[----:B------:R-:W-:Y:S02]  /*0c30*/  IMAD.IADD R178, R179, 0x1, R176 ;  /* 0x00000001b3b27824 */ /* 0x000fe400078e02b0 */
[----:B------:R-:W-:Y:S02]  /*0c40*/  IMAD.IADD R177, R176, 0x1, R174 ;  /* 0x00000001b0b17824 */ /* 0x000fe400078e02ae */
[----:B------:R-:W-:Y:S02]  /*0c50*/  IMAD.SHL.U32 R150, R150, 0x2, RZ ;  /* 0x0000000296967824 */ /* 0x000fe400078e00ff */
[----:B------:R-:W-:Y:S02]  /*0c60*/  IMAD.IADD R176, R176, 0x1, R175 ;  /* 0x00000001b0b07824 */ /* 0x000fe400078e02af */
[----:B-1----:R-:W-:Y:S01]  /*0c70*/  IMAD.U32 R3, RZ, RZ, UR4 ;  /* 0x00000004ff037e24 */ /* 0x002fe2000f8e00ff */
[----:B------:R-:W-:Y:S02]  /*0c80*/  USHF.R.S32.HI UR4, URZ, 0x1f, UR19 ;  /* 0x0000001f3f047899 */ /* 0x000fe40008011413 */
[----:B------:R-:W-:-:S02]  /*0c90*/  UIMAD UR19, UR14, 0x68, URZ ;  /* 0x000000680e1378a4 */ /* 0x000fc4000f8e023f */
        /* <DEDUP_REMOVED lines=66> */
.L_x_308:
        /* <DEDUP_REMOVED lines=54> */
.L_x_280:
        /* <DEDUP_REMOVED lines=59> */
.L_x_282:
        /* <DEDUP_REMOVED lines=18> */
.L_x_283:
        /* <DEDUP_REMOVED lines=84> */
.L_x_284:
[----:B------:R-:W2:Y:S02]  /*1e30*/  LDL R0, [R1+0x50] ;  /* 0x0000500001007983 */ /* 0x000ea40000100800 */
[----:B--2---:R1:W2:Y:S01]  /*1e40*/  R2UR UR33, R0 ;  /* 0x00000000002173c2 */ /* 0x0042a200000e0000 */
[----:B------:R-:W-:-:S07]  /*1e50*/  DEPBAR.LE SB1, 0x0, {2} ;  /* 0x000090040000791a */ /* 0x000fce0000000000 */
.L_x_285:
        /* <DEDUP_REMOVED lines=111> */
.L_x_287:
        /* <DEDUP_REMOVED lines=16> */
.L_x_288:
        /* <DEDUP_REMOVED lines=28> */
.L_x_290:
[----:B------:R-:W-:Y:S05]  /*2810*/  BSYNC B0 ;  /* 0x0000000000007941 */ /* 0x000fea0003800000 */
.L_x_289:
        /* <DEDUP_REMOVED lines=14> */
.L_x_292:
[----:B------:R-:W-:Y:S05]  /*2900*/  BSYNC B0 ;  /* 0x0000000000007941 */ /* 0x000fea0003800000 */
.L_x_291:
        /* <DEDUP_REMOVED lines=25> */
.L_x_294:
[----:B------:R-:W-:Y:S05]  /*2aa0*/  BSYNC B0 ;  /* 0x0000000000007941 */ /* 0x000fea0003800000 */
.L_x_293:
        /* <DEDUP_REMOVED lines=12> */
.L_x_286:
[----:B------:R-:W2:Y:S01]  /*2b70*/  LDL R23, [R1+0x2c] ;  /* 0x00002c0001177983 */ /* 0x000ea20000100800 */
[----:B------:R-:W-:-:S03]  /*2b80*/  ULDC.64 UR38, c[0x0][0x198] ;  /* 0x0000660000267ab9 */ /* 0x000fc60000000a00 */
[----:B------:R-:W3:Y:S01]  /*2b90*/  LDL R24, [R1+0x20] ;  /* 0x0000200001187983 */ /* 0x000ee20000100800 */
[----:B------:R-:W-:Y:S01]  /*2ba0*/  UIMAD UR14, UR42, UR38, URZ ;  /* 0x000000262a0e72a4 */ /* 0x000fe2000f8e023f */
[----:B------:R-:W-:Y:S01]  /*2bb0*/  IMAD.U32 R3, RZ, RZ, UR8 ;  /* 0x00000008ff037e24 */ /* 0x000fe2000f8e00ff */
[----:B------:R-:W-:Y:S02]  /*2bc0*/  ULDC.64 UR40, c[0x0][0x1a0] ;  /* 0x0000680000287ab9 */ /* 0x000fe40000000a00 */
[----:B------:R-:W-:Y:S01]  /*2bd0*/  UIMAD UR14, UR8, UR39, UR14 ;  /* 0x00000027080e72a4 */ /* 0x000fe2000f8e020e */
[----:B------:R-:W-:-:S04]  /*2be0*/  IMAD.WIDE.U32 R8, R3, c[0x0][0x1a0], R4 ;  /* 0x0000680003087a25 */ /* 0x000fc800078e0004 */
[----:B------:R-:W-:-:S04]  /*2bf0*/  IMAD.WIDE.U32 R4, R3, c[0x0][0x198], R4 ;  /* 0x0000660003047a25 */ /* 0x000fc800078e0004 */
[----:B------:R-:W-:Y:S01]  /*2c00*/  IMAD.U32 R3, RZ, RZ, UR14 ;  /* 0x0000000eff037e24 */ /* 0x000fe2000f8e00ff */
[----:B------:R-:W-:-:S04]  /*2c10*/  ULEA.HI UR14, UR4, UR4, URZ, 0x1 ;  /* 0x00000004040e7291 */ /* 0x000fc8000f8f083f */
[----:B------:R-:W-:Y:S02]  /*2c20*/  ULOP3.LUT UR14, UR14, 0xfffffffe, URZ, 0xc0, !UPT ;  /* 0xfffffffe0e0e7892 */ /* 0x000fe4000f8ec03f */
[----:B------:R-:W-:Y:S01]  /*2c30*/  UIMAD UR40, UR42, UR40, URZ ;  /* 0x000000282a2872a4 */ /* 0x000fe2000f8e023f */
[----:B------:R-:W-:Y:S01]  /*2c40*/  IADD3 R14, P0, R4, UR51, RZ ;  /* 0x00000033040e7c10 */ /* 0x000fe2000ff1e0ff */
[----:B------:R-:W-:Y:S02]  /*2c50*/  UIADD3 UR14, UR4, -UR14, URZ ;  /* 0x8000000e040e7290 */ /* 0x000fe4000fffe03f */
[----:B------:R-:W-:Y:S02]  /*2c60*/  UIMAD UR41, UR8, UR41, UR40 ;  /* 0x00000029082972a4 */ /* 0x000fe4000f8e0228 */
[----:B------:R-:W-:Y:S01]  /*2c70*/  UIADD3 UR33, UR43, 0x80, UR8 ;  /* 0x000000802b217890 */ /* 0x000fe2000fffe008 */
[----:B------:R-:W-:Y:S01]  /*2c80*/  IADD3.X R15, R5, UR55, R3, P0, !PT ;  /* 0x00000037050f7c10 */ /* 0x000fe200087fe403 */
[----:B------:R-:W-:-:S02]  /*2c90*/  UISETP.NE.AND UP0, UPT, UR14, 0x1, UPT ;  /* 0x000000010e00788c */ /* 0x000fc4000bf05270 */
[----:B------:R-:W-:Y:S01]  /*2ca0*/  UIMAD UR8, UR4, -0x80, UR43 ;  /* 0xffffff80040878a4 */ /* 0x000fe2000f8e022b */
[----:B------:R-:W-:Y:S01]  /*2cb0*/  IADD3 R3, R0, 0x40, RZ ;  /* 0x0000004000037810 */ /* 0x000fe20007ffe0ff */
[----:B------:R-:W-:Y:S01]  /*2cc0*/  UIMAD UR14, UR9, -0x80, UR5 ;  /* 0xffffff80090e78a4 */ /* 0x000fe2000f8e0205 */
[----:B------:R-:W-:-:S03]  /*2cd0*/  IMAD.MOV.U32 R18, RZ, RZ, 0x80 ;  /* 0x00000080ff127424 */ /* 0x000fc600078e00ff */
[C---:B------:R-:W-:Y:S02]  /*2ce0*/  ISETP.GE.AND P2, PT, R3.reuse, UR8, PT ;  /* 0x0000000803007c0c */ /* 0x040fe4000bf46270 */
[----:B------:R-:W-:Y:S02]  /*2cf0*/  ISETP.GE.AND P4, PT, R0, UR14, PT ;  /* 0x0000000e00007c0c */ /* 0x000fe4000bf86270 */
[----:B------:R-:W-:Y:S01]  /*2d00*/  ISETP.GE.AND P3, PT, R3, UR14, PT ;  /* 0x0000000e03007c0c */ /* 0x000fe2000bf66270 */
[----:B------:R-:W-:Y:S01]  /*2d10*/  IMAD.U32 R7, RZ, RZ, UR41 ;  /* 0x00000029ff077e24 */ /* 0x000fe2000f8e00ff */
[----:B------:R-:W-:Y:S01]  /*2d20*/  IADD3 R8, P1, R8, UR48, RZ ;  /* 0x0000003008087c10 */ /* 0x000fe2000ff3e0ff */
[C---:B------:R-:W-:Y:S02]  /*2d30*/  IMAD R17, R18.reuse, c[0x0][0x374], RZ ;  /* 0x0000dd0012117a24 */ /* 0x040fe400078e02ff */
[C---:B------:R-:W-:Y:S02]  /*2d40*/  IMAD R11, R18.reuse, c[0x0][0x194], RZ ;  /* 0x00006500120b7a24 */ /* 0x040fe400078e02ff */
[----:B------:R-:W-:-:S04]  /*2d50*/  IMAD.WIDE.U32 R12, R18, c[0x0][0x370], RZ ;  /* 0x0000dc00120c7a25 */ /* 0x000fc800078e00ff */
[----:B------:R-:W-:Y:S01]  /*2d60*/  IMAD.WIDE.U32 R18, R18, c[0x0][0x190], RZ ;  /* 0x0000640012127a25 */ /* 0x000fe200078e00ff */
[----:B------:R-:W-:-:S03]  /*2d70*/  IADD3.X R9, R9, UR49, R7, P1, !PT ;  /* 0x0000003109097c10 */ /* 0x000fc60008ffe407 */
[----:B------:R-:W-:Y:S01]  /*2d80*/  IMAD R3, R20, c[0x0][0x1b8], RZ ;  /* 0x00006e0014037a24 */ /* 0x000fe200078e02ff */
[----:B------:R-:W-:Y:S01]  /*2d90*/  @!P2 IADD3 R18, P1, R184, R18, RZ ;  /* 0x00000012b812a210 */ /* 0x000fe20007f3e0ff */
[----:B------:R-:W-:Y:S02]  /*2da0*/  @!P4 IMAD R7, R22, c[0x0][0x1a0], RZ ;  /* 0x000068001607ca24 */ /* 0x000fe400078e02ff */
[----:B------:R-:W-:Y:S01]  /*2db0*/  IMAD R10, R6, c[0x0][0x1bc], R3 ;  /* 0x00006f00060a7a24 */ /* 0x000fe200078e0203 */
[C---:B------:R-:W-:Y:S02]  /*2dc0*/  @!P3 IADD3 R3, P0, R0.reuse, 0x40, RZ ;  /* 0x000000400003b810 */ /* 0x040fe40007f1e0ff */
[----:B------:R-:W-:Y:S01]  /*2dd0*/  @!P2 IADD3.X R19, R185, R19, R11, P1, !PT ;  /* 0x00000013b913a210 */ /* 0x000fe20000ffe40b */
[----:B------:R-:W-:Y:S02]  /*2de0*/  @!P4 IMAD R11, R0, c[0x0][0x1a4], R7 ;  /* 0x00006900000bca24 */ /* 0x000fe400078e0207 */
[----:B------:R-:W-:Y:S01]  /*2df0*/  @!P3 IMAD.X R7, RZ, RZ, R22, P0 ;  /* 0x000000ffff07b224 */ /* 0x000fe200000e0616 */
[----:B------:R-:W-:Y:S01]  /*2e00*/  PLOP3.LUT P0, PT, PT, PT, UP6, 0x80, 0x0 ;  /* 0x000000000000781c */ /* 0x000fe20003f0f068 */
[----:B------:R-:W-:-:S04]  /*2e10*/  IMAD.WIDE.U32 R4, R6, c[0x0][0x1b8], R8 ;  /* 0x00006e0006047a25 */ /* 0x000fc800078e0008 */
[----:B------:R-:W-:Y:S02]  /*2e20*/  IMAD.IADD R5, R5, 0x1, R10 ;  /* 0x0000000105057824 */ /* 0x000fe400078e020a */
[----:B------:R-:W-:Y:S02]  /*2e30*/  @!P3 IMAD R7, R7, c[0x0][0x1a0], RZ ;  /* 0x000068000707ba24 */ /* 0x000fe400078e02ff */
[----:B------:R-:W-:-:S04]  /*2e40*/  @!P4 IMAD.WIDE.U32 R8, R0, c[0x0][0x1a0], R4 ;  /* 0x000068000008ca25 */ /* 0x000fc800078e0004 */
[----:B------:R-:W-:Y:S01]  /*2e50*/  @P0 BAR.SYNC.DEFER_BLOCKING 0x0 ;  /* 0x0000000000000b1d */ /* 0x000fe20000010000 */
[----:B------:R-:W-:Y:S01]  /*2e60*/  @!P2 IADD3 R16, P5, R182, R12, RZ ;  /* 0x0000000cb610a210 */ /* 0x000fe20007fbe0ff */
[----:B------:R-:W-:Y:S01]  /*2e70*/  @!P4 IMAD.IADD R9, R9, 0x1, R11 ;  /* 0x000000010909c824 */ /* 0x000fe200078e020b */
[C---:B------:R-:W-:Y:S01]  /*2e80*/  @!P4 LEA R12, P1, R8.reuse, c[0x0][0x170], 0x1 ;  /* 0x00005c00080cca11 */ /* 0x040fe200078208ff */
[C---:B------:R-:W-:Y:S02]  /*2e90*/  @!P3 IMAD R11, R3.reuse, c[0x0][0x1a4], R7 ;  /* 0x00006900030bba24 */ /* 0x040fe400078e0207 */
[----:B------:R-:W-:Y:S01]  /*2ea0*/  @!P3 IMAD.WIDE.U32 R4, R3, c[0x0][0x1a0], R4 ;  /* 0x000068000304ba25 */ /* 0x000fe200078e0004 */
[----:B------:R-:W-:Y:S02]  /*2eb0*/  @!P2 IADD3.X R17, R183, R13, R17, P5, !PT ;  /* 0x0000000db711a210 */ /* 0x000fe40002ffe411 */
[----:B------:R-:W-:Y:S02]  /*2ec0*/  @!P4 LEA.HI.X R13, R8, c[0x0][0x174], R9, 0x1, P1 ;  /* 0x00005d00080dca11 */ /* 0x000fe400008f0c09 */
[----:B------:R-:W-:-:S02]  /*2ed0*/  @!P3 IADD3 R5, R5, R11, RZ ;  /* 0x0000000b0505b210 */ /* 0x000fc40007ffe0ff */
[----:B------:R-:W-:Y:S01]  /*2ee0*/  PLOP3.LUT P0, PT, PT, PT, UP0, 0x80, 0x0 ;  /* 0x000000000000781c */ /* 0x000fe20003f0f008 */
[----:B------:R-:W-:Y:S02]  /*2ef0*/  IMAD R7, R20, c[0x0][0x1b0], RZ ;  /* 0x00006c0014077a24 */ /* 0x000fe400078e02ff */
[----:B------:R-:W-:-:S04]  /*2f00*/  IMAD.WIDE.U32 R8, R6, c[0x0][0x1b0], R14 ;  /* 0x00006c0006087a25 */ /* 0x000fc800078e000e */
[----:B------:R-:W-:Y:S02]  /*2f10*/  IMAD R7, R6, c[0x0][0x1b4], R7 ;  /* 0x00006d0006077a24 */ /* 0x000fe400078e0207 */
[----:B------:R-:W-:Y:S02]  /*2f20*/  @!P4 IMAD R6, R22, c[0x0][0x198], RZ ;  /* 0x000066001606ca24 */ /* 0x000fe400078e02ff */
[----:B------:R-:W-:Y:S02]  /*2f30*/  IMAD.MOV.U32 R20, RZ, RZ, 0x7f800000 ;  /* 0x7f800000ff147424 */ /* 0x000fe400078e00ff */
[----:B------:R-:W-:Y:S02]  /*2f40*/  IMAD.MOV.U32 R15, RZ, RZ, 0x7f800000 ;  /* 0x7f800000ff0f7424 */ /* 0x000fe400078e00ff */
[----:B------:R-:W-:Y:S01]  /*2f50*/  IMAD.MOV.U32 R14, RZ, RZ, 0x7f800000 ;  /* 0x7f800000ff0e7424 */ /* 0x000fe200078e00ff */
[----:B--2---:R-:W-:-:S04]  /*2f60*/  IADD3 R10, R23, 0x8, RZ ;  /* 0x00000008170a7810 */ /* 0x004fc80007ffe0ff */
[----:B------:R-:W-:Y:S02]  /*2f70*/  ISETP.GE.AND P6, PT, R10, UR8, PT ;  /* 0x000000080a007c0c */ /* 0x000fe4000bfc6270 */
[----:B------:R-:W-:-:S04]  /*2f80*/  @!P3 LEA R10, P1, R4, c[0x0][0x170], 0x1 ;  /* 0x00005c00040aba11 */ /* 0x000fc800078208ff */
[----:B------:R-:W-:Y:S02]  /*2f90*/  @!P3 LEA.HI.X R11, R4, c[0x0][0x174], R5, 0x1, P1 ;  /* 0x00005d00040bba11 */ /* 0x000fe400008f0c05 */
[----:B---3--:R-:W-:Y:S02]  /*2fa0*/  IADD3 R4, R24, 0x1000, RZ ;  /* 0x0000100018047810 */ /* 0x008fe40007ffe0ff */
[----:B------:R-:W-:Y:S01]  /*2fb0*/  ISETP.GE.AND P1, PT, R0, UR8, PT ;  /* 0x0000000800007c0c */ /* 0x000fe2000bf26270 */
[----:B------:R-:W-:Y:S01]  /*2fc0*/  IMAD.SHL.U32 R3, R24, 0x2, RZ ;  /* 0x0000000218037824 */ /* 0x000fe200078e00ff */
[----:B------:R-:W-:Y:S01]  /*2fd0*/  SEL R4, R4, R24, !P0 ;  /* 0x0000001804047207 */ /* 0x000fe20004000000 */
[----:B------:R-:W-:-:S03]  /*2fe0*/  IMAD.IADD R5, R9, 0x1, R7 ;  /* 0x0000000109057824 */ /* 0x000fc600078e0207 */
[----:B------:R-:W-:Y:S01]  /*2ff0*/  @P4 STS [R3+0x8000], RZ ;  /* 0x008000ff03004388 */ /* 0x000fe20000000800 */
[----:B------:R-:W-:-:S03]  /*3000*/  IMAD.SHL.U32 R210, R4, 0x2, RZ ;  /* 0x0000000204d27824 */ /* 0x000fc600078e00ff */
[----:B------:R-:W-:Y:S01]  /*3010*/  @P4 STS [R3+0x8004], RZ ;  /* 0x008004ff03004388 */ /* 0x000fe20000000800 */
[----:B------:R-:W-:-:S03]  /*3020*/  @!P4 IMAD.MOV.U32 R4, RZ, RZ, R8 ;  /* 0x000000ffff04c224 */ /* 0x000fc600078e0008 */
[----:B------:R-:W-:Y:S04]  /*3030*/  @P4 STS.64 [R3+0x8008], RZ ;  /* 0x008008ff03004388 */ /* 0x000fe80000000a00 */
[----:B------:R-:W-:Y:S01]  /*3040*/  @!PT LDS RZ, [RZ] ;  /* 0x00000000fffff984 */ /* 0x000fe20000000800 */
[----:B------:R-:W-:Y:S01]  /*3050*/  @!PT LDS RZ, [RZ] ;  /* 0x00000000fffff984 */ /* 0x000fe20000000800 */
[----:B------:R-:W-:Y:S01]  /*3060*/  @!PT LDS RZ, [RZ] ;  /* 0x00000000fffff984 */ /* 0x000fe20000000800 */
[----:B------:R1:W-:Y:S01]  /*3070*/  @!P4 LDGSTS.E.BYPASS.LTC128B.128 [R3+0x8000], [R12.64] ;  /* 0x080000000c03cfae */ /* 0x0003e2000b901d62 */
[----:B------:R-:W-:-:S03]  /*3080*/  @!P4 IMAD R9, R0, c[0x0][0x19c], R6 ;  /* 0x000067000009ca24 */ /* 0x000fc600078e0206 */
[----:B------:R-:W-:Y:S01]  /*3090*/  @P3 STS.128 [R3+0x9000], RZ ;  /* 0x009000ff03003388 */ /* 0x000fe20000000c00 */
[----:B------:R-:W-:-:S03]  /*30a0*/  @!P4 IMAD.WIDE.U32 R6, R0, c[0x0][0x198], R4 ;  /* 0x000066000006ca25 */ /* 0x000fc600078e0004 */
[----:B------:R-:W-:Y:S01]  /*30b0*/  @!PT LDS RZ, [RZ] ;  /* 0x00000000fffff984 */ /* 0x000fe20000000800 */
[----:B------:R-:W-:Y:S01]  /*30c0*/  @!PT LDS RZ, [RZ] ;  /* 0x00000000fffff984 */ /* 0x000fe20000000800 */
[----:B------:R-:W-:Y:S01]  /*30d0*/  @!PT LDS RZ, [RZ] ;  /* 0x00000000fffff984 */ /* 0x000fe20000000800 */
[----:B------:R2:W-:Y:S04]  /*30e0*/  @!P3 LDGSTS.E.BYPASS.LTC128B.128 [R3+0x9000], [R10.64] ;  /* 0x090000000a03bfae */ /* 0x0005e8000b901d62 */
[----:B------:R-:W0:Y:S04]  /*30f0*/  LDGDEPBAR ;  /* 0x00000000000079af */ /* 0x000e280000000000 */
[----:B------:R-:W-:Y:S04]  /*3100*/  @P1 STS [R3+0x4000], RZ ;  /* 0x004000ff03001388 */ /* 0x000fe80000000800 */
[----:B------:R-:W-:Y:S04]  /*3110*/  @P1 STS [R3+0x4004], RZ ;  /* 0x004004ff03001388 */ /* 0x000fe80000000800 */
[----:B------:R-:W-:Y:S04]  /*3120*/  @P1 STS.64 [R3+0x4008], RZ ;  /* 0x004008ff03001388 */ /* 0x000fe80000000a00 */
[----:B------:R-:W-:Y:S01]  /*3130*/  @!PT LDS RZ, [RZ] ;  /* 0x00000000fffff984 */ /* 0x000fe20000000800 */
[----:B------:R-:W-:Y:S01]  /*3140*/  @!PT LDS RZ, [RZ] ;  /* 0x00000000fffff984 */ /* 0x000fe20000000800 */
[----:B------:R-:W-:Y:S01]  /*3150*/  @!PT LDS RZ, [RZ] ;  /* 0x00000000fffff984 */ /* 0x000fe20000000800 */
[----:B------:R3:W-:Y:S01]  /*3160*/  @!P1 LDGSTS.E.BYPASS.LTC128B.128 [R3+0x4000], [R182.64] ;  /* 0x04000000b6039fae */ /* 0x0007e2000b901d62 */
[----:B------:R-:W-:-:S03]  /*3170*/  @!P4 IMAD.IADD R9, R7, 0x1, R9 ;  /* 0x000000010709c824 */ /* 0x000fc600078e0209 */
[----:B------:R-:W-:Y:S04]  /*3180*/  @P2 STS.128 [R3+0x5000], RZ ;  /* 0x005000ff03002388 */ /* 0x000fe80000000c00 */
[----:B------:R-:W-:Y:S01]  /*3190*/  @!PT LDS RZ, [RZ] ;  /* 0x00000000fffff984 */ /* 0x000fe20000000800 */
[----:B------:R-:W-:Y:S01]  /*31a0*/  @!PT LDS RZ, [RZ] ;  /* 0x00000000fffff984 */ /* 0x000fe20000000800 */
[----:B------:R-:W-:Y:S01]  /*31b0*/  @!PT LDS RZ, [RZ] ;  /* 0x00000000fffff984 */ /* 0x000fe20000000800 */
[----:B------:R3:W-:Y:S01]  /*31c0*/  @!P2 LDGSTS.E.BYPASS.LTC128B.128 [R3+0x5000], [R16.64] ;  /* 0x050000001003afae */ /* 0x0007e2000b901d62 */
[----:B--2---:R-:W-:-:S03]  /*31d0*/  @!P4 LEA R10, P5, R6, c[0x0][0x168], 0x1 ;  /* 0x00005a00060aca11 */ /* 0x004fc600078a08ff */
        /* <DEDUP_REMOVED lines=9> */
[----:B------:R-:W-:-:S03]  /*3270*/  @!P4 LEA.HI.X R11, R6, c[0x0][0x16c], R9, 0x1, P5 ;  /* 0x00005b00060bca11 */ /* 0x000fc600028f0c09 */
[----:B------:R-:W-:Y:S02]  /*3280*/  @!P3 IMAD.X R6, RZ, RZ, R22, P1 ;  /* 0x000000ffff06b224 */ /* 0x000fe400008e0616 */
[----:B------:R-:W-:Y:S02]  /*3290*/  @!P3 IMAD.MOV.U32 R9, RZ, RZ, R5 ;  /* 0x000000ffff09b224 */ /* 0x000fe400078e0005 */
[----:B------:R-:W-:Y:S01]  /*32a0*/  @!P3 IMAD R6, R6, c[0x0][0x198], RZ ;  /* 0x000066000606ba24 */ /* 0x000fe200078e02ff */
[----:B------:R-:W-:-:S03]  /*32b0*/  IADD3 R0, R23, 0x48, RZ ;  /* 0x0000004817007810 */ /* 0x000fc60007ffe0ff */
[C---:B------:R-:W-:Y:S02]  /*32c0*/  @!P3 IMAD R6, R4.reuse, c[0x0][0x19c], R6 ;  /* 0x000067000406ba24 */ /* 0x040fe400078e0206 */
[----:B------:R-:W-:Y:S01]  /*32d0*/  @!P3 IMAD.WIDE.U32 R4, R4, c[0x0][0x198], R8 ;  /* 0x000066000404ba25 */ /* 0x000fe200078e0008 */
[----:B------:R-:W-:Y:S04]  /*32e0*/  @P2 STS [R210+0x1000], RZ ;  /* 0x001000ffd2002388 */ /* 0x000fe80000000800 */
[----:B------:R-:W-:Y:S01]  /*32f0*/  @P2 STS [R210+0x1004], RZ ;  /* 0x001004ffd2002388 */ /* 0x000fe20000000800 */
[----:B------:R-:W-:-:S03]  /*3300*/  @!P3 IADD3 R5, R5, R6, RZ ;  /* 0x000000060505b210 */ /* 0x000fc60007ffe0ff */
[----:B------:R-:W-:Y:S04]  /*3310*/  @P2 STS [R210+0x1008], RZ ;  /* 0x001008ffd2002388 */ /* 0x000fe80000000800 */
[----:B------:R-:W-:Y:S01]  /*3320*/  @P2 STS [R210+0x100c], RZ ;  /* 0x00100cffd2002388 */ /* 0x000fe20000000800 */
[----:B------:R-:W-:-:S03]  /*3330*/  ISETP.GE.AND P1, PT, R0, UR8, PT ;  /* 0x0000000800007c0c */ /* 0x000fc6000bf26270 */
        /* <DEDUP_REMOVED lines=11> */
[----:B------:R-:W-:-:S02]  /*33f0*/  @!P3 LEA R6, P4, R4, c[0x0][0x168], 0x1 ;  /* 0x00005a000406ba11 */ /* 0x000fc400078808ff */
[C---:B-1----:R-:W-:Y:S02]  /*3400*/  IADD3 R12, R23.reuse, 0x40, RZ ;  /* 0x00000040170c7810 */ /* 0x042fe40007ffe0ff */
[----:B------:R-:W-:Y:S01]  /*3410*/  @!P3 LEA.HI.X R7, R4, c[0x0][0x16c], R5, 0x1, P4 ;  /* 0x00005b000407ba11 */ /* 0x000fe200020f0c05 */
[C---:B------:R-:W-:Y:S01]  /*3420*/  IMAD.SHL.U32 R4, R23.reuse, 0x4, RZ ;  /* 0x0000000417047824 */ /* 0x040fe200078e00ff */
[----:B------:R-:W-:Y:S02]  /*3430*/  ISETP.GE.AND P2, PT, R23, UR8, PT ;  /* 0x0000000817007c0c */ /* 0x000fe4000bf46270 */
[----:B------:R-:W-:Y:S02]  /*3440*/  SHF.R.S32.HI R8, RZ, 0x1f, R23 ;  /* 0x0000001fff087819 */ /* 0x000fe40000011417 */
[----:B------:R-:W-:Y:S01]  /*3450*/  ISETP.GE.AND P5, PT, R12, UR8, PT ;  /* 0x000000080c007c0c */ /* 0x000fe2000bfa6270 */
[----:B------:R3:W-:Y:S01]  /*3460*/  @P3 STS.128 [R3+0x7000], RZ ;  /* 0x007000ff03003388 */ /* 0x0007e20000000c00 */
[----:B------:R-:W-:-:S02]  /*3470*/  IADD3 R4, P4, R4, UR11, RZ ;  /* 0x0000000b04047c10 */ /* 0x000fc4000ff9e0ff */
[----:B------:R-:W-:Y:S01]  /*3480*/  SHF.L.U64.HI R5, R23, 0x2, R8 ;  /* 0x0000000217057819 */ /* 0x000fe20000010208 */
[----:B------:R-:W-:Y:S01]  /*3490*/  @!PT LDS RZ, [RZ] ;  /* 0x00000000fffff984 */ /* 0x000fe20000000800 */
[----:B------:R-:W-:Y:S01]  /*34a0*/  @!PT LDS RZ, [RZ] ;  /* 0x00000000fffff984 */ /* 0x000fe20000000800 */
[----:B------:R-:W-:Y:S01]  /*34b0*/  @!PT LDS RZ, [RZ] ;  /* 0x00000000fffff984 */ /* 0x000fe20000000800 */
[----:B------:R3:W-:Y:S01]  /*34c0*/  @!P3 LDGSTS.E.BYPASS.LTC128B.128 [R3+0x7000], [R6.64] ;  /* 0x070000000603bfae */ /* 0x0007e2000b901d62 */
[----:B------:R-:W-:Y:S02]  /*34d0*/  IMAD.MOV.U32 R13, RZ, RZ, 0x7f800000 ;  /* 0x7f800000ff0d7424 */ /* 0x000fe400078e00ff */
[----:B------:R-:W-:Y:S01]  /*34e0*/  IADD3.X R5, R5, UR10, RZ, P4, !PT ;  /* 0x0000000a05057c10 */ /* 0x000fe2000a7fe4ff */
[----:B------:R-:W0:Y:S04]  /*34f0*/  LDGDEPBAR ;  /* 0x00000000000079af */ /* 0x000e280000000000 */
[----:B------:R1:W4:Y:S04]  /*3500*/  @!P2 LDG.E R20, [R4.64] ;  /* 0x000000220414a981 */ /* 0x000328000c1e1900 */
[----:B------:R1:W5:Y:S04]  /*3510*/  @!P6 LDG.E R15, [R4.64+0x20] ;  /* 0x00002022040fe981 */ /* 0x000368000c1e1900 */
[----:B------:R1:W2:Y:S01]  /*3520*/  @!P5 LDG.E R14, [R4.64+0x100] ;  /* 0x00010022040ed981 */ /* 0x0002a2000c1e1900 */
[----:B---3--:R-:W-:Y:S01]  /*3530*/  SHF.R.S32.HI R3, RZ, 0x1f, R0 ;  /* 0x0000001fff037819 */ /* 0x008fe20000011400 */
[----:B------:R-:W-:-:S04]  /*3540*/  DEPBAR.LE SB0, 0x1 ;  /* 0x000080400000791a */ /* 0x000fc80000000000 */
[----:B------:R-:W-:-:S04]  /*3550*/  @!P1 LEA R6, P3, R0, UR11, 0x2 ;  /* 0x0000000b00069c11 */ /* 0x000fc8000f8610ff */
[----:B------:R-:W-:-:S05]  /*3560*/  @!P1 LEA.HI.X R7, R0, UR10, R3, 0x2, P3 ;  /* 0x0000000a00079c11 */ /* 0x000fca00098f1403 */
[----:B------:R-:W3:Y:S04]  /*3570*/  @!P1 LDG.E R13, [R6.64] ;  /* 0x00000022060d9981 */ /* 0x000ee8000c1e1900 */
[----:B------:R-:W-:Y:S01]  /*3580*/  BAR.SYNC.DEFER_BLOCKING 0x0 ;  /* 0x0000000000007b1d */ /* 0x000fe20000010000 */
[----:B------:R-:W-:Y:S01]  /*3590*/  IMAD.U32 R21, RZ, RZ, UR43 ;  /* 0x0000002bff157e24 */ /* 0x000fe2000f8e00ff */
[----:B------:R-:W-:Y:S02]  /*35a0*/  IADD3 R0, R23, 0x1, RZ ;  /* 0x0000000117007810 */ /* 0x000fe40007ffe0ff */
[----:B------:R-:W-:Y:S02]  /*35b0*/  IADD3 R3, R162, 0x1000, RZ ;  /* 0x00001000a2037810 */ /* 0x000fe40007ffe0ff */
[----:B-1----:R-:W-:-:S02]  /*35c0*/  IADD3 R4, R0, UR5, -R21 ;  /* 0x0000000500047c10 */ /* 0x002fc4000fffe815 */
[----:B------:R-:W-:Y:S02]  /*35d0*/  IADD3 R0, R156, 0x1000, RZ ;  /* 0x000010009c007810 */ /* 0x000fe40007ffe0ff */
[----:B------:R-:W-:Y:S02]  /*35e0*/  SEL R3, R3, R162, !P0 ;  /* 0x000000a203037207 */ /* 0x000fe40004000000 */
[----:B------:R-:W-:-:S03]  /*35f0*/  SEL R0, R0, R156, !P0 ;  /* 0x0000009c00007207 */ /* 0x000fc60004000000 */
[----:B------:R-:W-:Y:S01]  /*3600*/  IMAD.SHL.U32 R148, R3, 0x2, RZ ;  /* 0x0000000203947824 */ /* 0x000fe200078e00ff */
[----:B------:R-:W-:Y:S02]  /*3610*/  SHF.L.U32 R3, R0, 0x1, RZ ;  /* 0x0000000100037819 */ /* 0x000fe400000006ff */
[C---:B------:R-:W-:Y:S01]  /*3620*/  IADD3 R0, R23.reuse, -0x80, RZ ;  /* 0xffffff8017007810 */ /* 0x040fe20007ffe0ff */
[----:B------:R-:W1:Y:S04]  /*3630*/  LDSM.16.M88.4 R116, [R150+0x8000] ;  /* 0x008000009674783b */ /* 0x000e680000000200 */
[----:B------:R-:W1:Y:S04]  /*3640*/  LDSM.16.M88.4 R120, [R150+0x8400] ;  /* 0x008400009678783b */ /* 0x000e680000000200 */
[----:B------:R-:W1:Y:S04]  /*3650*/  LDSM.16.M88.4 R124, [R150+0x8800] ;  /* 0x00880000967c783b */ /* 0x000e680000000200 */
[----:B------:R-:W1:Y:S04]  /*3660*/  LDSM.16.M88.4 R128, [R150+0x8c00] ;  /* 0x008c00009680783b */ /* 0x000e680000000200 */
[----:B------:R-:W1:Y:S04]  /*3670*/  LDSM.16.M88.4 R132, [R149+0x8000] ;  /* 0x008000009584783b */ /* 0x000e680000000200 */
[----:B------:R-:W1:Y:S04]  /*3680*/  LDSM.16.M88.4 R136, [R149+0x8400] ;  /* 0x008400009588783b */ /* 0x000e680000000200 */
[----:B------:R-:W1:Y:S04]  /*3690*/  LDSM.16.M88.4 R140, [R149+0x8800] ;  /* 0x00880000958c783b */ /* 0x000e680000000200 */
[----:B------:R-:W1:Y:S01]  /*36a0*/  LDSM.16.M88.4 R144, [R149+0x8c00] ;  /* 0x008c00009590783b */ /* 0x000e620000000200 */
[----:B------:R-:W-:Y:S01]  /*36b0*/  SHF.L.U64.HI R5, R23, 0x2, R8 ;  /* 0x0000000217057819 */ /* 0x000fe20000010208 */
[----:B------:R-:W-:-:S02]  /*36c0*/  IMAD.SHL.U32 R0, R0, 0x4, RZ ;  /* 0x0000000400007824 */ /* 0x000fc400078e00ff */
[----:B------:R1:W-:Y:S01]  /*36d0*/  STL [R1+0x1c], R4 ;  /* 0x00001c0401007387 */ /* 0x0003e20000100800 */
[----:B------:R-:W-:Y:S02]  /*36e0*/  IMAD.SHL.U32 R154, R162, 0x2, RZ ;  /* 0x00000002a29a7824 */ /* 0x000fe400078e00ff */
[----:B-1----:R-:W-:Y:S01]  /*36f0*/  IMAD.SHL.U32 R4, R23, 0x4, RZ ;  /* 0x0000000417047824 */ /* 0x002fe200078e00ff */
        /* <DEDUP_REMOVED lines=18> */
[----:B----4-:R1:W-:Y:S04]  /*3820*/  STL [R1+0x8], R20 ;  /* 0x0000081401007387 */ /* 0x0103e80000100800 */
[----:B-----5:R1:W-:Y:S04]  /*3830*/  STL [R1+0xc], R15 ;  /* 0x00000c0f01007387 */ /* 0x0203e80000100800 */
[----:B--2---:R1:W-:Y:S04]  /*3840*/  STL [R1], R14 ;  /* 0x0000000e01007387 */ /* 0x0043e80000100800 */
[----:B---3--:R1:W-:Y:S04]  /*3850*/  STL [R1+0x4], R13 ;  /* 0x0000040d01007387 */ /* 0x0083e80000100800 */
[----:B------:R1:W-:Y:S04]  /*3860*/  STL [R1+0x18], R5 ;  /* 0x0000180501007387 */ /* 0x0003e80000100800 */
[----:B------:R1:W-:Y:S04]  /*3870*/  STL [R1+0x14], R4 ;  /* 0x0000140401007387 */ /* 0x0003e80000100800 */
[----:B------:R1:W-:Y:S02]  /*3880*/  STL [R1+0x10], R0 ;  /* 0x0000100001007387 */ /* 0x0003e40000100800 */
.L_x_298:
[----:B-1----:R-:W4:Y:S01]  /*3890*/  LDL R0, [R1+0x1c] ;  /* 0x00001c0001007983 */ /* 0x002f220000100800 */
        /* <DEDUP_REMOVED lines=57> */
[----:B-1----:R-:W2:Y:S04]  /*3c30*/  LDL R68, [R1+0x24] ;  /* 0x0000240001447983 */ /* 0x002ea80000100800 */
[----:B---3--:R-:W3:Y:S04]  /*3c40*/  LDL R3, [R1+0x8] ;  /* 0x0000080001037983 */ /* 0x008ee80000100800 */
[----:B----4-:R-:W4:Y:S01]  /*3c50*/  LDL R2, [R1+0xc] ;  /* 0x00000c0001027983 */ /* 0x010f220000100800 */
        /* <DEDUP_REMOVED lines=9> */
[----:B------:R-:W-:Y:S01]  /*3cf0*/  LDSM.16.M88.4 R104, [R112] ;  /* 0x000000007068783b */ /* 0x000fe20000000200 */
[----:B------:R-:W-:Y:S02]  /*3d00*/  @!P0 IADD3 R163, R0, UR8, RZ ;  /* 0x0000000800a38c10 */ /* 0x000fe4000fffe0ff */
[----:B------:R-:W-:Y:S01]  /*3d10*/  MOV R0, UR9 ;  /* 0x0000000900007c02 */ /* 0x000fe20008000f00 */
[C---:B------:R-:W-:Y:S04]  /*3d20*/  HMMA.16816.F32.BF16 R8, R60.reuse, R16, RZ ;  /* 0x000000103c08723c */ /* 0x040fe800000418ff */
[----:B------:R-:W1:Y:S04]  /*3d30*/  LDSM.16.M88.4 R108, [R149+0x6000] ;  /* 0x00600000956c783b */ /* 0x000e680000000200 */
[-C--:B------:R-:W-:Y:S04]  /*3d40*/  HMMA.16816.F32.BF16 R12, R60, R18.reuse, RZ ;  /* 0x000000123c0c723c */ /* 0x080fe800000418ff */
[----:B------:R-:W1:Y:S04]  /*3d50*/  LDSM.16.M88.4 R112, [R112+0x1000] ;  /* 0x001000007070783b */ /* 0x000e680000000200 */
        /* <DEDUP_REMOVED lines=14> */
[C---:B------:R-:W-:Y:S08]  /*3e40*/  HMMA.16816.F32.BF16 R8, R112.reuse, R108, R8 ;  /* 0x0000006c7008723c */ /* 0x040ff00000041808 */
        /* <DEDUP_REMOVED lines=25> */
[----:B--2---:R-:W-:Y:S09]  /*3fe0*/  @!P0 LEA R0, R0, R68, 0x7 ;  /* 0x0000004400008211 */ /* 0x004ff200078e38ff */
        /* <DEDUP_REMOVED lines=9> */
[----:B----4-:R-:W-:Y:S04]  /*4080*/  FMUL.FTZ R12, R2, 1.4426950216293334961 ;  /* 0x3fb8aa3b020c7820 */ /* 0x010fe80000410000 */
[--C-:B------:R-:W-:Y:S02]  /*4090*/  FFMA.FTZ R9, R8, c[0x0][0x23c], -R13.reuse ;  /* 0x00008f0008097a23 */ /* 0x100fe4000001080d */
[----:B------:R-:W4:Y:S01]  /*40a0*/  MUFU.TANH R245, R6 ;  /* 0x0000000600f57308 */ /* 0x000f220000002400 */
[----:B--2---:R-:W-:Y:S04]  /*40b0*/  @!P0 IADD3 R16, R0, 0x1, RZ ;  /* 0x0000000100108810 */ /* 0x004fe80007ffe0ff */
        /* <DEDUP_REMOVED lines=9> */
[----:B--2---:R-:W2:Y:S09]  /*4150*/  LDSM.16.M88.4 R4, [R149+0x6400] ;  /* 0x006400009504783b */ /* 0x004eb20000000200 */
[----:B------:R-:W-:Y:S01]  /*4160*/  MUFU.EX2 R210, R9 ;  /* 0x0000000900d27308 */ /* 0x000fe20000000800 */
[C---:B-1----:R-:W-:Y:S04]  /*4170*/  @!P0 IADD3 R14, R163.reuse, 0x8, RZ ;  /* 0x00000008a30e8810 */ /* 0x042fe80007ffe0ff */
[----:B------:R-:W-:Y:S05]  /*4180*/  @!P0 IMNMX R14, R14, UR5, PT ;  /* 0x000000050e0e8c17 */ /* 0x000fea000b800200 */
[----:B------:R1:W1:Y:S01]  /*4190*/  MUFU.TANH R86, R10 ;  /* 0x0000000a00567308 */ /* 0x0002620000002400 */
[-C--:B------:R-:W-:Y:S02]  /*41a0*/  @!P0 ISETP.GE.AND P2, PT, R0, R14.reuse, PT ;  /* 0x0000000e0000820c */ /* 0x080fe40003f46270 */
[----:B------:R-:W-:Y:S02]  /*41b0*/  @!P0 ISETP.GE.AND P1, PT, R16, R14, PT ;  /* 0x0000000e1000820c */ /* 0x000fe40003f26270 */
[----:B----4-:R-:W-:Y:S05]  /*41c0*/  @!P0 IADD3 R11, R163, 0x40, RZ ;  /* 0x00000040a30b8810 */ /* 0x010fea0007ffe0ff */
[----:B------:R4:W3:Y:S01]  /*41d0*/  MUFU.TANH R170, R17 ;  /* 0x0000001100aa7308 */ /* 0x0008e20000002400 */
[----:B------:R-:W-:Y:S09]  /*41e0*/  @!P0 IMNMX R11, R11, UR5, PT ;  /* 0x000000050b0b8c17 */ /* 0x000ff2000b800200 */
[----:B------:R4:W3:Y:S01]  /*41f0*/  MUFU.TANH R242, R18 ;  /* 0x0000001200f27308 */ /* 0x0008e20000002400 */
[-C--:B--2---:R-:W-:Y:S01]  /*4200*/  HMMA.16816.F32.BF16 R20, R104, R4.reuse, R20 ;  /* 0x000000046814723c */ /* 0x084fe20000041814 */
[----:B-1----:R-:W-:Y:S04]  /*4210*/  @!P0 IADD3 R10, R163, 0x48, RZ ;  /* 0x00000048a30a8810 */ /* 0x002fe80007ffe0ff */
[----:B------:R-:W-:Y:S04]  /*4220*/  @!P0 IMNMX R10, R10, UR5, PT ;  /* 0x000000050a0a8c17 */ /* 0x000fe8000b800200 */
[----:B------:R-:W1:Y:S01]  /*4230*/  MUFU.TANH R240, R19 ;  /* 0x0000001300f07308 */ /* 0x000e620000002400 */
[C---:B------:R-:W-:Y:S02]  /*4240*/  HMMA.16816.F32.BF16 R24, R112.reuse, R4, R24 ;  /* 0x000000047018723c */ /* 0x040fe40000041818 */
[----:B----4-:R-:W-:Y:S05]  /*4250*/  @!P0 IADD3 R17, R0, 0x9, RZ ;  /* 0x0000000900118810 */ /* 0x010fea0007ffe0ff */
        /* <DEDUP_REMOVED lines=95> */
[CC--:B------:R-:W-:Y:S03]  /*4850*/  @!P0 ISETP.GE.AND P1, PT, R17.reuse, R15.reuse, PT ;  /* 0x0000000f1100820c */ /* 0x0c0fe60003f26270 */
        /* <DEDUP_REMOVED lines=20> */
[----:B------:R-:W-:Y:S01]  /*49a0*/  @!P0 ISETP.GE.AND P1, PT, R16, R15, PT ;  /* 0x0000000f1000820c */ /* 0x000fe20003f26270 */
        /* <DEDUP_REMOVED lines=10> */
[-C--:B------:R-:W-:Y:S03]  /*4a50*/  @!P0 ISETP.GE.AND P1, PT, R16, R14.reuse, PT ;  /* 0x0000000e1000820c */ /* 0x080fe60003f26270 */
        /* <DEDUP_REMOVED lines=49> */
[----:B------:R-:W-:Y:S02]  /*4d70*/  @!P0 ISETP.GE.AND P1, PT, R17, R10, PT ;  /* 0x0000000a1100820c */ /* 0x000fe40003f26270 */
[----:B------:R-:W-:Y:S01]  /*4d80*/  @!P0 IADD3 R17, R0, 0x19, RZ ;  /* 0x0000001900118810 */ /* 0x000fe20007ffe0ff */
[--C-:B------:R-:W-:Y:S02]  /*4d90*/  FFMA.FTZ R5, R5, c[0x0][0x23c], -R8.reuse ;  /* 0x00008f0005057a23 */ /* 0x100fe40000010808 */
[----:B------:R-:W-:Y:S01]  /*4da0*/  MUFU.TANH R234, R40 ;  /* 0x0000002800ea7308 */ /* 0x000fe20000002400 */
[----:B--2---:R-:W-:Y:S02]  /*4db0*/  MOV R4, R77 ;  /* 0x0000004d00047202 */ /* 0x004fe40000000f00 */
[----:B------:R-:W-:Y:S02]  /*4dc0*/  @!P0 FSEL R4, R77, -INF , !P1 ;  /* 0xff8000004d048808 */ /* 0x000fe40004800000 */
[-C--:B------:R-:W-:Y:S03]  /*4dd0*/  @!P0 ISETP.GE.AND P1, PT, R16, R11.reuse, PT ;  /* 0x0000000b1000820c */ /* 0x080fe60003f26270 */
[--C-:B------:R-:W-:Y:S02]  /*4de0*/  FFMA.FTZ R4, R4, c[0x0][0x23c], -R8.reuse ;  /* 0x00008f0004047a23 */ /* 0x100fe40000010808 */
[----:B------:R-:W-:Y:S10]  /*4df0*/  MUFU.EX2 R82, R5 ;  /* 0x0000000500527308 */ /* 0x000ff40000000800 */
        /* <DEDUP_REMOVED lines=20> */
[----:B------:R-:W-:Y:S01]  /*4f40*/  MUFU.TANH R203, R50 ;  /* 0x0000003200cb7308 */ /* 0x000fe20000002400 */
        /* <DEDUP_REMOVED lines=34> */
[C---:B------:R-:W-:Y:S03]  /*5170*/  @!P0 ISETP.GE.AND P1, PT, R17.reuse, R15, PT ;  /* 0x0000000f1100820c */ /* 0x040fe60003f26270 */
        /* <DEDUP_REMOVED lines=108> */
[----:B------:R-:W-:Y:S02]  /*5840*/  MOV R6, R203 ;  /* 0x000000cb00067202 */ /* 0x000fe40000000f00 */
        /* <DEDUP_REMOVED lines=8> */
[----:B------:R-:W-:Y:S03]  /*58d0*/  @!P0 ISETP.GE.AND P1, PT, R6, R15, PT ;  /* 0x0000000f0600820c */ /* 0x000fe60003f26270 */
[--C-:B------:R-:W-:Y:S01]  /*58e0*/  FFMA.FTZ R17, R7, c[0x0][0x23c], -R12.reuse ;  /* 0x00008f0007117a23 */ /* 0x100fe2000001080c */
[----:B------:R-:W-:Y:S02]  /*58f0*/  @!P0 IADD3 R7, R0, 0x31, RZ ;  /* 0x0000003100078810 */ /* 0x000fe40007ffe0ff */
[----:B-1----:R-:W-:Y:S01]  /*5900*/  MOV R16, R187 ;  /* 0x000000bb00107202 */ /* 0x002fe20000000f00 */
[----:B------:R1:W4:Y:S01]  /*5910*/  MUFU.EX2 R207, R17 ;  /* 0x0000001100cf7308 */ /* 0x0003220000000800 */
        /* <DEDUP_REMOVED lines=15> */
[----:B------:R1:W-:Y:S01]  /*5a10*/  MUFU.EX2 R206, R17 ;  /* 0x0000001100ce7308 */ /* 0x0003e20000000800 */
[----:B------:R-:W-:Y:S01]  /*5a20*/  @!P0 ISETP.GE.AND P1, PT, R6, R11, PT ;  /* 0x0000000b0600820c */ /* 0x000fe20003f26270 */
[----:B-1----:R-:W-:Y:S01]  /*5a30*/  FFMA.FTZ R17, R16, c[0x0][0x23c], -R12 ;  /* 0x00008f0010117a23 */ /* 0x002fe2000001080c */
[----:B---3--:R-:W-:Y:S02]  /*5a40*/  MOV R16, R215 ;  /* 0x000000d700107202 */ /* 0x008fe40000000f00 */
[----:B------:R-:W-:Y:S05]  /*5a50*/  @!P0 FSEL R16, R215, -INF , !P1 ;  /* 0xff800000d7108808 */ /* 0x000fea0004800000 */
[----:B------:R1:W3:Y:S01]  /*5a60*/  MUFU.EX2 R205, R17 ;  /* 0x0000001100cd7308 */ /* 0x0002e20000000800 */
[----:B------:R-:W-:Y:S01]  /*5a70*/  @!P0 ISETP.GE.AND P1, PT, R7, R11, PT ;  /* 0x0000000b0700820c */ /* 0x000fe20003f26270 */
        /* <DEDUP_REMOVED lines=19> */
[C---:B------:R-:W-:Y:S02]  /*5bb0*/  @!P0 ISETP.GE.AND P5, PT, R6.reuse, R15, PT ;  /* 0x0000000f0600820c */ /* 0x040fe40003fa6270 */
[-C--:B------:R-:W-:Y:S02]  /*5bc0*/  @!P0 ISETP.GE.AND P3, PT, R6, R14.reuse, PT ;  /* 0x0000000e0600820c */ /* 0x080fe40003f66270 */
[----:B---3--:R-:W-:Y:S02]  /*5bd0*/  MOV R7, R211 ;  /* 0x000000d300077202 */ /* 0x008fe40000000f00 */
[C---:B------:R-:W-:Y:S02]  /*5be0*/  @!P0 ISETP.GE.AND P4, PT, R0.reuse, R15, PT ;  /* 0x0000000f0000820c */ /* 0x040fe40003f86270 */
[----:B------:R-:W-:Y:S02]  /*5bf0*/  @!P0 ISETP.GE.AND P2, PT, R0, R14, PT ;  /* 0x0000000e0000820c */ /* 0x000fe40003f46270 */
        /* <DEDUP_REMOVED lines=365> */
[C---:B------:R-:W-:Y:S02]  /*72d0*/  FADD.FTZ R8, -R108.reuse, R61 ;  /* 0x0000003d6c087221 */ /* 0x040fe40000010100 */
        /* <DEDUP_REMOVED lines=144> */
[C---:B------:R-:W-:Y:S01]  /*7be0*/  IMAD.U32 R0, R5.reuse, -0x80, RZ ;  /* 0xffffff8005007824 */ /* 0x040fe200078e00ff */
        /* <DEDUP_REMOVED lines=16> */
.L_x_296:
        /* <DEDUP_REMOVED lines=141> */
.L_x_297:
        /* <DEDUP_REMOVED lines=297> */
.L_x_299:
        /* <DEDUP_REMOVED lines=17> */
.L_x_300:
        /* <DEDUP_REMOVED lines=44> */
.L_x_302:
[----:B-12---:R-:W-:Y:S05]  /*9c20*/  BSYNC B0 ;  /* 0x0000000000007941 */ /* 0x006fea0003800000 */
.L_x_301:
        /* <DEDUP_REMOVED lines=14> */
.L_x_304:
[----:B------:R-:W-:Y:S05]  /*9d10*/  BSYNC B0 ;  /* 0x0000000000007941 */ /* 0x000fea0003800000 */
.L_x_303:
        /* <DEDUP_REMOVED lines=25> */
.L_x_306:
[----:B------:R-:W-:Y:S05]  /*9eb0*/  BSYNC B0 ;  /* 0x0000000000007941 */ /* 0x000fea0003800000 */
.L_x_305:
        /* <DEDUP_REMOVED lines=11> */
.L_x_295:
[----:B------:R-:W-:Y:S05]  /*9f70*/  BSYNC B1 ;  /* 0x0000000000017941 */ /* 0x000fea0003800000 */
.L_x_281:
        /* <DEDUP_REMOVED lines=11> */
.L_x_307:
[----:B------:R-:W-:Y:S05]  /*a030*/  EXIT ;  /* 0x000000000000794d */ /* 0x000fea0003800000 */
.L_x_309:
        /* <DEDUP_REMOVED lines=12> */
.L_x_694:


//--------------------- .text._ZN5flash44flash_bwd_dq_dk_dv_loop_seqk_parallel_kernelI23Flash_bwd_kernel_traitsILi32ELi128ELi128ELi8ELi4ELi4ELi4ELb1ELb0EN7cutlass10bfloat16_tE19Flash_kernel_traitsILi32ELi128ELi128ELi8ES3_EELb1ELb1ELb0ELb1ELb0ELb0ELb0EEEvNS_16Flash_bwd_paramsE --------------------------
	.section	.text._ZN5flash44flash_bwd_dq_dk_dv_loop_seqk_parallel_kernelI23Flash_bwd_kernel_traitsILi32ELi128ELi128ELi8ELi4ELi4ELi4ELb1ELb0EN7cutlass10bfloat16_tE19Flash_kernel_traitsILi32ELi128ELi128ELi8ES3_EELb1ELb1ELb0ELb1ELb0ELb0ELb0EEEvNS_16Flash_bwd_paramsE,"ax",@progbits
	.sectioninfo	@"SHI_REGISTERS=255"
	.align	128
        .global         _ZN5flash44flash_bwd_dq_dk_dv_loop_seqk_parallel_kernelI23Flash_bwd_kernel_traitsILi32ELi128ELi128ELi8ELi4ELi4ELi4ELb1ELb0EN7cutlass10bfloat16_tE19Flash_kernel_traitsILi32ELi128ELi128ELi8ES3_EELb1ELb1ELb0ELb1ELb0ELb0ELb0EEEvNS_16Flash_bwd_paramsE
        .type           _ZN5flash44flash_bwd_dq_dk_dv_loop_seqk_parallel_kernelI23Flash_bwd_kernel_traitsILi32ELi128ELi128ELi8ELi4ELi4ELi4ELb1ELb0EN7cutlass10bfloat16_tE19Flash_kernel_traitsILi32ELi128ELi128ELi8ES3_EELb1ELb1ELb0ELb1ELb0ELb0ELb0EEEvNS_16Flash_bwd_paramsE,@function
        .size           _ZN5flash44flash_bwd_dq_dk_dv_loop_seqk_parallel_kernelI23Flash_bwd_kernel_traitsILi32ELi128ELi128ELi8ELi4ELi4ELi4ELb1ELb0EN7cutlass10bfloat16_tE19Flash_kernel_traitsILi32ELi128ELi128ELi8ES3_EELb1ELb1ELb0ELb1ELb0ELb0ELb0EEEvNS_16Flash_bwd_paramsE,(.L_x_695 - _ZN5flash44flash_bwd_dq_dk_dv_loop_seqk_parallel_kernelI23Flash_bwd_kernel_traitsILi32ELi128ELi128ELi8ELi4ELi4ELi4ELb1ELb0EN7cutlass10bfloat16_tE19Flash_kernel_traitsILi32ELi128ELi128ELi8ES3_EELb1ELb1ELb0ELb1ELb0ELb0ELb0EEEvNS_16Flash_bwd_paramsE)
        .other          _ZN5flash44flash_bwd_dq_dk_dv_loop_seqk_parallel_kernelI23Flash_bwd_kernel_traitsILi32ELi128ELi128ELi8ELi4ELi4ELi4ELb1ELb0EN7cutlass10bfloat16_tE19Flash_kernel_traitsILi32ELi128ELi128ELi8ES3_EELb1ELb1ELb0ELb1ELb0ELb0ELb0EEEvNS_16Flash_bwd_paramsE,@"STO_CUDA_ENTRY STV_DEFAULT"
_ZN5flash44flash_bwd_dq_dk_dv_loop_seqk_parallel_kernelI23Flash_bwd_kernel_traitsILi32ELi128ELi128ELi8ELi4ELi4ELi4ELb1ELb0EN7cutlass10bfloat16_tE19Flash_kernel_traitsILi32ELi128ELi128ELi8ES3_EELb1ELb1ELb0ELb1ELb0ELb0ELb0EEEvNS_16Flash_bwd_paramsE:
.text._ZN5flash44flash_bwd_dq_dk_dv_loop_seqk_parallel_kernelI23Flash_bwd_kernel_traitsILi32ELi128ELi128ELi8ELi4ELi4ELi4ELb1ELb0EN7cutlass10bfloat16_tE19Flash_kernel_traitsILi32ELi128ELi128ELi8ES3_EELb1ELb1ELb0ELb1ELb0ELb0ELb0EEEvNS_16Flash_bwd_paramsE:
        /* <DEDUP_REMOVED lines=25> */
[----:B------:R-:W-:Y:S02]  /*0190*/  ULDC.U8 UR9, c[0x0][0x328] ;  /* 0x0000ca0000097ab9 */ /* 0x000fe40000000000 */
[----:B------:R4:W-:Y:S01]  /*01a0*/  STL [R1+0xa0], R12 ;  /* 0x0000a00c01007387 */ /* 0x0009e20000100800 */
[----:B------:R-:W-:Y:S02]  /*01b0*/  UISETP.NE.AND UP5, UPT, UR9, URZ, UPT ;  /* 0x0000003f0900728c */ /* 0x000fe4000bfa5270 */
[----:B------:R-:W-:Y:S01]  /*01c0*/  ULDC UR56, c[0x0][0x1c0] ;  /* 0x0000700000387ab9 */ /* 0x000fe20000000800 */
[----:B-1----:R-:W-:Y:S01]  /*01d0*/  SHF.R.S32.HI R6, RZ, 0x1f, R11 ;  /* 0x0000001fff067819 */ /* 0x002fe2000001140b */
[----:B--2---:R-:W-:-:S02]  /*01e0*/  UIMAD UR19, UR54, UR59, URZ ;  /* 0x0000003b361372a4 */ /* 0x004fc4000f8e023f */
[----:B------:R-:W-:Y:S01]  /*01f0*/  ULOP3.LUT UR4, UR54, UR14, URZ, 0x3c, !UPT ;  /* 0x0000000e36047292 */ /* 0x000fe2000f8e3c3f */
[CC--:B------:R-:W-:Y:S01]  /*0200*/  LEA.HI R7, R6.reuse, R11.reuse, RZ, 0x2 ;  /* 0x0000000b06077211 */ /* 0x0c0fe200078f10ff */
[----:B------:R-:W-:Y:S01]  /*0210*/  ULDC.U8 UR12, c[0x0][0x3d0] ;  /* 0x0000f400000c7ab9 */ /* 0x000fe20000000000 */
[CC--:B------:R-:W-:Y:S01]  /*0220*/  LEA.HI R5, R6.reuse, R11.reuse, RZ, 0x5 ;  /* 0x0000000b06057211 */ /* 0x0c0fe200078f28ff */
[----:B------:R-:W-:Y:S01]  /*0230*/  ULDC UR13, c[0x0][0x1c0] ;  /* 0x00007000000d7ab9 */ /* 0x000fe20000000800 */
[--C-:B------:R-:W-:Y:S01]  /*0240*/  SHF.R.S32.HI R0, RZ, 0x2, R7.reuse ;  /* 0x00000002ff007819 */ /* 0x100fe20000011407 */
[----:B---3--:R-:W-:Y:S01]  /*0250*/  UIMAD UR6, UR53, UR8, UR54 ;  /* 0x00000008350672a4 */ /* 0x008fe2000f8e0236 */
[----:B------:R-:W-:Y:S01]  /*0260*/  SHF.R.S32.HI R2, RZ, 0x1f, R7 ;  /* 0x0000001fff027819 */ /* 0x000fe20000011407 */
[----:B------:R-:W-:Y:S01]  /*0270*/  USHF.R.S32.HI UR8, URZ, 0x1f, UR54 ;  /* 0x0000001f3f087899 */ /* 0x000fe20008011436 */
[CC--:B------:R-:W-:Y:S01]  /*0280*/  LEA.HI R14, R6.reuse, R11.reuse, RZ, 0x7 ;  /* 0x0000000b060e7211 */ /* 0x0c0fe200078f38ff */
[----:B------:R-:W-:Y:S01]  /*0290*/  USHF.L.U32 UR9, UR53, 0x7, URZ ;  /* 0x0000000735097899 */ /* 0x000fe2000800063f */
[-C--:B------:R-:W-:Y:S01]  /*02a0*/  LEA.HI R149, R6, R11.reuse, RZ, 0x3 ;  /* 0x0000000b06957211 */ /* 0x080fe200078f18ff */
[----:B------:R-:W-:Y:S01]  /*02b0*/  ULDC UR20, c[0x0][0x224] ;  /* 0x0000890000147ab9 */ /* 0x000fe20000000800 */
[-C--:B------:R-:W-:Y:S01]  /*02c0*/  LEA.HI R2, R2, R0.reuse, RZ, 0x3 ;  /* 0x0000000002027211 */ /* 0x080fe200078f18ff */
[----:B------:R-:W-:Y:S01]  /*02d0*/  UIMAD.WIDE UR56, UR59, UR56, URZ ;  /* 0x000000383b3872a5 */ /* 0x000fe2000f8e023f */
[----:B------:R-:W-:Y:S01]  /*02e0*/  LEA.HI R6, R6, R11, RZ, 0x4 ;  /* 0x0000000b06067211 */ /* 0x000fe200078f20ff */
[----:B------:R-:W-:Y:S01]  /*02f0*/  UISETP.NE.AND UP6, UPT, UR12, URZ, UPT ;  /* 0x0000003f0c00728c */ /* 0x000fe2000bfc5270 */
[----:B------:R-:W-:Y:S01]  /*0300*/  LOP3.LUT R3, R7, 0xfffffffc, RZ, 0xc0, !PT ;  /* 0xfffffffc07037812 */ /* 0x000fe200078ec0ff */
[----:B------:R-:W-:Y:S01]  /*0310*/  UIMAD UR59, UR59, UR13, URZ ;  /* 0x0000000d3b3b72a4 */ /* 0x000fe2000f8e023f */
        /* <DEDUP_REMOVED lines=21> */
[----:B------:R-:W-:Y:S01]  /*0470*/  UIMAD UR6, UR6, UR18, URZ ;  /* 0x00000012060672a4 */ /* 0x000fe2000f8e023f */
[----:B------:R-:W-:Y:S01]  /*0480*/  LEA.HI R5, R6, R2, RZ, 0x1 ;  /* 0x0000000206057211 */ /* 0x000fe200078f08ff */
[----:B------:R-:W-:Y:S01]  /*0490*/  IMAD.U32 R6, RZ, RZ, UR8 ;  /* 0x00000008ff067e24 */ /* 0x000fe2000f8e00ff */
[----:B------:R-:W-:Y:S01]  /*04a0*/  LEA.HI R18, R10, R4, RZ, 0x2 ;  /* 0x000000040a127211 */ /* 0x000fe200078f10ff */
[----:B------:R-:W-:Y:S01]  /*04b0*/  USHF.R.S32.HI UR8, URZ, 0x1f, UR53 ;  /* 0x0000001f3f087899 */ /* 0x000fe20008011435 */
[----:B------:R-:W-:Y:S01]  /*04c0*/  LEA.HI R4, R3, R0, RZ, 0x2 ;  /* 0x0000000003047211 */ /* 0x000fe200078f10ff */
[----:B------:R-:W-:Y:S01]  /*04d0*/  IMAD.SHL.U32 R6, R13, 0x2, RZ ;  /* 0x000000020d067824 */ /* 0x000fe200078e00ff */
[----:B------:R-:W-:Y:S01]  /*04e0*/  LOP3.LUT R3, R5, 0xfffffffe, RZ, 0xc0, !PT ;  /* 0xfffffffe05037812 */ /* 0x000fe200078ec0ff */
[----:B------:R-:W-:Y:S01]  /*04f0*/  ULDC UR16, c[0x0][0x1c0] ;  /* 0x0000700000107ab9 */ /* 0x000fe20000000800 */
[----:B------:R-:W-:Y:S01]  /*0500*/  SHF.R.S32.HI R5, RZ, 0x3, R149 ;  /* 0x00000003ff057819 */ /* 0x000fe20000011495 */
[----:B------:R-:W-:Y:S01]  /*0510*/  USHF.R.S32.HI UR7, URZ, 0x1f, UR20 ;  /* 0x0000001f3f077899 */ /* 0x000fe20008011414 */
        /* <DEDUP_REMOVED lines=13> */
[----:B------:R-:W-:Y:S01]  /*05f0*/  UIMAD UR7, UR7, UR53, URZ ;  /* 0x00000035070772a4 */ /* 0x000fe2000f8e023f */
[----:B------:R-:W-:Y:S01]  /*0600*/  LOP3.LUT R3, R0, 0x18, R16, 0xf8, !PT ;  /* 0x0000001800037812 */ /* 0x000fe200078ef810 */
[----:B------:R-:W-:Y:S01]  /*0610*/  IMAD R0, R20, 0x8, R12 ;  /* 0x0000000814007824 */ /* 0x000fe200078e020c */
[----:B------:R-:W-:Y:S01]  /*0620*/  LOP3.LUT R2, R9, 0x7fffffe, RZ, 0xc0, !PT ;  /* 0x07fffffe09027812 */ /* 0x000fe200078ec0ff */
[----:B------:R-:W-:Y:S01]  /*0630*/  STL [R1+0x40], R16 ;  /* 0x0000401001007387 */ /* 0x000fe20000100800 */
[----:B------:R-:W-:Y:S01]  /*0640*/  LOP3.LUT R3, R3, R4, RZ, 0x3c, !PT ;  /* 0x0000000403037212 */ /* 0x000fe200078e3cff */
[----:B------:R-:W-:Y:S01]  /*0650*/  IMAD.U32 R4, RZ, RZ, UR19 ;  /* 0x00000013ff047e24 */ /* 0x000fe2000f8e00ff */
[----:B------:R-:W-:Y:S01]  /*0660*/  LOP3.LUT P4, RZ, R7, 0x4, RZ, 0xc0, !PT ;  /* 0x0000000407ff7812 */ /* 0x000fe2000788c0ff */
[----:B------:R-:W-:Y:S01]  /*0670*/  IMAD.IADD R2, R11, 0x1, -R2 ;  /* 0x000000010b027824 */ /* 0x000fe200078e0a02 */
[----:B------:R-:W-:Y:S01]  /*0680*/  ULDC UR17, c[0x0][0x1c0] ;  /* 0x0000700000117ab9 */ /* 0x000fe20000000800 */
[----:B------:R-:W-:Y:S01]  /*0690*/  SEL R224, R157, 0xffffffe0, !P5 ;  /* 0xffffffe09de07807 */ /* 0x000fe20006800000 */
[----:B------:R1:W-:Y:S01]  /*06a0*/  STL [R1+0x9c], R4 ;  /* 0x00009c0401007387 */ /* 0x0003e20000100800 */
[----:B------:R-:W-:Y:S01]  /*06b0*/  IMAD R17, R0, 0x8, R2 ;  /* 0x0000000800117824 */ /* 0x000fe200078e0202 */
[----:B------:R-:W-:Y:S01]  /*06c0*/  LEA.HI R0, R8, R8, RZ, 0x1 ;  /* 0x0000000808007211 */ /* 0x000fe200078f08ff */
[----:B------:R-:W-:Y:S01]  /*06d0*/  IMAD.U32 R2, R5, 0x20, R3 ;  /* 0x0000002005027824 */ /* 0x000fe200078e0003 */
[----:B------:R-:W-:Y:S01]  /*06e0*/  ULDC.U8 UR5, c[0x0][0x2d8] ;  /* 0x0000b60000057ab9 */ /* 0x000fe20000000000 */
[----:B------:R-:W-:Y:S01]  /*06f0*/  IMAD.U32 R5, RZ, RZ, UR13 ;  /* 0x0000000dff057e24 */ /* 0x000fe2000f8e00ff */
[----:B------:R-:W-:Y:S01]  /*0700*/  SHF.R.S32.HI R3, RZ, 0x1, R0 ;  /* 0x00000001ff037819 */ /* 0x000fe20000011400 */
[----:B------:R-:W-:-:S02]  /*0710*/  ULDC.64 UR10, c[0x0][0x118] ;  /* 0x00004600000a7ab9 */ /* 0x000fc40000000a00 */
[----:B------:R-:W-:Y:S02]  /*0720*/  UIMAD.WIDE.U32 UR60, UR56, UR12, URZ ;  /* 0x0000000c383c72a5 */ /* 0x000fe4000f8e003f */
[----:B------:R-:W-:Y:S02]  /*0730*/  USHF.L.U32 UR47, UR59, 0x3, URZ ;  /* 0x000000033b2f7899 */ /* 0x000fe4000800063f */
[----:B------:R-:W-:Y:S02]  /*0740*/  USHF.L.U32 UR46, UR59, 0x4, URZ ;  /* 0x000000043b2e7899 */ /* 0x000fe4000800063f */
[----:B------:R-:W-:Y:S02]  /*0750*/  UIMAD UR45, UR59, 0x18, URZ ;  /* 0x000000183b2d78a4 */ /* 0x000fe4000f8e023f */
[----:B------:R-:W-:Y:S02]  /*0760*/  USHF.L.U32 UR44, UR59, 0x5, URZ ;  /* 0x000000053b2c7899 */ /* 0x000fe4000800063f */
[----:B------:R-:W-:-:S02]  /*0770*/  UIMAD UR43, UR59, 0x28, URZ ;  /* 0x000000283b2b78a4 */ /* 0x000fc4000f8e023f */
[----:B------:R-:W-:Y:S02]  /*0780*/  UIMAD UR42, UR59, 0x30, URZ ;  /* 0x000000303b2a78a4 */ /* 0x000fe4000f8e023f */
[----:B------:R-:W-:Y:S01]  /*0790*/  UIMAD UR41, UR59, 0x38, URZ ;  /* 0x000000383b2978a4 */ /* 0x000fe2000f8e023f */
[----:B-1----:R-:W-:Y:S01]  /*07a0*/  IMAD.U32 R4, RZ, RZ, UR4 ;  /* 0x00000004ff047e24 */ /* 0x002fe2000f8e00ff */
[----:B------:R-:W-:Y:S02]  /*07b0*/  UIMAD UR4, UR53, UR16, UR54 ;  /* 0x00000010350472a4 */ /* 0x000fe4000f8e0236 */
[----:B------:R-:W-:Y:S02]  /*07c0*/  USHF.L.U32 UR40, UR59, 0x6, URZ ;  /* 0x000000063b287899 */ /* 0x000fe4000800063f */
[----:B------:R1:W-:Y:S01]  /*07d0*/  STL [R1+0x98], R4 ;  /* 0x0000980401007387 */ /* 0x0003e20000100800 */
[----:B------:R-:W-:Y:S02]  /*07e0*/  UIMAD UR39, UR59, 0x48, URZ ;  /* 0x000000483b2778a4 */ /* 0x000fe4000f8e023f */
[----:B------:R-:W-:Y:S01]  /*07f0*/  UIMAD UR38, UR59, 0x50, URZ ;  /* 0x000000503b2678a4 */ /* 0x000fe2000f8e023f */
[----:B------:R2:W-:Y:S01]  /*0800*/  STL [R1+0x64], R2 ;  /* 0x0000640201007387 */ /* 0x0005e20000100800 */
[----:B------:R-:W-:-:S02]  /*0810*/  UIMAD UR37, UR59, 0x58, URZ ;  /* 0x000000583b2578a4 */ /* 0x000fc4000f8e023f */
[----:B------:R-:W-:Y:S02]  /*0820*/  UIMAD UR36, UR59, 0x60, URZ ;  /* 0x000000603b2478a4 */ /* 0x000fe4000f8e023f */
[----:B------:R-:W-:Y:S02]  /*0830*/  UIMAD UR35, UR59, 0x68, URZ ;  /* 0x000000683b2378a4 */ /* 0x000fe4000f8e023f */
[----:B------:R-:W-:Y:S02]  /*0840*/  UIMAD UR34, UR59, 0x70, URZ ;  /* 0x000000703b2278a4 */ /* 0x000fe4000f8e023f */
[----:B------:R-:W-:Y:S02]  /*0850*/  UIMAD UR33, UR59, 0x78, URZ ;  /* 0x000000783b2178a4 */ /* 0x000fe4000f8e023f */
[----:B------:R-:W-:Y:S01]  /*0860*/  UMOV UR58, 0xffffe000 ;  /* 0xffffe000003a7882 */ /* 0x000fe20000000000 */
[----:B-1----:R-:W-:Y:S02]  /*0870*/  LOP3.LUT R4, R0, 0x7fffffe, RZ, 0xc0, !PT ;  /* 0x07fffffe00047812 */ /* 0x002fe400078ec0ff */
[----:B------:R-:W-:-:S02]  /*0880*/  SHF.R.S32.HI R0, RZ, 0x1f, R0 ;  /* 0x0000001fff007819 */ /* 0x000fc40000011400 */
[----:B--2---:R-:W-:Y:S01]  /*0890*/  LOP3.LUT R2, R10, 0xfffffff8, RZ, 0xc0, !PT ;  /* 0xfffffff80a027812 */ /* 0x004fe200078ec0ff */
[----:B------:R-:W-:Y:S01]  /*08a0*/  IMAD.IADD R16, R8, 0x1, -R4 ;  /* 0x0000000108107824 */ /* 0x000fe200078e0a04 */
[----:B------:R-:W-:Y:S01]  /*08b0*/  LEA.HI R0, R0, R3, RZ, 0x2 ;  /* 0x0000000300007211 */ /* 0x000fe200078f10ff */
[----:B------:R-:W-:Y:S02]  /*08c0*/  IMAD.U32 R4, RZ, RZ, UR12 ;  /* 0x0000000cff047e24 */ /* 0x000fe4000f8e00ff */
[----:B------:R-:W-:Y:S01]  /*08d0*/  IMAD.IADD R15, R8, 0x1, -R2 ;  /* 0x00000001080f7824 */ /* 0x000fe200078e0a02 */
[C---:B------:R-:W-:Y:S01]  /*08e0*/  LOP3.LUT R2, R7.reuse, 0x1, RZ, 0xc0, !PT ;  /* 0x0000000107027812 */ /* 0x040fe200078ec0ff */
[----:B------:R-:W-:Y:S01]  /*08f0*/  IMAD.SHL.U32 R4, R7, 0x40, RZ ;  /* 0x0000004007047824 */ /* 0x000fe200078e00ff */
[----:B------:R-:W-:Y:S02]  /*0900*/  LOP3.LUT R0, R0, 0xfffffffc, RZ, 0xc0, !PT ;  /* 0xfffffffc00007812 */ /* 0x000fe400078ec0ff */
[----:B------:R-:W-:Y:S01]  /*0910*/  ISETP.NE.U32.AND P6, PT, R2, 0x1, PT ;  /* 0x000000010200780c */ /* 0x000fe20003fc5070 */
[----:B------:R-:W-:Y:S01]  /*0920*/  IMAD.U32 R2, RZ, RZ, UR9 ;  /* 0x00000009ff027e24 */ /* 0x000fe2000f8e00ff */
[----:B------:R-:W-:Y:S01]  /*0930*/  USHF.R.S32.HI UR9, URZ, 0x1f, UR54 ;  /* 0x0000001f3f097899 */ /* 0x000fe20008011436 */
[----:B------:R-:W-:Y:S01]  /*0940*/  IMAD.IADD R14, R3, 0x1, -R0 ;  /* 0x00000001030e7824 */ /* 0x000fe200078e0a00 */
[----:B------:R-:W-:Y:S01]  /*0950*/  LOP3.LUT R4, R4, 0x1c0, RZ, 0xc0, !PT ;  /* 0x000001c004047812 */ /* 0x000fe200078ec0ff */
[----:B------:R-:W-:Y:S01]  /*0960*/  IMAD.U32 R0, RZ, RZ, UR8 ;  /* 0x00000008ff007e24 */ /* 0x000fe2000f8e00ff */
[----:B------:R-:W-:Y:S01]  /*0970*/  SHF.R.S32.HI R0, RZ, 0x1, R9 ;  /* 0x00000001ff007819 */ /* 0x000fe20000011409 */
[----:B------:R-:W-:Y:S01]  /*0980*/  IMAD.SHL.U32 R2, R11, 0x40, RZ ;  /* 0x000000400b027824 */ /* 0x000fe200078e00ff */
[----:B------:R-:W-:Y:S01]  /*0990*/  LEA.HI R9, R7, R7, RZ, 0x1 ;  /* 0x0000000707097211 */ /* 0x000fe200078f08ff */
[----:B------:R-:W-:Y:S01]  /*09a0*/  IMAD.U32 R3, RZ, RZ, UR9 ;  /* 0x00000009ff037e24 */ /* 0x000fe2000f8e00ff */
[C---:B------:R-:W-:Y:S01]  /*09b0*/  LOP3.LUT P0, RZ, R0.reuse, 0x2, RZ, 0xc0, !PT ;  /* 0x0000000200ff7812 */ /* 0x040fe2000780c0ff */
[----:B------:R-:W-:Y:S01]  /*09c0*/  IMAD.SHL.U32 R11, R0, 0x40, RZ ;  /* 0x00000040000b7824 */ /* 0x000fe200078e00ff */
[----:B------:R-:W-:Y:S01]  /*09d0*/  LOP3.LUT R8, R2, 0x1c0, RZ, 0xc0, !PT ;  /* 0x000001c002087812 */ /* 0x000fe200078ec0ff */
[----:B------:R-:W-:Y:S01]  /*09e0*/  IMAD.SHL.U32 R0, R19, 0x10, RZ ;  /* 0x0000001013007824 */ /* 0x000fe200078e00ff */
[----:B------:R-:W-:Y:S01]  /*09f0*/  LOP3.LUT R2, R9, 0x3fffffe, RZ, 0xc0, !PT ;  /* 0x03fffffe09027812 */ /* 0x000fe200078ec0ff */
[----:B------:R-:W-:Y:S01]  /*0a00*/  @UP5 UIMAD UR9, UR53, UR15, URZ ;  /* 0x0000000f350952a4 */ /* 0x000fe2000f8e023f */
[----:B------:R-:W-:Y:S01]  /*0a10*/  SHF.R.S32.HI R3, RZ, 0x3, R10 ;  /* 0x00000003ff037819 */ /* 0x000fe2000001140a */
[----:B------:R-:W-:Y:S01]  /*0a20*/  @!UP5 UIMAD UR8, UR53, UR17, UR54 ;  /* 0x000000113508d2a4 */ /* 0x000fe2000f8e0236 */
[----:B------:R-:W-:Y:S01]  /*0a30*/  LOP3.LUT R5, R8, 0x30, R0, 0xf8, !PT ;  /* 0x0000003008057812 */ /* 0x000fe200078ef800 */
[----:B------:R-:W-:Y:S01]  /*0a40*/  IMAD.IADD R13, R7, 0x1, -R2 ;  /* 0x00000001070d7824 */ /* 0x000fe200078e0a02 */
[----:B------:R-:W-:Y:S01]  /*0a50*/  LEA.HI.SX32 R7, R18, R0, 0x1e ;  /* 0x0000000012077211 */ /* 0x000fe200078ff2ff */
[----:B------:R-:W-:Y:S01]  /*0a60*/  IMAD.SHL.U32 R2, R19, 0x400, RZ ;  /* 0x0000040013027824 */ /* 0x000fe200078e00ff */
[----:B------:R-:W-:Y:S01]  /*0a70*/  LOP3.LUT R0, R11, 0xc0, RZ, 0xc0, !PT ;  /* 0x000000c00b007812 */ /* 0x000fe200078ec0ff */
[----:B------:R-:W-:Y:S01]  /*0a80*/  IMAD R16, R3, 0x8, R16 ;  /* 0x0000000803107824 */ /* 0x000fe200078e0210 */
[--C-:B------:R-:W-:Y:S01]  /*0a90*/  LOP3.LUT R5, R5, 0x8, R149.reuse, 0xf8, !PT ;  /* 0x0000000805057812 */ /* 0x100fe200078ef895 */
[----:B------:R-:W-:Y:S01]  /*0aa0*/  IMAD R151, R3, 0x200, R2 ;  /* 0x0000020003977824 */ /* 0x000fe200078e0202 */
[----:B------:R-:W-:Y:S01]  /*0ab0*/  LOP3.LUT R149, R0, 0x8, R149, 0xf8, !PT ;  /* 0x0000000800957812 */ /* 0x000fe200078ef895 */
[----:B------:R-:W-:Y:S01]  /*0ac0*/  STL [R1+0x3c], R7 ;  /* 0x00003c0701007387 */ /* 0x000fe20000100800 */
[----:B------:R-:W-:Y:S01]  /*0ad0*/  SHF.R.U32.HI R0, RZ, 0x3, R0 ;  /* 0x00000003ff007819 */ /* 0x000fe20000011600 */
[----:B------:R-:W-:Y:S01]  /*0ae0*/  IMAD.U32 R3, RZ, RZ, UR6 ;  /* 0x00000006ff037e24 */ /* 0x000fe2000f8e00ff */
[----:B------:R-:W-:Y:S01]  /*0af0*/  LEA.HI R4, R4, R4, RZ, 0x1d ;  /* 0x0000000404047211 */ /* 0x000fe200078fe8ff */
[----:B------:R-:W-:Y:S01]  /*0b00*/  USHF.L.U32 UR6, UR4, 0x5, URZ ;  /* 0x0000000504067899 */ /* 0x000fe2000800063f */
[----:B------:R-:W-:Y:S01]  /*0b10*/  LOP3.LUT R149, R149, R0, RZ, 0x3c, !PT ;  /* 0x0000000095957212 */ /* 0x000fe200078e3cff */
[----:B------:R-:W-:Y:S01]  /*0b20*/  IMAD.U32 R0, RZ, RZ, UR9 ;  /* 0x00000009ff007e24 */ /* 0x000fe2000f8e00ff */
[----:B------:R-:W-:Y:S01]  /*0b30*/  IADD3 R227, R4, R227, R2 ;  /* 0x000000e304e37210 */ /* 0x000fe20007ffe002 */
[----:B------:R-:W-:Y:S01]  /*0b40*/  UIMAD UR4, UR57, UR12, URZ ;  /* 0x0000000c390472a4 */ /* 0x000fe2000f8e023f */
[----:B------:R-:W-:Y:S01]  /*0b50*/  SHF.R.U32.HI R2, RZ, 0x3, R8 ;  /* 0x00000003ff027819 */ /* 0x000fe20000011608 */
[----:B------:R-:W-:Y:S01]  /*0b60*/  IMAD.SHL.U32 R4, R12, 0x10, RZ ;  /* 0x000000100c047824 */ /* 0x000fe200078e00ff */
[----:B------:R1:W-:Y:S01]  /*0b70*/  STL [R1+0x94], R0 ;  /* 0x0000940001007387 */ /* 0x0003e20000100800 */
[----:B------:R-:W-:Y:S01]  /*0b80*/  @!UP5 UIMAD UR8, UR8, UR15, URZ ;  /* 0x0000000f0808d2a4 */ /* 0x000fe2000f8e023f */
[----:B------:R-:W-:Y:S01]  /*0b90*/  LOP3.LUT R5, R5, R2, RZ, 0x3c, !PT ;  /* 0x0000000205057212 */ /* 0x000fe200078e3cff */
[----:B------:R-:W-:Y:S01]  /*0ba0*/  IMAD.U32 R2, RZ, RZ, UR4 ;  /* 0x00000004ff027e24 */ /* 0x000fe2000f8e00ff */
[----:B------:R2:W-:Y:S01]  /*0bb0*/  STL [R1+0x90], R3 ;  /* 0x0000900301007387 */ /* 0x0005e20000100800 */
[----:B------:R-:W-:Y:S01]  /*0bc0*/  USHF.L.U32 UR4, UR59, 0x7, URZ ;  /* 0x000000073b047899 */ /* 0x000fe2000800063f */
[----:B------:R-:W-:Y:S01]  /*0bd0*/  IMAD.SHL.U32 R227, R227, 0x2, RZ ;  /* 0x00000002e3e37824 */ /* 0x000fe200078e00ff */
[----:B------:R-:W-:Y:S01]  /*0be0*/  SEL R223, R223, 0x10, !P6 ;  /* 0x00000010dfdf7807 */ /* 0x000fe20007000000 */
[----:B------:R-:W-:Y:S01]  /*0bf0*/  IMAD.U32 R149, R17, 0x20, R149 ;  /* 0x0000002011957824 */ /* 0x000fe200078e0095 */
[----:B------:R-:W-:Y:S01]  /*0c00*/  SEL R150, R157, 0xffffffe0, !P0 ;  /* 0xffffffe09d967807 */ /* 0x000fe20004000000 */
[C-C-:B------:R-:W-:Y:S01]  /*0c10*/  IMAD.IADD R229, R227.reuse, 0x1, R224.reuse ;  /* 0x00000001e3e57824 */ /* 0x140fe200078e02e0 */
[C---:B------:R-:W-:Y:S01]  /*0c20*/  IADD3 R222, R227.reuse, 0x40, RZ ;  /* 0x00000040e3de7810 */ /* 0x040fe20007ffe0ff */
[C---:B------:R-:W-:Y:S01]  /*0c30*/  IMAD.IADD R228, R227.reuse, 0x1, R223 ;  /* 0x00000001e3e47824 */ /* 0x040fe200078e02df */
[----:B------:R-:W-:Y:S01]  /*0c40*/  @P4 IADD3 R222, R227, -0x40, RZ ;  /* 0xffffffc0e3de4810 */ /* 0x000fe20007ffe0ff */
[----:B------:R-:W-:Y:S01]  /*0c50*/  IMAD.SHL.U32 R149, R149, 0x2, RZ ;  /* 0x0000000295957824 */ /* 0x000fe200078e00ff */
[----:B------:R-:W-:Y:S01]  /*0c60*/  UIADD3 UR32, -UR4, URZ, URZ ;  /* 0x0000003f04207290 */ /* 0x000fe2000fffe13f */
[----:B------:R-:W-:-:S02]  /*0c70*/  IMAD.IADD R226, R228, 0x1, R224 ;  /* 0x00000001e4e27824 */ /* 0x000fc400078e02e0 */
[--C-:B------:R-:W-:Y:S02]  /*0c80*/  IMAD.IADD R223, R223, 0x1, R222.reuse ;  /* 0x00000001dfdf7824 */ /* 0x100fe400078e02de */
[C---:B------:R-:W-:Y:S02]  /*0c90*/  IMAD.IADD R225, R224.reuse, 0x1, R222 ;  /* 0x00000001e0e17824 */ /* 0x040fe400078e02de */
[----:B------:R-:W-:Y:S02]  /*0ca0*/  IMAD.IADD R150, R149, 0x1, R150 ;  /* 0x0000000195967824 */ /* 0x000fe400078e0296 */
[----:B------:R-:W-:Y:S02]  /*0cb0*/  IMAD.IADD R224, R224, 0x1, R223 ;  /* 0x00000001e0e07824 */ /* 0x000fe400078e02df */
[----:B-1----:R-:W-:Y:S02]  /*0cc0*/  IMAD R0, R19, 0x200, R6 ;  /* 0x0000020013007824 */ /* 0x002fe400078e0206 */
[----:B--2---:R-:W-:Y:S01]  /*0cd0*/  IMAD.U32 R3, RZ, RZ, UR7 ;  /* 0x00000007ff037e24 */ /* 0x004fe2000f8e00ff */
[----:B------:R-:W-:Y:S01]  /*0ce0*/  USHF.R.S32.HI UR7, URZ, 0x1f, UR19 ;  /* 0x0000001f3f077899 */ /* 0x000fe20008011413 */
[----:B------:R-:W-:-:S02]  /*0cf0*/  IMAD R13, R13, 0x20, R0 ;  /* 0x000000200d0d7824 */ /* 0x000fc400078e0200 */
[----:B------:R-:W-:Y:S01]  /*0d00*/  IMAD.U32 R0, RZ, RZ, UR6 ;  /* 0x00000006ff007e24 */ /* 0x000fe2000f8e00ff */
[----:B------:R-:W-:Y:S01]  /*0d10*/  STL [R1+0x78], R3 ;  /* 0x0000780301007387 */ /* 0x000fe20000100800 */
[----:B------:R-:W-:-:S03]  /*0d20*/  USHF.R.S32.HI UR6, URZ, 0x1f, UR6 ;  /* 0x0000001f3f067899 */ /* 0x000fc60008011406 */
        /* <DEDUP_REMOVED lines=14> */
[----:B-1----:R-:W-:Y:S02]  /*0e10*/  IMAD.U32 R2, RZ, RZ, UR4 ;  /* 0x00000004ff027e24 */ /* 0x002fe4000f8e00ff */
[----:B------:R-:W-:-:S05]  /*0e20*/  IMAD.SHL.U32 R2, R20, 0x8, RZ ;  /* 0x0000000814027824 */ /* 0x000fca00078e00ff */
        /* <DEDUP_REMOVED lines=24> */
[----:B------:R-:W-:Y:S01]  /*0fb0*/  IMAD.IADD R162, R162, 0x1, R5 ;  /* 0x00000001a2a27824 */ /* 0x000fe200078e0205 */
[----:B------:R1:W-:Y:S01]  /*0fc0*/  STL [R1+0x80], R2 ;  /* 0x0000800201007387 */ /* 0x0003e20000100800 */
[C---:B------:R-:W-:Y:S01]  /*0fd0*/  IADD3 R158, R151.reuse, 0x20, RZ ;  /* 0x00000020979e7810 */ /* 0x040fe20007ffe0ff */
[C---:B------:R-:W-:Y:S01]  /*0fe0*/  IMAD.IADD R153, R151.reuse, 0x1, R152 ;  /* 0x0000000197997824 */ /* 0x040fe200078e0298 */
[----:B------:R-:W-:Y:S01]  /*0ff0*/  @P1 IADD3 R158, R151, -0x20, RZ ;  /* 0xffffffe0979e1810 */ /* 0x000fe20007ffe0ff */
[----:B------:R2:W-:Y:S03]  /*1000*/  STL [R1+0x7c], R0 ;  /* 0x00007c0001007387 */ /* 0x0005e60000100800 */
[----:B------:R-:W-:Y:S01]  /*1010*/  IADD3 R161, R158, 0x2000, RZ ;  /* 0x000020009ea17810 */ /* 0x000fe20007ffe0ff */
[----:B------:R-:W-:Y:S01]  /*1020*/  IMAD.IADD R152, R152, 0x1, R158 ;  /* 0x0000000198987824 */ /* 0x000fe200078e029e */
[----:B------:R-:W-:-:S02]  /*1030*/  IADD3 R160, R158, 0x4000, RZ ;  /* 0x000040009ea07810 */ /* 0x000fc40007ffe0ff */
[----:B------:R-:W-:Y:S01]  /*1040*/  IADD3 R159, R158, 0x6000, RZ ;  /* 0x000060009e9f7810 */ /* 0x000fe20007ffe0ff */
[----:B-1----:R-:W-:Y:S02]  /*1050*/  IMAD.SHL.U32 R2, R3, 0x2, RZ ;  /* 0x0000000203027824 */ /* 0x002fe400078e00ff */
[----:B--2---:R-:W-:-:S05]  /*1060*/  IMAD.U32 R0, RZ, RZ, UR6 ;  /* 0x00000006ff007e24 */ /* 0x004fca000f8e00ff */
[----:B------:R1:W-:Y:S04]  /*1070*/  STL [R1+0x74], R0 ;  /* 0x0000740001007387 */ /* 0x0003e80000100800 */
[----:B------:R2:W-:Y:S01]  /*1080*/  STL [R1+0x6c], R4 ;  /* 0x00006c0401007387 */ /* 0x0005e20000100800 */
[C---:B-1----:R-:W-:Y:S02]  /*1090*/  IADD3 R0, R4.reuse, 0x20, RZ ;  /* 0x0000002004007810 */ /* 0x042fe40007ffe0ff */
[----:B------:R-:W-:-:S05]  /*10a0*/  @P3 IADD3 R0, R4, -0x20, RZ ;  /* 0xffffffe004003810 */ /* 0x000fca0007ffe0ff */
[----:B------:R2:W-:Y:S02]  /*10b0*/  STL [R1+0x70], R0 ;  /* 0x0000700001007387 */ /* 0x0005e40000100800 */
.L_x_354:
        /* <DEDUP_REMOVED lines=54> */
.L_x_310:
[----:B-1-34-:R-:W-:Y:S02]  /*1420*/  ULDC.64 UR12, c[0x0][0x258] ;  /* 0x00009600000c7ab9 */ /* 0x01afe40000000a00 */
[----:B------:R-:W-:Y:S02]  /*1430*/  UISETP.NE.U32.AND UP2, UPT, URZ, UR12, UPT ;  /* 0x0000000c3f00728c */ /* 0x000fe4000bf45070 */
[----:B------:R-:W-:Y:S02]  /*1440*/  ULDC UR9, c[0x0][0x21c] ;  /* 0x0000870000097ab9 */ /* 0x000fe40000000800 */
[----:B------:R-:W-:-:S06]  /*1450*/  UISETP.NE.AND.EX UP2, UPT, URZ, UR13, UPT, UP2 ;  /* 0x0000000d3f00728c */ /* 0x000fcc000bf45320 */
[----:B------:R-:W-:-:S05]  /*1460*/  PLOP3.LUT P0, PT, PT, PT, UP2, 0x80, 0x0 ;  /* 0x000000000000781c */ /* 0x000fca0003f0f028 */
[----:B------:R-:W-:-:S04]  /*1470*/  @UP2 UIADD3 UR12, UP0, UR7, UR12, URZ ;  /* 0x0000000c070c2290 */ /* 0x000fc8000ff1e03f */
[----:B------:R-:W-:Y:S02]  /*1480*/  @UP2 UIADD3.X UR13, UR6, UR13, URZ, UP0, !UPT ;  /* 0x0000000d060d2290 */ /* 0x000fe400087fe43f */
[----:B------:R-:W-:Y:S01]  /*1490*/  IMAD.U32 R4, RZ, RZ, UR12 ;  /* 0x0000000cff047e24 */ /* 0x000fe2000f8e00ff */
[----:B------:R-:W-:Y:S02]  /*14a0*/  ULDC.64 UR6, c[0x0][0x268] ;  /* 0x00009a0000067ab9 */ /* 0x000fe40000000a00 */
[----:B------:R-:W-:Y:S01]  /*14b0*/  @!UP2 UISETP.NE.U32.AND UP0, UPT, URZ, UR6, UPT ;  /* 0x000000063f00a28c */ /* 0x000fe2000bf05070 */
[----:B------:R-:W-:-:S03]  /*14c0*/  IMAD.U32 R5, RZ, RZ, UR13 ;  /* 0x0000000dff057e24 */ /* 0x000fc6000f8e00ff */
[----:B------:R-:W-:Y:S02]  /*14d0*/  @!UP2 UISETP.NE.AND.EX UP0, UPT, URZ, UR7, UPT, UP0 ;  /* 0x000000073f00a28c */ /* 0x000fe4000bf05300 */
[----:B------:R-:W2:Y:S01]  /*14e0*/  @P0 LDG.E R0, [R4.64] ;  /* 0x0000003204000981 */ /* 0x000ea2000c1e1900 */
[----:B------:R-:W-:Y:S02]  /*14f0*/  USHF.L.U32 UR12, UR24, 0x7, URZ ;  /* 0x00000007180c7899 */ /* 0x000fe4000800063f */
[----:B------:R-:W-:Y:S01]  /*1500*/  @!UP2 USEL UR6, URZ, UR9, !UP0 ;  /* 0x000000093f06a287 */ /* 0x000fe2000c000000 */
        /* <DEDUP_REMOVED lines=44> */
.L_x_312:
        /* <DEDUP_REMOVED lines=18> */
.L_x_313:
        /* <DEDUP_REMOVED lines=9> */
[----:B------:R-:W-:-:S04]  /*1980*/  @!UP2 UIMAD UR13, UR55, UR8, URZ ;  /* 0x00000008370da2a4 */ /* 0x000fc8000f8e023f */
[----:B------:R-:W-:Y:S02]  /*1990*/  @!UP2 UIMAD UR13, UR53, UR9, UR13 ;  /* 0x00000009350da2a4 */ /* 0x000fe4000f8e020d */
[----:B------:R-:W-:Y:S02]  /*19a0*/  @!UP2 UIMAD.WIDE.U32 UR8, UR53, UR8, URZ ;  /* 0x000000083508a2a5 */ /* 0x000fe4000f8e003f */
[----:B------:R-:W-:Y:S02]  /*19b0*/  ULDC UR17, c[0x0][0x224] ;  /* 0x0000890000117ab9 */ /* 0x000fe40000000800 */
[----:B------:R-:W-:-:S03]  /*19c0*/  UIMAD.WIDE.U32 UR14, UR53, UR17, URZ ;  /* 0x00000011350e72a5 */ /* 0x000fc6000f8e003f */
[----:B------:R-:W-:Y:S01]  /*19d0*/  @!UP2 UMOV UR19, UR8 ;  /* 0x000000080013ac82 */ /* 0x000fe20008000000 */
[----:B--2---:R1:W3:Y:S08]  /*19e0*/  R2UR UR16, R0 ;  /* 0x00000000001073c2 */ /* 0x0042f000000e0000 */
[----:B---3--:R3:W5:Y:S01]  /*19f0*/  R2UR UR18, R3 ;  /* 0x00000000031273c2 */ /* 0x00876200000e0000 */
[----:B-1----:R-:W2:Y:S04]  /*1a00*/  LDL R0, [R1+0x80] ;  /* 0x0000800001007983 */ /* 0x002ea80000100800 */
[----:B---3--:R-:W3:Y:S03]  /*1a10*/  LDL R3, [R1+0x94] ;  /* 0x0000940001037983 */ /* 0x008ee60000100800 */
[----:B----4-:R1:W4:Y:S01]  /*1a20*/  R2UR UR31, R4 ;  /* 0x00000000041f73c2 */ /* 0x01032200000e0000 */
[----:B-----5:R-:W-:-:S07]  /*1a30*/  UIMAD UR8, UR55, UR17, UR18 ;  /* 0x00000011370872a4 */ /* 0x020fce000f8e0212 */
[----:B------:R-:W5:Y:S01]  /*1a40*/  S2UR UR17, SR_CTAID.X ;  /* 0x00000000001179c3 */ /* 0x000f620000002500 */
[----:B-1----:R-:W1:Y:S01]  /*1a50*/  I2F.RP R4, R6 ;  /* 0x0000000600047306 */ /* 0x002e620000209400 */
[----:B------:R-:W-:Y:S02]  /*1a60*/  UIADD3 UR8, UR15, UR8, URZ ;  /* 0x000000080f087290 */ /* 0x000fe4000fffe03f */
[----:B------:R-:W-:Y:S02]  /*1a70*/  @!UP2 UIADD3 UR25, UR9, UR13, URZ ;  /* 0x0000000d0919a290 */ /* 0x000fe4000fffe03f */
[----:B------:R-:W-:-:S03]  /*1a80*/  UIMAD UR8, UR56, UR8, UR16 ;  /* 0x00000008380872a4 */ /* 0x000fc6000f8e0210 */
[----:B-1----:R-:W1:Y:S01]  /*1a90*/  MUFU.RCP R4, R4 ;  /* 0x0000000400047308 */ /* 0x002e620000001000 */
[----:B------:R-:W-:Y:S02]  /*1aa0*/  UIADD3 UR16, UR61, UR8, URZ ;  /* 0x000000083d107290 */ /* 0x000fe4000fffe03f */
[----:B------:R-:W-:Y:S02]  /*1ab0*/  UIMAD UR13, UR57, UR4, URZ ;  /* 0x00000004390d72a4 */ /* 0x000fe4000f8e023f */
[----:B------:R-:W-:Y:S02]  /*1ac0*/  UIMAD.WIDE.U32 UR8, UR56, UR4, URZ ;  /* 0x00000004380872a5 */ /* 0x000fe4000f8e003f */
[----:B------:R-:W-:Y:S02]  /*1ad0*/  ULDC.64 UR14, c[0x0][0x3d8] ;  /* 0x0000f600000e7ab9 */ /* 0x000fe40000000a00 */
[----:B------:R-:W-:Y:S02]  /*1ae0*/  @UP2 UIADD3 UR16, UR9, UR13, URZ ;  /* 0x0000000d09102290 */ /* 0x000fe4000fffe03f */
[----:B------:R-:W-:-:S02]  /*1af0*/  USEL UR22, UR60, UR8, !UP2 ;  /* 0x000000083c167287 */ /* 0x000fc4000d000000 */
        /* <DEDUP_REMOVED lines=15> */
[----:B------:R-:W-:Y:S01]  /*1bf0*/  UIMAD.WIDE.U32 UR8, UR56, UR8, URZ ;  /* 0x00000008380872a5 */ /* 0x000fe2000f8e003f */
        /* <DEDUP_REMOVED lines=15> */
[----:B---3--:R-:W-:Y:S02]  /*1cf0*/  @UP5 USEL UR14, UR14, UR4, !UP2 ;  /* 0x000000040e0e5287 */ /* 0x008fe4000d000000 */
[----:B------:R-:W-:-:S08]  /*1d00*/  ULDC UR31, c[0x0][0x234] ;  /* 0x00008d00001f7ab9 */ /* 0x000fd00000000800 */
[----:B------:R-:W-:Y:S01]  /*1d10*/  @P3 IADD3 R4, R4, 0x1, RZ ;  /* 0x0000000104043810 */ /* 0x000fe20007ffe0ff */
[----:B------:R-:W-:-:S04]  /*1d20*/  @UP5 UIMAD UR14, UR54, UR31, UR14 ;  /* 0x0000001f360e52a4 */ /* 0x000fc8000f8e020e */
[----:B------:R-:W-:Y:S01]  /*1d30*/  @!P1 IMAD.MOV R4, RZ, RZ, -R4 ;  /* 0x000000ffff049224 */ /* 0x000fe200078e0a04 */
[----:B------:R-:W-:Y:S02]  /*1d40*/  PLOP3.LUT P1, PT, PT, PT, UP5, 0x80, 0x0 ;  /* 0x000000000000781c */ /* 0x000fe40003f2f058 */
[----:B-1----:R-:W-:Y:S01]  /*1d50*/  @!UP5 UMOV UR14, UR17 ;  /* 0x00000011000edc82 */ /* 0x002fe20008000000 */
[----:B------:R-:W-:Y:S01]  /*1d60*/  @!P2 LOP3.LUT R4, RZ, c[0x0][0x1c8], RZ, 0x33, !PT ;  /* 0x00007200ff04aa12 */ /* 0x000fe200078e33ff */
[----:B------:R-:W-:Y:S02]  /*1d70*/  USEL UR17, UR15, URZ, UP6 ;  /* 0x0000003f0f117287 */ /* 0x000fe4000b000000 */
[----:B------:R-:W-:Y:S02]  /*1d80*/  UIADD3 UR15, UR9, UR13, URZ ;  /* 0x0000000d090f7290 */ /* 0x000fe4000fffe03f */
[----:B------:R-:W-:Y:S01]  /*1d90*/  USHF.R.S32.HI UR13, URZ, 0x1f, UR12 ;  /* 0x0000001f3f0d7899 */ /* 0x000fe2000801140c */
[----:B------:R-:W-:-:S04]  /*1da0*/  SHF.R.S32.HI R15, RZ, 0x1f, R4 ;  /* 0x0000001fff0f7819 */ /* 0x000fc80000011404 */
[----:B------:R-:W-:Y:S05]  /*1db0*/  @!P1 BRA `(.L_x_314) ;  /* 0x0000008000009947 */ /* 0x000fea0003800000 */
[----:B------:R-:W2:Y:S01]  /*1dc0*/  LDL R7, [R1+0xa0] ;  /* 0x0000a00001077983 */ /* 0x000ea20000100800 */
[----:B------:R-:W-:Y:S02]  /*1dd0*/  ULDC UR5, c[0x0][0x224] ;  /* 0x0000890000057ab9 */ /* 0x000fe40000000800 */
[----:B------:R-:W-:-:S03]  /*1de0*/  @!UP2 UIMAD UR4, UR53, UR5, URZ ;  /* 0x000000053504a2a4 */ /* 0x000fc6000f8e023f */
[----:B------:R-:W-:Y:S02]  /*1df0*/  ULDC.U8 UR5, c[0x0][0x2d8] ;  /* 0x0000b60000057ab9 */ /* 0x000fe40000000000 */
[----:B------:R-:W-:Y:S01]  /*1e00*/  ULEA UR4, UR53, UR4, 0x7 ;  /* 0x0000000435047291 */ /* 0x000fe2000f8e383f */
[----:B--2---:R-:W1:Y:S03]  /*1e10*/  R2UR UR31, R7 ;  /* 0x00000000071f73c2 */ /* 0x004e6600000e0000 */
[----:B-1----:R-:W-:Y:S01]  /*1e20*/  UIMAD UR4, UR31, UR54, UR4 ;  /* 0x000000361f0472a4 */ /* 0x002fe2000f8e0204 */
[----:B------:R-:W-:Y:S05]  /*1e30*/  BRA `(.L_x_315) ;  /* 0x0000003000007947 */ /* 0x000fea0003800000 */
.L_x_314:
[----:B------:R-:W2:Y:S02]  /*1e40*/  LDL R0, [R1+0x90] ;  /* 0x0000900001007983 */ /* 0x000ea40000100800 */
[----:B--2---:R1:W2:Y:S01]  /*1e50*/  R2UR UR4, R0 ;  /* 0x00000000000473c2 */ /* 0x0042a200000e0000 */
[----:B------:R-:W-:-:S07]  /*1e60*/  DEPBAR.LE SB1, 0x0, {2} ;  /* 0x000090040000791a */ /* 0x000fce0000000000 */
.L_x_315:
[----:B------:R-:W2:Y:S04]  /*1e70*/  LDL R5, [R1+0x9c] ;  /* 0x00009c0001057983 */ /* 0x000ea80000100800 */
[----:B------:R-:W3:Y:S04]  /*1e80*/  LDL R3, [R1+0x7c] ;  /* 0x00007c0001037983 */ /* 0x000ee80000100800 */
[----:B------:R-:W4:Y:S04]  /*1e90*/  LDL R0, [R1+0x84] ;  /* 0x0000840001007983 */ /* 0x000f280000100800 */
[----:B------:R-:W5:Y:S04]  /*1ea0*/  LDL.64 R6, [R1+0x40] ;  /* 0x0000400001067983 */ /* 0x000f680000100a00 */
[----:B------:R1:W5:Y:S01]  /*1eb0*/  LDL.64 R18, [R1+0x40] ;  /* 0x0000400001127983 */ /* 0x0003620000100a00 */
[----:B------:R-:W-:Y:S01]  /*1ec0*/  USHF.L.U32 UR31, UR59, 0x7, URZ ;  /* 0x000000073b1f7899 */ /* 0x000fe2000800063f */
[----:B------:R-:W-:Y:S01]  /*1ed0*/  BSSY B1, `(.L_x_311) ;  /* 0x000090c000017945 */ /* 0x000fe20003800000 */
[----:B------:R-:W-:Y:S01]  /*1ee0*/  UIADD3 UR14, UR6, UR14, URZ ;  /* 0x0000000e060e7290 */ /* 0x000fe2000fffe03f */
[----:B------:R-:W1:Y:S02]  /*1ef0*/  S2R R14, SR_TID.X ;  /* 0x00000000000e7919 */ /* 0x000e640000002100 */
[----:B-1----:R-:W-:Y:S01]  /*1f00*/  SHF.R.S32.HI R10, RZ, 0x1f, R14 ;  /* 0x0000001fff0a7819 */ /* 0x002fe2000001140e */
[----:B--2---:R-:W1:Y:S08]  /*1f10*/  R2UR UR5, R5 ;  /* 0x00000000050573c2 */ /* 0x004e7000000e0000 */
[----:B---3--:R2:W3:Y:S01]  /*1f20*/  R2UR UR9, R3 ;  /* 0x00000000030973c2 */ /* 0x0084e200000e0000 */
[----:B-----5:R-:W-:-:S05]  /*1f30*/  IMAD.MOV.U32 R18, RZ, RZ, R6 ;  /* 0x000000ffff127224 */ /* 0x020fca00078e0006 */
[----:B------:R-:W-:Y:S01]  /*1f40*/  SHF.R.S32.HI R19, RZ, 0x1f, R18 ;  /* 0x0000001fff137819 */ /* 0x000fe20000011412 */
[----:B-1----:R-:W-:Y:S02]  /*1f50*/  UIADD3 UR8, UP4, UP3, UR8, UR31, UR5 ;  /* 0x0000001f08087290 */ /* 0x002fe4000fb9e005 */
[----:B------:R-:W-:Y:S02]  /*1f60*/  USHF.R.S32.HI UR31, URZ, 0x1f, UR54 ;  /* 0x0000001f3f1f7899 */ /* 0x000fe40008011436 */
[----:B------:R1:W-:Y:S01]  /*1f70*/  STL [R1+0x44], R19 ;  /* 0x0000441301007387 */ /* 0x0003e20000100800 */
[----:B------:R-:W-:Y:S02]  /*1f80*/  UIADD3 UR22, UP2, UP1, UR18, UR8, UR22 ;  /* 0x0000000812167290 */ /* 0x000fe4000f95e016 */
[----:B------:R-:W-:Y:S01]  /*1f90*/  ULDC.U8 UR5, c[0x0][0x2d8] ;  /* 0x0000b60000057ab9 */ /* 0x000fe20000000000 */
[----:B--2---:R-:W-:-:S03]  /*1fa0*/  LEA.HI R3, R10, R14, RZ, 0x2 ;  /* 0x0000000e0a037211 */ /* 0x004fc600078f10ff */
[----:B----4-:R2:W3:Y:S01]  /*1fb0*/  R2UR UR8, R0 ;  /* 0x00000000000873c2 */ /* 0x0104e200000e0000 */
[----:B------:R-:W-:-:S04]  /*1fc0*/  SHF.R.S32.HI R3, RZ, 0x2, R3 ;  /* 0x00000002ff037819 */ /* 0x000fc80000011403 */
[----:B------:R-:W-:Y:S02]  /*1fd0*/  SHF.R.S32.HI R16, RZ, 0x1f, R3 ;  /* 0x0000001fff107819 */ /* 0x000fe40000011403 */
[----:B--2---:R-:W-:Y:S01]  /*1fe0*/  IADD3 R0, P1, R3, UR6, RZ ;  /* 0x0000000603007c10 */ /* 0x004fe2000ff3e0ff */
[----:B---3--:R-:W-:-:S03]  /*1ff0*/  UIADD3.X UR8, UR15, UR9, UR8, UP4, UP3 ;  /* 0x000000090f087290 */ /* 0x008fc6000a7e6408 */
[----:B------:R-:W-:Y:S01]  /*2000*/  IADD3.X R5, R16, UR23, RZ, P1, !PT ;  /* 0x0000001710057c10 */ /* 0x000fe20008ffe4ff */
[----:B------:R-:W-:Y:S01]  /*2010*/  UIADD3.X UR18, UR17, UR8, UR16, UP2, UP1 ;  /* 0x0000000811127290 */ /* 0x000fe200097e2410 */
[----:B------:R-:W-:Y:S02]  /*2020*/  IMAD.WIDE.U32 R6, R0, c[0x0][0x190], R18 ;  /* 0x0000640000067a25 */ /* 0x000fe400078e0012 */
[----:B------:R-:W-:Y:S02]  /*2030*/  ULDC.64 UR8, c[0x0][0x1a8] ;  /* 0x00006a0000087ab9 */ /* 0x000fe40000000a00 */
[----:B------:R-:W-:Y:S01]  /*2040*/  UIMAD UR8, UR31, UR8, URZ ;  /* 0x000000081f0872a4 */ /* 0x000fe2000f8e023f */
[----:B------:R-:W-:Y:S01]  /*2050*/  IMAD R5, R5, c[0x0][0x190], RZ ;  /* 0x0000640005057a24 */ /* 0x000fe200078e02ff */
[----:B------:R-:W-:Y:S02]  /*2060*/  IADD3 R8, P1, R6, UR27, RZ ;  /* 0x0000001b06087c10 */ /* 0x000fe4000ff3e0ff */
[----:B------:R-:W-:Y:S01]  /*2070*/  UIMAD UR17, UR54, UR9, UR8 ;  /* 0x00000009361172a4 */ /* 0x000fe2000f8e0208 */
[----:B------:R-:W-:-:S02]  /*2080*/  IMAD R0, R0, c[0x0][0x194], R5 ;  /* 0x0000650000007a24 */ /* 0x000fc400078e0205 */
[----:B------:R-:W-:Y:S01]  /*2090*/  ULDC.64 UR8, c[0x0][0x378] ;  /* 0x0000de0000087ab9 */ /* 0x000fe20000000a00 */
[----:B------:R-:W-:Y:S01]  /*20a0*/  IMAD.U32 R5, RZ, RZ, UR6 ;  /* 0x00000006ff057e24 */ /* 0x000fe2000f8e00ff */
[----:B------:R-:W-:Y:S01]  /*20b0*/  UIMAD UR8, UR31, UR8, URZ ;  /* 0x000000081f0872a4 */ /* 0x000fe2000f8e023f */
[----:B------:R-:W-:Y:S01]  /*20c0*/  IADD3.X R9, R7, UR26, R0, P1, !PT ;  /* 0x0000001a07097c10 */ /* 0x000fe20008ffe400 */
[----:B------:R-:W-:Y:S01]  /*20d0*/  ULDC.64 UR26, c[0x0][0x3c8] ;  /* 0x0000f200001a7ab9 */ /* 0x000fe20000000a00 */
[----:B------:R-:W-:Y:S01]  /*20e0*/  LEA.HI R0, R10, R14, RZ, 0x5 ;  /* 0x0000000e0a007211 */ /* 0x000fe200078f28ff */
[----:B------:R-:W-:Y:S01]  /*20f0*/  UIMAD UR16, UR54, UR9, UR8 ;  /* 0x00000009361072a4 */ /* 0x000fe2000f8e0208 */
[----:B------:R-:W-:Y:S01]  /*2100*/  IADD3 R6, P1, R18, UR19, RZ ;  /* 0x0000001312067c10 */ /* 0x000fe2000ff3e0ff */
[----:B------:R-:W-:Y:S01]  /*2110*/  ULDC UR31, c[0x0][0x2e8] ;  /* 0x0000ba00001f7ab9 */ /* 0x000fe20000000800 */
        /* <DEDUP_REMOVED lines=12> */
[C---:B------:R-:W-:Y:S01]  /*21e0*/  IADD3 R10, P1, R0.reuse, UR22, RZ ;  /* 0x00000016000a7c10 */ /* 0x040fe2000ff3e0ff */
[----:B------:R-:W-:Y:S01]  /*21f0*/  UIMAD.WIDE UR8, UR8, UR23, UR26 ;  /* 0x00000017080872a5 */ /* 0x000fe2000f8e021a */
[----:B------:R-:W-:Y:S01]  /*2200*/  IADD3 R7, R7, UR15, RZ ;  /* 0x0000000f07077c10 */ /* 0x000fe2000fffe0ff */
[----:B------:R-:W-:Y:S01]  /*2210*/  UIADD3 UR4, UR4, -UR31, URZ ;  /* 0x8000001f04047290 */ /* 0x000fe2000fffe03f */
[----:B------:R-:W-:Y:S01]  /*2220*/  LEA.HI.X.SX32 R234, R0, UR18, 0x1, P1 ;  /* 0x0000001200ea7c11 */ /* 0x000fe200088f0eff */
[----:B------:R-:W-:Y:S01]  /*2230*/  IMAD.U32 R0, RZ, RZ, UR54 ;  /* 0x00000036ff007e24 */ /* 0x000fe2000f8e00ff */
[----:B------:R-:W-:Y:S01]  /*2240*/  LEA R235, P1, R10, c[0x0][0x350], 0x2 ;  /* 0x0000d4000aeb7a11 */ /* 0x000fe200078210ff */
[----:B------:R-:W-:-:S02]  /*2250*/  USHF.R.S32.HI UR31, URZ, 0x1f, UR4 ;  /* 0x0000001f3f1f7899 */ /* 0x000fc40008011404 */
[----:B------:R-:W-:Y:S01]  /*2260*/  IMAD.WIDE.U32 R6, R0, c[0x0][0x378], R6 ;  /* 0x0000de0000067a25 */ /* 0x000fe200078e0006 */
[----:B------:R-:W-:Y:S01]  /*2270*/  LEA.HI.X R234, R10, c[0x0][0x354], R234, 0x2, P1 ;  /* 0x0000d5000aea7a11 */ /* 0x000fe200008f14ea */
[----:B------:R-:W-:Y:S02]  /*2280*/  ULEA.HI UR31, UR31, UR4, URZ, 0x7 ;  /* 0x000000041f1f7291 */ /* 0x000fe4000f8f383f */
[----:B------:R-:W-:Y:S01]  /*2290*/  IMAD.WIDE.U32 R8, R0, c[0x0][0x1a8], R8 ;  /* 0x00006a0000087a25 */ /* 0x000fe200078e0008 */
[----:B------:R-:W-:Y:S01]  /*22a0*/  IADD3 R7, R7, UR16, RZ ;  /* 0x0000001007077c10 */ /* 0x000fe2000fffe0ff */
[----:B------:R-:W-:Y:S02]  /*22b0*/  USHF.R.S32.HI UR31, URZ, 0x7, UR31 ;  /* 0x000000073f1f7899 */ /* 0x000fe4000801141f */
[----:B------:R-:W-:Y:S01]  /*22c0*/  IMAD R0, R16, c[0x0][0x370], RZ ;  /* 0x0000dc0010007a24 */ /* 0x000fe200078e02ff */
[----:B------:R-:W-:Y:S01]  /*22d0*/  UMOV UR27, UR8 ;  /* 0x00000008001b7c82 */ /* 0x000fe20008000000 */
[----:B------:R-:W-:Y:S01]  /*22e0*/  IMAD.WIDE.U32 R6, R3, c[0x0][0x370], R6 ;  /* 0x0000dc0003067a25 */ /* 0x000fe200078e0006 */
[----:B------:R-:W-:Y:S01]  /*22f0*/  UISETP.LT.AND UP1, UPT, URZ, UR31, UPT ;  /* 0x0000001f3f00728c */ /* 0x000fe2000bf21270 */
[----:B------:R-:W-:Y:S01]  /*2300*/  IADD3 R5, R9, UR17, RZ ;  /* 0x0000001109057c10 */ /* 0x000fe2000fffe0ff */
[----:B------:R-:W-:Y:S01]  /*2310*/  UMOV UR26, UR9 ;  /* 0x00000009001a7c82 */ /* 0x000fe20008000000 */
[----:B------:R-:W-:Y:S01]  /*2320*/  IMAD R0, R3, c[0x0][0x374], R0 ;  /* 0x0000dd0003007a24 */ /* 0x000fe200078e0200 */
[----:B------:R-:W-:Y:S01]  /*2330*/  USEL UR31, URZ, UR31, !UP1 ;  /* 0x0000001f3f1f7287 */ /* 0x000fe2000c800000 */
[----:B------:R-:W-:Y:S01]  /*2340*/  LEA R230, P2, R6, c[0x0][0x330], 0x1 ;  /* 0x0000cc0006e67a11 */ /* 0x000fe200078408ff */
[----:B------:R-:W-:Y:S01]  /*2350*/  ULDC.64 UR8, c[0x0][0x200] ;  /* 0x0000800000087ab9 */ /* 0x000fe20000000a00 */
[----:B------:R-:W-:Y:S01]  /*2360*/  IMAD.IADD R0, R7, 0x1, R0 ;  /* 0x0000000107007824 */ /* 0x000fe200078e0200 */
[----:B------:R-:W-:Y:S01]  /*2370*/  UISETP.GT.AND UP1, UPT, UR49, UR31, UPT ;  /* 0x0000001f3100728c */ /* 0x000fe2000bf24270 */
[----:B------:R-:W-:Y:S01]  /*2380*/  LEA R232, P3, R8, c[0x0][0x160], 0x1 ;  /* 0x0000580008e87a11 */ /* 0x000fe200078608ff */
[----:B------:R-:W-:-:S02]  /*2390*/  UIADD3 UR6, UR49, -0x1, URZ ;  /* 0xffffffff31067890 */ /* 0x000fc4000fffe03f */
[----:B------:R-:W-:Y:S01]  /*23a0*/  UIMAD.WIDE UR8, UR14, UR23, UR8 ;  /* 0x000000170e0872a5 */ /* 0x000fe2000f8e0208 */
[----:B------:R-:W-:Y:S02]  /*23b0*/  LEA.HI.X R231, R6, c[0x0][0x334], R0, 0x1, P2 ;  /* 0x0000cd0006e77a11 */ /* 0x000fe400010f0c00 */
[----:B------:R-:W-:Y:S02]  /*23c0*/  PLOP3.LUT P1, PT, PT, PT, UP1, 0x80, 0x0 ;  /* 0x000000000000781c */ /* 0x000fe40003f2f018 */
[----:B------:R-:W-:-:S11]  /*23d0*/  LEA.HI.X R233, R8, c[0x0][0x164], R5, 0x1, P3 ;  /* 0x0000590008e97a11 */ /* 0x000fd600018f0c05 */
[----:B------:R-:W-:Y:S05]  /*23e0*/  @P1 BRA `(.L_x_316) ;  /* 0x0000077000001947 */ /* 0x000fea0003800000 */
[----:B-1----:R-:W-:Y:S02]  /*23f0*/  @UP0 UIADD3 UR4, UR48, UR52, URZ ;  /* 0x0000003430040290 */ /* 0x002fe4000fffe03f */
        /* <DEDUP_REMOVED lines=17> */
.L_x_317:
        /* <DEDUP_REMOVED lines=18> */
.L_x_318:
        /* <DEDUP_REMOVED lines=29> */
.L_x_320:
[----:B------:R-:W-:Y:S05]  /*2800*/  BSYNC B0 ;  /* 0x0000000000007941 */ /* 0x000fea0003800000 */
.L_x_319:
        /* <DEDUP_REMOVED lines=14> */
.L_x_322:
[----:B------:R-:W-:Y:S05]  /*28f0*/  BSYNC B0 ;  /* 0x0000000000007941 */ /* 0x000fea0003800000 */
.L_x_321:
[----:B------:R-:W-:Y:S01]  /*2900*/  ULDC.64 UR8, c[0x0][0x3a8] ;  /* 0x0000ea0000087ab9 */ /* 0x000fe20000000a00 */
[----:B-1----:R-:W-:Y:S01]  /*2910*/  IMAD.WIDE.U32 R4, R11, c[0x0][0x3a8], R18 ;  /* 0x0000ea000b047a25 */ /* 0x002fe200078e0012 */
        /* <DEDUP_REMOVED lines=23> */
.L_x_324:
[----:B------:R-:W-:Y:S05]  /*2a90*/  BSYNC B0 ;  /* 0x0000000000007941 */ /* 0x000fea0003800000 */
.L_x_323:
        /* <DEDUP_REMOVED lines=12> */
.L_x_316:
[----:B-1----:R-:W2:Y:S01]  /*2b60*/  LDL R17, [R1+0x64] ;  /* 0x0000640001117983 */ /* 0x002ea20000100800 */
        /* <DEDUP_REMOVED lines=43> */
.L_x_327:
[----:B------:R-:W-:Y:S05]  /*2e20*/  BSYNC B0 ;  /* 0x0000000000007941 */ /* 0x000fea0003800000 */
.L_x_326:
        /* <DEDUP_REMOVED lines=21> */
.L_x_329:
[----:B------:R-:W-:Y:S05]  /*2f80*/  BSYNC B0 ;  /* 0x0000000000007941 */ /* 0x000fea0003800000 */
.L_x_328:
        /* <DEDUP_REMOVED lines=17> */
.L_x_331:
[----:B------:R-:W-:Y:S05]  /*30a0*/  BSYNC B0 ;  /* 0x0000000000007941 */ /* 0x000fea0003800000 */
.L_x_330:
        /* <DEDUP_REMOVED lines=15> */
.L_x_333:
[----:B------:R-:W-:Y:S05]  /*31a0*/  BSYNC B0 ;  /* 0x0000000000007941 */ /* 0x000fea0003800000 */
.L_x_332:
        /* <DEDUP_REMOVED lines=20> */
.L_x_335:
[----:B------:R-:W-:Y:S05]  /*32f0*/  BSYNC B0 ;  /* 0x0000000000007941 */ /* 0x000fea0003800000 */
.L_x_334:
        /* <DEDUP_REMOVED lines=20> */
.L_x_337:
[----:B------:R-:W-:Y:S05]  /*3440*/  BSYNC B0 ;  /* 0x0000000000007941 */ /* 0x000fea0003800000 */
.L_x_336:
[----:B---3--:R-:W3:Y:S01]  /*3450*/  LDL R11, [R1+0x3c] ;  /* 0x00003c00010b7983 */ /* 0x008ee20000100800 */
[----:B------:R-:W-:Y:S01]  /*3460*/  ULDC.64 UR14, c[0x0][0x198] ;  /* 0x00006600000e7ab9 */ /* 0x000fe20000000a00 */
[----:B------:R-:W-:Y:S01]  /*3470*/  IMAD.WIDE.U32 R6, R13, c[0x0][0x198], R18 ;  /* 0x000066000d067a25 */ /* 0x000fe200078e0012 */
[----:B------:R-:W-:Y:S01]  /*3480*/  UIMAD UR13, UR13, UR14, URZ ;  /* 0x0000000e0d0d72a4 */ /* 0x000fe2000f8e023f */
[----:B------:R-:W-:Y:S02]  /*3490*/  MOV R10, 0x4 ;  /* 0x00000004000a7802 */ /* 0x000fe40000000f00 */
[----:B------:R-:W-:Y:S01]  /*34a0*/  IMAD.MOV.U32 R12, RZ, RZ, 0x7f800000 ;  /* 0x7f800000ff0c7424 */ /* 0x000fe200078e00ff */
[----:B------:R-:W-:Y:S01]  /*34b0*/  UIMAD UR13, UR12, UR15, UR13 ;  /* 0x0000000f0c0d72a4 */ /* 0x000fe2000f8e020d */
[----:B------:R-:W-:Y:S01]  /*34c0*/  IADD3 R8, P3, R6, UR20, RZ ;  /* 0x0000001406087c10 */ /* 0x000fe2000ff7e0ff */
[----:B------:R-:W-:Y:S01]  /*34d0*/  IMAD.MOV.U32 R17, RZ, RZ, 0x7f800000 ;  /* 0x7f800000ff117424 */ /* 0x000fe200078e00ff */
[----:B------:R-:W-:-:S02]  /*34e0*/  MOV R13, 0x7f800000 ;  /* 0x7f800000000d7802 */ /* 0x000fc40000000f00 */
[----:B------:R-:W-:Y:S01]  /*34f0*/  MOV R20, 0x7f800000 ;  /* 0x7f80000000147802 */ /* 0x000fe20000000f00 */
[----:B------:R-:W-:-:S05]  /*3500*/  IMAD.U32 R5, RZ, RZ, UR13 ;  /* 0x0000000dff057e24 */ /* 0x000fca000f8e00ff */
[----:B------:R-:W-:Y:S02]  /*3510*/  IADD3.X R9, R7, UR21, R5, P3, !PT ;  /* 0x0000001507097c10 */ /* 0x000fe40009ffe405 */
[C---:B---3--:R-:W-:Y:S02]  /*3520*/  IADD3 R5, R11.reuse, 0x48, RZ ;  /* 0x000000480b057810 */ /* 0x048fe40007ffe0ff */
[----:B------:R-:W-:Y:S02]  /*3530*/  IADD3 R6, R11, 0x40, RZ ;  /* 0x000000400b067810 */ /* 0x000fe40007ffe0ff */
[----:B------:R-:W-:Y:S02]  /*3540*/  ISETP.GE.AND P3, PT, R5, UR4, PT ;  /* 0x0000000405007c0c */ /* 0x000fe4000bf66270 */
[----:B------:R-:W-:Y:S02]  /*3550*/  IADD3 R7, R11, 0x8, RZ ;  /* 0x000000080b077810 */ /* 0x000fe40007ffe0ff */
[----:B------:R-:W-:Y:S01]  /*3560*/  ISETP.GE.AND P4, PT, R6, UR4, PT ;  /* 0x0000000406007c0c */ /* 0x000fe2000bf86270 */
[----:B------:R-:W-:Y:S01]  /*3570*/  IMAD.MOV.U32 R6, RZ, RZ, 0x4 ;  /* 0x00000004ff067424 */ /* 0x000fe200078e00ff */
[----:B------:R-:W-:-:S02]  /*3580*/  ISETP.GE.AND P5, PT, R7, UR4, PT ;  /* 0x0000000407007c0c */ /* 0x000fc4000bfa6270 */
[C---:B------:R-:W-:Y:S01]  /*3590*/  ISETP.GE.AND P6, PT, R11.reuse, UR4, PT ;  /* 0x000000040b007c0c */ /* 0x040fe2000bfc6270 */
[----:B------:R-:W-:-:S04]  /*35a0*/  IMAD.WIDE R6, R11, R6, UR8 ;  /* 0x000000080b067e25 */ /* 0x000fc8000f8e0206 */
[----:B------:R-:W-:-:S04]  /*35b0*/  @!P3 IMAD.WIDE R10, R5, R10, UR8 ;  /* 0x00000008050abe25 */ /* 0x000fc8000f8e020a */
[----:B------:R-:W3:Y:S04]  /*35c0*/  @!P4 LDG.E R13, [R6.64+0x100] ;  /* 0x00010032060dc981 */ /* 0x000ee8000c1e1900 */
[----:B--2---:R5:W2:Y:S04]  /*35d0*/  @!P3 LDG.E R12, [R10.64] ;  /* 0x000000320a0cb981 */ /* 0x004aa8000c1e1900 */
[----:B----4-:R-:W4:Y:S04]  /*35e0*/  @!P5 LDG.E R17, [R6.64+0x20] ;  /* 0x000020320611d981 */ /* 0x010f28000c1e1900 */
[----:B------:R-:W4:Y:S04]  /*35f0*/  @!P6 LDG.E R20, [R6.64] ;  /* 0x000000320614e981 */ /* 0x000f28000c1e1900 */
        /* <DEDUP_REMOVED lines=9> */
[----:B---3--:R1:W-:Y:S04]  /*3690*/  STL [R1+0x50], R13 ;  /* 0x0000500d01007387 */ /* 0x0083e80000100800 */
[----:B----4-:R1:W-:Y:S04]  /*36a0*/  STL [R1+0x5c], R17 ;  /* 0x00005c1101007387 */ /* 0x0103e80000100800 */
        /* <DEDUP_REMOVED lines=19> */
.L_x_339:
[----:B------:R-:W-:Y:S05]  /*37e0*/  BSYNC B0 ;  /* 0x0000000000007941 */ /* 0x000fea0003800000 */
.L_x_338:
        /* <DEDUP_REMOVED lines=19> */
.L_x_341:
[----:B------:R-:W-:Y:S05]  /*3920*/  BSYNC B0 ;  /* 0x0000000000007941 */ /* 0x000fea0003800000 */
.L_x_340:
[----:B------:R-:W5:Y:S01]  /*3930*/  LDL R3, [R1+0x8c] ;  /* 0x00008c0001037983 */ /* 0x000f620000100800 */
[----:B------:R-:W-:-:S03]  /*3940*/  ULDC.64 UR16, c[0x0][0x318] ;  /* 0x0000c60000107ab9 */ /* 0x000fc60000000a00 */
[----:B-1234-:R-:W2:Y:S01]  /*3950*/  LDL R0, [R1+0x74] ;  /* 0x0000740001007983 */ /* 0x01eea20000100800 */
[----:B------:R-:W-:Y:S02]  /*3960*/  UISETP.NE.U32.AND UP1, UPT, URZ, UR16, UPT ;  /* 0x000000103f00728c */ /* 0x000fe4000bf25070 */
[----:B------:R-:W-:Y:S01]  /*3970*/  USHF.R.S32.HI UR14, URZ, 0x1f, UR54 ;  /* 0x0000001f3f0e7899 */ /* 0x000fe20008011436 */
[----:B------:R-:W0:Y:S01]  /*3980*/  LDGDEPBAR ;  /* 0x00000000000079af */ /* 0x000e220000000000 */
[----:B------:R-:W-:Y:S02]  /*3990*/  UISETP.NE.AND.EX UP1, UPT, URZ, UR17, UPT, UP1 ;  /* 0x000000113f00728c */ /* 0x000fe4000bf25310 */
[----:B------:R-:W-:Y:S01]  /*39a0*/  ULDC.64 UR18, c[0x0][0x320] ;  /* 0x0000c80000127ab9 */ /* 0x000fe20000000a00 */
[----:B------:R-:W1:Y:S03]  /*39b0*/  S2R R6, SR_TID.X ;  /* 0x0000000000067919 */ /* 0x000e660000002100 */
[----:B------:R-:W-:-:S05]  /*39c0*/  PLOP3.LUT P1, PT, PT, PT, UP1, 0x80, 0x0 ;  /* 0x000000000000781c */ /* 0x000fca0003f2f018 */
[----:B------:R-:W-:Y:S02]  /*39d0*/  @UP1 UIMAD UR4, UR55, UR18, URZ ;  /* 0x00000012370412a4 */ /* 0x000fe4000f8e023f */
[----:B------:R-:W-:Y:S02]  /*39e0*/  @UP1 UMOV UR15, UR14 ;  /* 0x0000000e000f1c82 */ /* 0x000fe40008000000 */
[----:B------:R-:W-:Y:S02]  /*39f0*/  @UP1 UMOV UR14, UR54 ;  /* 0x00000036000e1c82 */ /* 0x000fe40008000000 */
[----:B------:R-:W-:Y:S02]  /*3a00*/  @UP1 UIMAD.WIDE.U32 UR14, UR53, UR18, UR14 ;  /* 0x00000012350e12a5 */ /* 0x000fe4000f8e000e */
[----:B------:R-:W-:Y:S02]  /*3a10*/  @UP1 UIMAD UR19, UR53, UR19, UR4 ;  /* 0x00000013351312a4 */ /* 0x000fe4000f8e0204 */
[----:B------:R-:W-:Y:S01]  /*3a20*/  @UP1 ULEA UR16, UP0, UR14, UR16, 0x2 ;  /* 0x000000100e101291 */ /* 0x000fe2000f80103f */
[----:B------:R-:W-:-:S04]  /*3a30*/  DEPBAR.LE SB0, 0x1 ;  /* 0x000080400000791a */ /* 0x000fc80000000000 */
[----:B------:R-:W-:Y:S01]  /*3a40*/  BAR.SYNC.DEFER_BLOCKING 0x0 ;  /* 0x0000000000007b1d */ /* 0x000fe20000010000 */
[----:B------:R-:W-:Y:S01]  /*3a50*/  @UP1 UIADD3 UR19, UR15, UR19, URZ ;  /* 0x000000130f131290 */ /* 0x000fe2000fffe03f */
[----:B------:R-:W-:-:S03]  /*3a60*/  IMAD.U32 R4, RZ, RZ, UR16 ;  /* 0x00000010ff047e24 */ /* 0x000fc6000f8e00ff */
[----:B------:R-:W-:-:S06]  /*3a70*/  @UP1 ULEA.HI.X UR17, UR14, UR17, UR19, 0x2, UP0 ;  /* 0x000000110e111291 */ /* 0x000fcc00080f1413 */
[----:B------:R-:W-:-:S05]  /*3a80*/  IMAD.U32 R5, RZ, RZ, UR17 ;  /* 0x00000011ff057e24 */ /* 0x000fca000f8e00ff */
[----:B------:R-:W3:Y:S01]  /*3a90*/  @P1 LDG.E R4, [R4.64] ;  /* 0x0000003204041981 */ /* 0x000ee2000c1e1900 */
[----:B------:R-:W-:Y:S01]  /*3aa0*/  IMAD.MOV.U32 R7, RZ, RZ, c[0x0][0x30c] ;  /* 0x0000c300ff077624 */ /* 0x000fe200078e00ff */
[----:B-----5:R4:W5:Y:S02]  /*3ab0*/  R2UR UR20, R3 ;  /* 0x00000000031473c2 */ /* 0x02096400000e0000 */
[----:B------:R-:W-:Y:S04]  /*3ac0*/  STL [R1+0x38], R221 ;  /* 0x000038dd01007387 */ /* 0x000fe80000100800 */
[----:B------:R-:W1:Y:S02]  /*3ad0*/  LDSM.16.M88.4 R116, [R149+0x8000] ;  /* 0x008000009574783b */ /* 0x000e640000000200 */
[----:B--2---:R2:W1:Y:S02]  /*3ae0*/  R2UR UR13, R0 ;  /* 0x00000000000d73c2 */ /* 0x00446400000e0000 */
[----:B------:R-:W1:Y:S04]  /*3af0*/  LDSM.16.M88.4 R120, [R149+0x8400] ;  /* 0x008400009578783b */ /* 0x000e680000000200 */
[----:B------:R-:W1:Y:S04]  /*3b00*/  LDSM.16.M88.4 R124, [R149+0x8800] ;  /* 0x00880000957c783b */ /* 0x000e680000000200 */
[----:B------:R-:W3:Y:S04]  /*3b10*/  LDSM.16.M88.4 R128, [R149+0x8c00] ;  /* 0x008c00009580783b */ /* 0x000ee80000000200 */
[----:B------:R-:W3:Y:S04]  /*3b20*/  LDSM.16.M88.4 R132, [R150+0x8000] ;  /* 0x008000009684783b */ /* 0x000ee80000000200 */
[----:B----4-:R-:W4:Y:S04]  /*3b30*/  S2R R3, SR_TID.X ;  /* 0x0000000000037919 */ /* 0x010f280000002100 */
[----:B------:R-:W3:Y:S04]  /*3b40*/  LDSM.16.M88.4 R136, [R150+0x8400] ;  /* 0x008400009688783b */ /* 0x000ee80000000200 */
[----:B--2---:R-:W2:Y:S04]  /*3b50*/  S2R R0, SR_TID.X ;  /* 0x0000000000007919 */ /* 0x004ea80000002100 */
[----:B------:R-:W3:Y:S04]  /*3b60*/  LDSM.16.M88.4 R140, [R150+0x8800] ;  /* 0x00880000968c783b */ /* 0x000ee80000000200 */
[----:B------:R-:W3:Y:S01]  /*3b70*/  LDSM.16.M88.4 R144, [R150+0x8c00] ;  /* 0x008c00009690783b */ /* 0x000ee20000000200 */
[----:B----4-:R-:W-:-:S04]  /*3b80*/  SHF.R.S32.HI R3, RZ, 0x1f, R3 ;  /* 0x0000001fff037819 */ /* 0x010fc80000011403 */
[----:B-1----:R-:W-:Y:S01]  /*3b90*/  LEA.HI R3, R3, R6, RZ, 0x7 ;  /* 0x0000000603037211 */ /* 0x002fe200078f38ff */
[----:B--2---:R-:W-:-:S03]  /*3ba0*/  IMAD.SHL.U32 R0, R0, 0x2, RZ ;  /* 0x0000000200007824 */ /* 0x004fc600078e00ff */
[----:B------:R-:W-:Y:S02]  /*3bb0*/  SHF.R.S32.HI R3, RZ, 0x7, R3 ;  /* 0x00000007ff037819 */ /* 0x000fe40000011403 */
[----:B------:R-:W-:-:S05]  /*3bc0*/  LOP3.LUT R0, R0, 0x6, RZ, 0xc0, !PT ;  /* 0x0000000600007812 */ /* 0x000fca00078ec0ff */
[----:B------:R-:W-:Y:S02]  /*3bd0*/  IMAD R0, R3, 0x40, R0 ;  /* 0x0000004003007824 */ /* 0x000fe400078e0200 */
[----:B------:R-:W3:Y:S01]  /*3be0*/  @P1 MUFU.RCP R3, c[0x0][0x238] ;  /* 0x00008e0000031b08 */ /* 0x000ee20000001000 */
[----:B------:R-:W-:Y:S02]  /*3bf0*/  IMAD.MOV.U32 R6, RZ, RZ, c[0x0][0x308] ;  /* 0x0000c200ff067624 */ /* 0x000fe400078e00ff */
[----:B------:R-:W-:Y:S01]  /*3c00*/  IADD3 R0, R0, UR12, RZ ;  /* 0x0000000c00007c10 */ /* 0x000fe2000fffe0ff */
[----:B---3--:R-:W-:-:S04]  /*3c10*/  @P1 FMUL.FTZ R4, R4, R3 ;  /* 0x0000000304041220 */ /* 0x008fc80000410000 */
[----:B------:R1:W2:Y:S02]  /*3c20*/  @P1 R2UR UR12, R4 ;  /* 0x00000000040c13c2 */ /* 0x0002a400000e0000 */
[----:B-1----:R1:W5:Y:S04]  /*3c30*/  LDG.E.64 R4, [R6.64+0x8] ;  /* 0x0000083206047981 */ /* 0x002368000c1e1b00 */
[----:B-1----:R-:W3:Y:S01]  /*3c40*/  LDG.E.64 R6, [R6.64] ;  /* 0x0000003206067981 */ /* 0x002ee2000c1e1b00 */
[----:B------:R-:W-:Y:S02]  /*3c50*/  SHF.R.S32.HI R3, RZ, 0x1f, R14 ;  /* 0x0000001fff037819 */ /* 0x000fe4000001140e */
[C---:B------:R-:W-:Y:S01]  /*3c60*/  IADD3 R249, R0.reuse, 0x39, RZ ;  /* 0x0000003900f97810 */ /* 0x040fe20007ffe0ff */
[----:B------:R-:W1:Y:S01]  /*3c70*/  I2F R251, R0 ;  /* 0x0000000000fb7306 */ /* 0x000e620000201400 */
[----:B------:R-:W-:-:S02]  /*3c80*/  IADD3 R244, R0, 0x1, RZ ;  /* 0x0000000100f47810 */ /* 0x000fc40007ffe0ff */
[C---:B------:R-:W-:Y:S02]  /*3c90*/  IADD3 R243, R0.reuse, 0x8, RZ ;  /* 0x0000000800f37810 */ /* 0x040fe40007ffe0ff */
[C---:B------:R-:W-:Y:S02]  /*3ca0*/  IADD3 R242, R0.reuse, 0x9, RZ ;  /* 0x0000000900f27810 */ /* 0x040fe40007ffe0ff */
[C---:B------:R-:W-:Y:S02]  /*3cb0*/  IADD3 R241, R0.reuse, 0x10, RZ ;  /* 0x0000001000f17810 */ /* 0x040fe40007ffe0ff */
[C---:B------:R-:W-:Y:S02]  /*3cc0*/  IADD3 R240, R0.reuse, 0x11, RZ ;  /* 0x0000001100f07810 */ /* 0x040fe40007ffe0ff */
[C---:B------:R-:W-:Y:S02]  /*3cd0*/  IADD3 R239, R0.reuse, 0x18, RZ ;  /* 0x0000001800ef7810 */ /* 0x040fe40007ffe0ff */
[----:B------:R-:W-:-:S02]  /*3ce0*/  IADD3 R238, R0, 0x19, RZ ;  /* 0x0000001900ee7810 */ /* 0x000fc40007ffe0ff */
[C---:B------:R-:W-:Y:S02]  /*3cf0*/  IADD3 R237, R0.reuse, 0x20, RZ ;  /* 0x0000002000ed7810 */ /* 0x040fe40007ffe0ff */
[C---:B------:R-:W-:Y:S02]  /*3d00*/  IADD3 R236, R0.reuse, 0x21, RZ ;  /* 0x0000002100ec7810 */ /* 0x040fe40007ffe0ff */
[C---:B------:R-:W-:Y:S02]  /*3d10*/  IADD3 R246, R0.reuse, 0x28, RZ ;  /* 0x0000002800f67810 */ /* 0x040fe40007ffe0ff */
[C---:B------:R-:W-:Y:S02]  /*3d20*/  IADD3 R245, R0.reuse, 0x29, RZ ;  /* 0x0000002900f57810 */ /* 0x040fe40007ffe0ff */
[C---:B------:R-:W-:Y:S02]  /*3d30*/  IADD3 R248, R0.reuse, 0x30, RZ ;  /* 0x0000003000f87810 */ /* 0x040fe40007ffe0ff */
[----:B------:R-:W-:-:S02]  /*3d40*/  IADD3 R247, R0, 0x31, RZ ;  /* 0x0000003100f77810 */ /* 0x000fc40007ffe0ff */
[----:B------:R-:W-:Y:S01]  /*3d50*/  IADD3 R250, R0, 0x38, RZ ;  /* 0x0000003800fa7810 */ /* 0x000fe20007ffe0ff */
[----:B------:R-:W-:Y:S01]  /*3d60*/  I2F R252, R244 ;  /* 0x000000f400fc7306 */ /* 0x000fe20000201400 */
[----:B------:R-:W-:Y:S01]  /*3d70*/  IMAD.SHL.U32 R154, R162, 0x2, RZ ;  /* 0x00000002a29a7824 */ /* 0x000fe200078e00ff */
[----:B------:R-:W-:Y:S02]  /*3d80*/  UMOV UR4, URZ ;  /* 0x0000003f00047c82 */ /* 0x000fe40008000000 */
[----:B--2---:R-:W-:Y:S01]  /*3d90*/  @UP1 UMOV UR4, UR12 ;  /* 0x0000000c00041c82 */ /* 0x004fe20008000000 */
        /* <DEDUP_REMOVED lines=16> */
[----:B-1----:R-:W-:-:S02]  /*3ea0*/  FMUL.FTZ R251, R251, UR4 ;  /* 0x00000004fbfb7c20 */ /* 0x002fc40008410000 */
[----:B------:R-:W-:Y:S01]  /*3eb0*/  IMAD.IADD R155, R154, 0x1, R157 ;  /* 0x000000019a9b7824 */ /* 0x000fe200078e029d */
[----:B-----5:R-:W-:-:S04]  /*3ec0*/  IADD3 R14, P2, P1, R4, UR20, R14 ;  /* 0x00000014040e7c10 */ /* 0x020fc8000f95e00e */
[----:B------:R-:W-:Y:S02]  /*3ed0*/  IADD3.X R5, R5, UR13, R3, P2, P1 ;  /* 0x0000000d05057c10 */ /* 0x000fe400097e2403 */
[----:B------:R-:W-:Y:S01]  /*3ee0*/  IADD3 R4, R156, 0x1000, RZ ;  /* 0x000010009c047810 */ /* 0x000fe20007ffe0ff */
[----:B---3--:R-:W1:Y:S01]  /*3ef0*/  R2UR UR13, R6 ;  /* 0x00000000060d73c2 */ /* 0x008e6200000e0000 */
[----:B------:R-:W-:Y:S02]  /*3f00*/  IADD3 R3, R162, 0x1000, RZ ;  /* 0x00001000a2037810 */ /* 0x000fe40007ffe0ff */
[----:B------:R-:W-:Y:S02]  /*3f10*/  SEL R4, R4, R156, !P0 ;  /* 0x0000009c04047207 */ /* 0x000fe40004000000 */
[----:B------:R-:W-:-:S03]  /*3f20*/  SEL R148, R3, R162, !P0 ;  /* 0x000000a203947207 */ /* 0x000fc60004000000 */
[----:B------:R-:W-:Y:S02]  /*3f30*/  IMAD.SHL.U32 R3, R4, 0x2, RZ ;  /* 0x0000000204037824 */ /* 0x000fe400078e00ff */
[----:B------:R-:W2:Y:S01]  /*3f40*/  I2F R4, R249 ;  /* 0x000000f900047306 */ /* 0x000ea20000201400 */
[----:B-1----:R-:W-:-:S05]  /*3f50*/  LOP3.LUT R0, R5, UR13, RZ, 0x3c, !PT ;  /* 0x0000000d05007c12 */ /* 0x002fca000f8e3cff */
[----:B------:R1:W-:Y:S02]  /*3f60*/  STL [R1+0x60], R0 ;  /* 0x0000600001007387 */ /* 0x0003e40000100800 */
[----:B------:R-:W-:Y:S02]  /*3f70*/  I2F R5, R247 ;  /* 0x000000f700057306 */ /* 0x000fe40000201400 */
[----:B--2---:R2:W-:Y:S06]  /*3f80*/  STL [R1+0x34], R4 ;  /* 0x0000340401007387 */ /* 0x0045ec0000100800 */
[----:B-1----:R-:W1:Y:S08]  /*3f90*/  I2F R0, R250 ;  /* 0x000000fa00007306 */ /* 0x002e700000201400 */
[----:B--2---:R-:W2:Y:S01]  /*3fa0*/  I2F R4, R248 ;  /* 0x000000f800047306 */ /* 0x004ea20000201400 */
[----:B-1----:R1:W-:Y:S04]  /*3fb0*/  STL [R1+0x30], R0 ;  /* 0x0000300001007387 */ /* 0x0023e80000100800 */
[----:B------:R3:W-:Y:S04]  /*3fc0*/  STL [R1+0x2c], R5 ;  /* 0x00002c0501007387 */ /* 0x0007e80000100800 */
[----:B--2---:R2:W-:Y:S01]  /*3fd0*/  STL [R1+0x28], R4 ;  /* 0x0000280401007387 */ /* 0x0045e20000100800 */
[----:B-1----:R-:W1:Y:S08]  /*3fe0*/  I2F R0, R245 ;  /* 0x000000f500007306 */ /* 0x002e700000201400 */
[----:B---3--:R-:W3:Y:S08]  /*3ff0*/  I2F R5, R246 ;  /* 0x000000f600057306 */ /* 0x008ef00000201400 */
[----:B--2---:R-:W2:Y:S01]  /*4000*/  I2F R4, R236 ;  /* 0x000000ec00047306 */ /* 0x004ea20000201400 */
[----:B-1----:R1:W-:Y:S04]  /*4010*/  STL [R1+0x24], R0 ;  /* 0x0000240001007387 */ /* 0x0023e80000100800 */
[----:B---3--:R3:W-:Y:S03]  /*4020*/  STL [R1+0x20], R5 ;  /* 0x0000200501007387 */ /* 0x0087e60000100800 */
[----:B-1----:R-:W1:Y:S01]  /*4030*/  I2F R0, R237 ;  /* 0x000000ed00007306 */ /* 0x002e620000201400 */
[----:B--2---:R2:W-:Y:S07]  /*4040*/  STL [R1+0x1c], R4 ;  /* 0x00001c0401007387 */ /* 0x0045ee0000100800 */
[----:B---3--:R-:W3:Y:S01]  /*4050*/  I2F R5, R238 ;  /* 0x000000ee00057306 */ /* 0x008ee20000201400 */
[----:B-1----:R1:W-:Y:S07]  /*4060*/  STL [R1+0x18], R0 ;  /* 0x0000180001007387 */ /* 0x0023ee0000100800 */
[----:B--2---:R-:W2:Y:S01]  /*4070*/  I2F R4, R239 ;  /* 0x000000ef00047306 */ /* 0x004ea20000201400 */
[----:B---3--:R3:W-:Y:S07]  /*4080*/  STL [R1+0x14], R5 ;  /* 0x0000140501007387 */ /* 0x0087ee0000100800 */
[----:B-1----:R-:W1:Y:S01]  /*4090*/  I2F R0, R240 ;  /* 0x000000f000007306 */ /* 0x002e620000201400 */
[----:B--2---:R2:W-:Y:S07]  /*40a0*/  STL [R1+0x10], R4 ;  /* 0x0000100401007387 */ /* 0x0045ee0000100800 */
[----:B---3--:R-:W3:Y:S01]  /*40b0*/  I2F R5, R241 ;  /* 0x000000f100057306 */ /* 0x008ee20000201400 */
[----:B-1----:R1:W-:Y:S07]  /*40c0*/  STL [R1+0xc], R0 ;  /* 0x00000c0001007387 */ /* 0x0023ee0000100800 */
[----:B--2---:R-:W2:Y:S01]  /*40d0*/  I2F R4, R242 ;  /* 0x000000f200047306 */ /* 0x004ea20000201400 */
[----:B---3--:R-:W-:Y:S07]  /*40e0*/  STL [R1+0x8], R5 ;  /* 0x0000080501007387 */ /* 0x008fee0000100800 */
[----:B-1----:R-:W1:Y:S01]  /*40f0*/  I2F R0, R243 ;  /* 0x000000f300007306 */ /* 0x002e620000201400 */
[----:B--2---:R2:W-:Y:S01]  /*4100*/  STL [R1+0x4], R4 ;  /* 0x0000040401007387 */ /* 0x0045e20000100800 */
[----:B------:R-:W3:Y:S03]  /*4110*/  R2UR UR30, R7 ;  /* 0x00000000071e73c2 */ /* 0x000ee600000e0000 */
[----:B-1----:R1:W-:Y:S01]  /*4120*/  STL [R1], R0 ;  /* 0x0000000001007387 */ /* 0x0023e20000100800 */
[----:B--2---:R-:W-:-:S05]  /*4130*/  IMAD.WIDE.U32 R4, R14, -0x2daee0ad, RZ ;  /* 0xd2511f530e047825 */ /* 0x004fca00078e00ff */
[----:B------:R1:W-:Y:S01]  /*4140*/  STL.64 [R1+0x48], R4 ;  /* 0x0000480401007387 */ /* 0x0003e20000100a00 */
[----:B------:R-:W-:Y:S01]  /*4150*/  IMAD.SHL.U32 R148, R148, 0x2, RZ ;  /* 0x0000000294947824 */ /* 0x000fe200078e00ff */
[----:B------:R-:W-:Y:S02]  /*4160*/  UIADD3 UR22, UR13, -0x61c88647, URZ ;  /* 0x9e3779b90d167890 */ /* 0x000fe4000fffe03f */
[----:B------:R-:W-:Y:S02]  /*4170*/  UIADD3 UR21, UR13, 0x3c6ef372, URZ ;  /* 0x3c6ef3720d157890 */ /* 0x000fe4000fffe03f */
[----:B------:R-:W-:Y:S02]  /*4180*/  UIADD3 UR19, UR13, -0x255992d5, URZ ;  /* 0xdaa66d2b0d137890 */ /* 0x000fe4000fffe03f */
[----:B------:R-:W-:Y:S02]  /*4190*/  UIADD3 UR17, UR13, 0x78dde6e4, URZ ;  /* 0x78dde6e40d117890 */ /* 0x000fe4000fffe03f */
[----:B------:R-:W-:-:S02]  /*41a0*/  UIADD3 UR15, UR13, 0x1715609d, URZ ;  /* 0x1715609d0d0f7890 */ /* 0x000fc4000fffe03f */
[----:B------:R-:W-:Y:S02]  /*41b0*/  UIADD3 UR13, UR13, -0x4ab325aa, URZ ;  /* 0xb54cda560d0d7890 */ /* 0x000fe4000fffe03f */
[----:B---3--:R-:W-:Y:S02]  /*41c0*/  UIADD3 UR49, UR30, -0x4498517b, URZ ;  /* 0xbb67ae851e317890 */ /* 0x008fe4000fffe03f */
[----:B------:R-:W-:Y:S02]  /*41d0*/  UIADD3 UR20, UR30, 0x76cf5d0a, URZ ;  /* 0x76cf5d0a1e147890 */ /* 0x000fe4000fffe03f */
[----:B------:R-:W-:Y:S02]  /*41e0*/  UIADD3 UR18, UR30, 0x32370b8f, URZ ;  /* 0x32370b8f1e127890 */ /* 0x000fe4000fffe03f */
[----:B------:R-:W-:Y:S02]  /*41f0*/  UIADD3 UR16, UR30, -0x126145ec, URZ ;  /* 0xed9eba141e107890 */ /* 0x000fe4000fffe03f */
[----:B------:R-:W-:-:S02]  /*4200*/  UIADD3 UR14, UR30, -0x56f99767, URZ ;  /* 0xa90668991e0e7890 */ /* 0x000fc4000fffe03f */
[----:B------:R-:W-:Y:S02]  /*4210*/  UIADD3 UR12, UR30, 0x646e171e, URZ ;  /* 0x646e171e1e0c7890 */ /* 0x000fe4000fffe03f */
.L_x_344:
[----:B------:R-:W2:Y:S01]  /*4220*/  LDL R165, [R1+0x68] ;  /* 0x0000680001a57983 */ /* 0x000ea20000100800 */
[----:B------:R-:W-:Y:S01]  /*4230*/  IMAD.IADD R112, R157, 0x1, R148 ;  /* 0x000000019d707824 */ /* 0x000fe200078e0294 */
[----:B------:R-:W-:Y:S01]  /*4240*/  USHF.L.U32 UR23, UR24, 0x7, URZ ;  /* 0x0000000718177899 */ /* 0x000fe2000800063f */
[----:B------:R-:W-:Y:S01]  /*4250*/  IMAD.U32 R166, RZ, RZ, UR6 ;  /* 0x00000006ffa67e24 */ /* 0x000fe2000f8e00ff */
[----:B------:R-:W4:Y:S01]  /*4260*/  LDL R168, [R1+0x60] ;  /* 0x0000600001a87983 */ /* 0x000f220000100800 */
[----:B------:R-:W-:Y:S02]  /*4270*/  UISETP.GT.AND UP2, UPT, UR6, UR31, UPT ;  /* 0x0000001f0600728c */ /* 0x000fe4000bf44270 */
[----:B------:R-:W-:Y:S01]  /*4280*/  UIADD3 UR25, UR28, 0x80, UR23 ;  /* 0x000000801c197890 */ /* 0x000fe2000fffe017 */
[----:B------:R-:W4:Y:S03]  /*4290*/  LDL.64 R174, [R1+0x48] ;  /* 0x0000480001ae7983 */ /* 0x000f260000100a00 */
[----:B------:R-:W-:Y:S02]  /*42a0*/  UIADD3 UR29, UR25, -UR7, URZ ;  /* 0x80000007191d7290 */ /* 0x000fe4000fffe03f */
[----:B------:R-:W-:Y:S01]  /*42b0*/  USHF.L.U32 UR25, UR6, 0x7, URZ ;  /* 0x0000000706197899 */ /* 0x000fe2000800063f */
[----:B------:R-:W4:Y:S03]  /*42c0*/  LDL R173, [R1+0x3c] ;  /* 0x00003c0001ad7983 */ /* 0x000f260000100800 */
[----:B------:R-:W-:Y:S01]  /*42d0*/  UISETP.GE.AND UP0, UPT, UR25, UR29, UPT ;  /* 0x0000001d1900728c */ /* 0x000fe2000bf06270 */
[----:B------:R-:W4:Y:S01]  /*42e0*/  LDL R188, [R1+0x58] ;  /* 0x0000580001bc7983 */ /* 0x000f220000100800 */
[----:B------:R-:W-:Y:S01]  /*42f0*/  UIADD3 UR29, UR23, 0x80, URZ ;  /* 0x00000080171d7890 */ /* 0x000fe2000fffe03f */
[----:B------:R-:W-:Y:S02]  /*4300*/  IMAD.U32 R178, RZ, RZ, UR25 ;  /* 0x00000019ffb27e24 */ /* 0x000fe4000f8e00ff */
[----:B------:R-:W4:Y:S01]  /*4310*/  LDL R187, [R1] ;  /* 0x0000000001bb7983 */ /* 0x000f220000100800 */
[----:B------:R-:W-:Y:S03]  /*4320*/  UISETP.LT.AND UP0, UPT, UR29, UR7, UP0 ;  /* 0x000000071d00728c */ /* 0x000fe60008701270 */
[----:B------:R-:W4:Y:S03]  /*4330*/  LDL R185, [R1+0x5c] ;  /* 0x00005c0001b97983 */ /* 0x000f260000100800 */
[----:B------:R-:W-:Y:S01]  /*4340*/  PLOP3.LUT P1, PT, PT, PT, UP0, 0x80, 0x0 ;  /* 0x000000000000781c */ /* 0x000fe20003f2f008 */
[----:B------:R-:W4:Y:S04]  /*4350*/  LDL R186, [R1+0x4] ;  /* 0x0000040001ba7983 */ /* 0x000f280000100800 */
[----:B------:R-:W0:Y:S08]  /*4360*/  LDGDEPBAR ;  /* 0x00000000000079af */ /* 0x000e300000000000 */
[----:B------:R-:W1:Y:S08]  /*4370*/  S2R R163, SR_TID.X ;  /* 0x0000000000a37919 */ /* 0x000e700000002100 */
[----:B------:R-:W1:Y:S08]  /*4380*/  S2R R164, SR_TID.X ;  /* 0x0000000000a47919 */ /* 0x000e700000002100 */
[----:B-1----:R-:W1:Y:S01]  /*4390*/  S2R R0, SR_TID.X ;  /* 0x0000000000007919 */ /* 0x002e620000002100 */
[----:B------:R-:W-:Y:S01]  /*43a0*/  SHF.R.S32.HI R163, RZ, 0x1f, R163 ;  /* 0x0000001fffa37819 */ /* 0x000fe200000114a3 */
[----:B------:R-:W-:Y:S06]  /*43b0*/  DEPBAR.LE SB0, 0x0 ;  /* 0x000080000000791a */ /* 0x000fec0000000000 */
[----:B------:R-:W-:Y:S01]  /*43c0*/  BAR.SYNC.DEFER_BLOCKING 0x0 ;  /* 0x0000000000007b1d */ /* 0x000fe20000010000 */
[----:B------:R-:W-:Y:S04]  /*43d0*/  LEA.HI R163, R163, R164, RZ, 0x7 ;  /* 0x000000a4a3a37211 */ /* 0x000fe800078f38ff */
[----:B------:R-:W-:Y:S01]  /*43e0*/  SHF.R.S32.HI R163, RZ, 0x7, R163 ;  /* 0x00000007ffa37819 */ /* 0x000fe200000114a3 */
[----:B-1----:R-:W-:Y:S05]  /*43f0*/  @!P1 IMAD.SHL.U32 R0, R0, 0x2, RZ ;  /* 0x0000000200009824 */ /* 0x002fea00078e00ff */
[----:B------:R-:W-:Y:S05]  /*4400*/  @!P1 LOP3.LUT R0, R0, 0x6, RZ, 0xc0, !PT ;  /* 0x0000000600009812 */ /* 0x000fea00078ec0ff */
[----:B------:R-:W-:Y:S01]  /*4410*/  @!P1 IMAD R0, R163, 0x40, R0 ;  /* 0x00000040a3009824 */ /* 0x000fe200078e0200 */
[----:B------:R-:W-:Y:S04]  /*4420*/  LDSM.16.M88.4 R64, [R148] ;  /* 0x000000009440783b */ /* 0x000fe80000000200 */
[----:B------:R-:W-:Y:S04]  /*4430*/  @!P1 IADD3 R0, R0, UR23, RZ ;  /* 0x0000001700009c10 */ /* 0x000fe8000fffe0ff */
[----:B------:R-:W1:Y:S08]  /*4440*/  LDSM.16.M88.4 R16, [R149+0x6000] ;  /* 0x006000009510783b */ /* 0x000e700000000200 */
[----:B------:R-:W1:Y:S08]  /*4450*/  LDSM.16.M88.4 R60, [R148+0x1000] ;  /* 0x00100000943c783b */ /* 0x000e700000000200 */
[----:B------:R-:W1:Y:S08]  /*4460*/  LDSM.16.M88.4 R32, [R149+0x6400] ;  /* 0x006400009520783b */ /* 0x000e700000000200 */
[----:B------:R-:W1:Y:S08]  /*4470*/  LDSM.16.M88.4 R48, [R149+0x6800] ;  /* 0x006800009530783b */ /* 0x000e700000000200 */
[----:B------:R-:W1:Y:S02]  /*4480*/  LDSM.16.M88.4 R100, [R149+0x6c00] ;  /* 0x006c00009564783b */ /* 0x000e640000000200 */
[-C--:B-1----:R-:W-:Y:S06]  /*4490*/  HMMA.16816.F32.BF16 R4, R64, R16.reuse, RZ ;  /* 0x000000104004723c */ /* 0x082fec00000418ff */
[----:B------:R-:W-:Y:S02]  /*44a0*/  LDSM.16.M88.4 R104, [R112] ;  /* 0x000000007068783b */ /* 0x000fe40000000200 */
[C---:B------:R-:W-:Y:S06]  /*44b0*/  HMMA.16816.F32.BF16 R8, R60.reuse, R16, RZ ;  /* 0x000000103c08723c */ /* 0x040fec00000418ff */
[----:B-----5:R-:W1:Y:S02]  /*44c0*/  LDSM.16.M88.4 R108, [R150+0x6000] ;  /* 0x00600000966c783b */ /* 0x020e640000000200 */
[-C--:B------:R-:W-:Y:S06]  /*44d0*/  HMMA.16816.F32.BF16 R12, R60, R18.reuse, RZ ;  /* 0x000000123c0c723c */ /* 0x080fec00000418ff */
[----:B------:R-:W1:Y:S02]  /*44e0*/  LDSM.16.M88.4 R112, [R112+0x1000] ;  /* 0x001000007070783b */ /* 0x000e640000000200 */
[C---:B------:R-:W-:Y:S06]  /*44f0*/  HMMA.16816.F32.BF16 R16, R64.reuse, R18, RZ ;  /* 0x000000124010723c */ /* 0x040fec00000418ff */
[----:B------:R-:W3:Y:S04]  /*4500*/  LDL R191, [R1+0x8] ;  /* 0x0000080001bf7983 */ /* 0x000ee80000100800 */
[----:B------:R-:W3:Y:S01]  /*4510*/  LDL R190, [R1+0xc] ;  /* 0x00000c0001be7983 */ /* 0x000ee20000100800 */
[-C--:B------:R-:W-:Y:S03]  /*4520*/  HMMA.16816.F32.BF16 R20, R64, R32.reuse, RZ ;  /* 0x000000204014723c */ /* 0x080fe600000418ff */
[----:B------:R-:W3:Y:S05]  /*4530*/  LDL R189, [R1+0x10] ;  /* 0x0000100001bd7983 */ /* 0x000eea0000100800 */
        /* <DEDUP_REMOVED lines=8> */
[C---:B------:R-:W-:Y:S07]  /*45c0*/  HMMA.16816.F32.BF16 R56, R60.reuse, R100, RZ ;  /* 0x000000643c38723c */ /* 0x040fee00000418ff */
[----:B------:R-:W-:Y:S01]  /*45d0*/  IMAD.U32 R100, RZ, RZ, UR24 ;  /* 0x00000018ff647e24 */ /* 0x000fe2000f8e00ff */
[-C--:B------:R-:W-:Y:S04]  /*45e0*/  HMMA.16816.F32.BF16 R60, R60, R102.reuse, RZ ;  /* 0x000000663c3c723c */ /* 0x080fe800000418ff */
[----:B------:R-:W-:Y:S04]  /*45f0*/  IMAD R100, R100, 0x2, R163 ;  /* 0x0000000264647824 */ /* 0x000fe800078e02a3 */
[----:B------:R-:W-:Y:S01]  /*4600*/  IMAD.SHL.U32 R100, R100, 0x2, RZ ;  /* 0x0000000264647824 */ /* 0x000fe200078e00ff */
[----:B------:R-:W-:Y:S04]  /*4610*/  HMMA.16816.F32.BF16 R64, R64, R102, RZ ;  /* 0x000000664040723c */ /* 0x000fe800000418ff */
[----:B------:R-:W-:Y:S04]  /*4620*/  IADD3 R101, R100, 0x1, RZ ;  /* 0x0000000164657810 */ /* 0x000fe80007ffe0ff */
[-C--:B-1----:R-:W-:Y:S08]  /*4630*/  HMMA.16816.F32.BF16 R4, R104, R108.reuse, R4 ;  /* 0x0000006c6804723c */ /* 0x082ff00000041804 */
[C---:B------:R-:W-:Y:S08]  /*4640*/  HMMA.16816.F32.BF16 R8, R112.reuse, R108, R8 ;  /* 0x0000006c7008723c */ /* 0x040ff00000041808 */
[-C--:B------:R-:W-:Y:S08]  /*4650*/  HMMA.16816.F32.BF16 R12, R112, R110.reuse, R12 ;  /* 0x0000006e700c723c */ /* 0x080ff0000004180c */
[C---:B------:R-:W-:Y:S01]  /*4660*/  HMMA.16816.F32.BF16 R16, R104.reuse, R110, R16 ;  /* 0x0000006e6810723c */ /* 0x040fe20000041810 */
[C---:B------:R-:W-:Y:S03]  /*4670*/  FADD.FTZ R4, R251.reuse, R4 ;  /* 0x00000004fb047221 */ /* 0x040fe60000010000 */
[----:B--2---:R-:W-:Y:S02]  /*4680*/  IMAD R166, R166, 0x8, R165 ;  /* 0x00000008a6a67824 */ /* 0x004fe400078e02a5 */
[----:B------:R-:W-:Y:S02]  /*4690*/  FFMA.FTZ R7, R252, UR4, R7 ;  /* 0x00000004fc077c23 */ /* 0x000fe40008010007 */
[----:B------:R-:W-:Y:S01]  /*46a0*/  FADD.FTZ R6, R251, R6 ;  /* 0x00000006fb067221 */ /* 0x000fe20000010000 */
[C---:B------:R-:W-:Y:S03]  /*46b0*/  IADD3 R164, R166.reuse, 0x4, RZ ;  /* 0x00000004a6a47810 */ /* 0x040fe60007ffe0ff */
[C---:B----4-:R-:W-:Y:S01]  /*46c0*/  LOP3.LUT R100, R175.reuse, UR30, R100, 0x96, !PT ;  /* 0x0000001eaf647c12 */ /* 0x050fe2000f8e9664 */
[----:B------:R-:W-:Y:S01]  /*46d0*/  IMAD.WIDE.U32 R166, R166, -0x326172a9, RZ ;  /* 0xcd9e8d57a6a67825 */ /* 0x000fe200078e00ff */
[----:B------:R-:W-:Y:S02]  /*46e0*/  LOP3.LUT R101, R175, UR30, R101, 0x96, !PT ;  /* 0x0000001eaf657c12 */ /* 0x000fe4000f8e9665 */
[----:B------:R-:W-:Y:S01]  /*46f0*/  LOP3.LUT R163, R174, UR49, RZ, 0x3c, !PT ;  /* 0x00000031aea37c12 */ /* 0x000fe2000f8e3cff */
[----:B------:R-:W-:Y:S01]  /*4700*/  IMAD.WIDE.U32 R180, R100, -0x326172a9, RZ ;  /* 0xcd9e8d5764b47825 */ /* 0x000fe200078e00ff */
[-C--:B------:R-:W-:Y:S03]  /*4710*/  LOP3.LUT R170, R167, R168.reuse, RZ, 0x3c, !PT ;  /* 0x000000a8a7aa7212 */ /* 0x080fe600078e3cff */
[----:B------:R-:W-:Y:S01]  /*4720*/  IMAD.WIDE.U32 R164, R164, -0x326172a9, RZ ;  /* 0xcd9e8d57a4a47825 */ /* 0x000fe200078e00ff */
[--C-:B------:R-:W-:Y:S02]  /*4730*/  LOP3.LUT R177, R181, UR22, R166.reuse, 0x96, !PT ;  /* 0x00000016b5b17c12 */ /* 0x100fe4000f8e96a6 */
[----:B------:R-:W-:Y:S01]  /*4740*/  FSETP.NEU.FTZ.AND P0, PT, R188, -INF , PT ;  /* 0xff800000bc00780b */ /* 0x000fe20003f1d000 */
[----:B------:R-:W-:Y:S01]  /*4750*/  IMAD.WIDE.U32 R182, R101, -0x326172a9, RZ ;  /* 0xcd9e8d5765b67825 */ /* 0x000fe200078e00ff */
[----:B------:R-:W-:Y:S01]  /*4760*/  LOP3.LUT R168, R165, R168, RZ, 0x3c, !PT ;  /* 0x000000a8a5a87212 */ /* 0x000fe200078e3cff */
[----:B------:R-:W1:Y:S02]  /*4770*/  LDSM.16.M88.4 R100, [R150+0x6400] ;  /* 0x006400009664783b */ /* 0x000e640000000200 */
[----:B------:R-:W-:Y:S01]  /*4780*/  IMAD.WIDE.U32 R170, R170, -0x2daee0ad, RZ ;  /* 0xd2511f53aaaa7825 */ /* 0x000fe200078e00ff */
[C---:B------:R-:W-:Y:S02]  /*4790*/  LOP3.LUT R176, R183.reuse, UR22, R166, 0x96, !PT ;  /* 0x00000016b7b07c12 */ /* 0x040fe4000f8e96a6 */
[----:B------:R-:W-:Y:S01]  /*47a0*/  LOP3.LUT R167, R183, UR22, R164, 0x96, !PT ;  /* 0x00000016b7a77c12 */ /* 0x000fe2000f8e96a4 */
[----:B------:R-:W-:Y:S01]  /*47b0*/  FFMA.FTZ R12, R187, UR4, R12 ;  /* 0x00000004bb0c7c23 */ /* 0x000fe2000801000c */
[----:B------:R-:W-:Y:S01]  /*47c0*/  LOP3.LUT R174, R163, R171, RZ, 0x3c, !PT ;  /* 0x000000aba3ae7212 */ /* 0x000fe200078e3cff */
[----:B------:R-:W-:Y:S04]  /*47d0*/  IMAD.WIDE.U32 R168, R168, -0x2daee0ad, RZ ;  /* 0xd2511f53a8a87825 */ /* 0x000fe800078e00ff */
[----:B------:R-:W-:Y:S01]  /*47e0*/  FFMA.FTZ R14, R187, UR4, R14 ;  /* 0x00000004bb0e7c23 */ /* 0x000fe2000801000e */
[----:B------:R-:W-:Y:S01]  /*47f0*/  LOP3.LUT R172, R163, R169, RZ, 0x3c, !PT ;  /* 0x000000a9a3ac7212 */ /* 0x000fe200078e3cff */
[----:B------:R-:W-:Y:S01]  /*4800*/  IMAD.WIDE.U32 R174, R174, -0x326172a9, RZ ;  /* 0xcd9e8d57aeae7825 */ /* 0x000fe200078e00ff */
[----:B------:R-:W-:Y:S03]  /*4810*/  LOP3.LUT R169, R181, UR22, R164, 0x96, !PT ;  /* 0x00000016b5a97c12 */ /* 0x000fe6000f8e96a4 */
[----:B------:R-:W-:Y:S01]  /*4820*/  IMAD.U32 R165, RZ, RZ, UR28 ;  /* 0x0000001cffa57e24 */ /* 0x000fe2000f8e00ff */
[----:B------:R-:W-:Y:S01]  /*4830*/  LOP3.LUT R171, R175, UR21, R180, 0x96, !PT ;  /* 0x00000015afab7c12 */ /* 0x000fe2000f8e96b4 */
[----:B------:R-:W-:Y:S01]  /*4840*/  FFMA.FTZ R16, R187, UR4, R16 ;  /* 0x00000004bb107c23 */ /* 0x000fe20008010010 */
[----:B------:R-:W-:Y:S01]  /*4850*/  LOP3.LUT R166, R175, UR21, R182, 0x96, !PT ;  /* 0x00000015afa67c12 */ /* 0x000fe2000f8e96b6 */
[----:B------:R-:W-:Y:S01]  /*4860*/  FFMA.FTZ R18, R187, UR4, R18 ;  /* 0x00000004bb127c23 */ /* 0x000fe20008010012 */
[----:B------:R-:W-:Y:S01]  /*4870*/  @!P1 IADD3 R163, -R165, 0x1, R173 ;  /* 0x00000001a5a39810 */ /* 0x000fe20007ffe1ad */
[----:B------:R-:W-:Y:S01]  /*4880*/  IMAD.WIDE.U32 R172, R172, -0x326172a9, RZ ;  /* 0xcd9e8d57acac7825 */ /* 0x000fe200078e00ff */
[----:B------:R-:W2:Y:S02]  /*4890*/  LDL R187, [R1+0x54] ;  /* 0x0000540001bb7983 */ /* 0x000ea40000100800 */
[----:B------:R-:W-:Y:S01]  /*48a0*/  @!P1 IADD3 R163, R178, UR7, R163 ;  /* 0x00000007b2a39c10 */ /* 0x000fe2000fffe0a3 */
[C---:B------:R-:W-:Y:S01]  /*48b0*/  FFMA.FTZ R13, R186.reuse, UR4, R13 ;  /* 0x00000004ba0d7c23 */ /* 0x040fe2000801000d */
[----:B------:R-:W-:Y:S01]  /*48c0*/  LOP3.LUT R184, R173, UR21, R180, 0x96, !PT ;  /* 0x00000015adb87c12 */ /* 0x000fe2000f8e96b4 */
[----:B------:R-:W-:Y:S01]  /*48d0*/  IMAD.WIDE.U32 R164, R177, -0x2daee0ad, RZ ;  /* 0xd2511f53b1a47825 */ /* 0x000fe200078e00ff */
[----:B------:R-:W-:Y:S03]  /*48e0*/  LOP3.LUT R173, R173, UR21, R182, 0x96, !PT ;  /* 0x00000015adad7c12 */ /* 0x000fe6000f8e96b6 */
[----:B------:R-:W-:Y:S04]  /*48f0*/  IMAD.WIDE.U32 R180, R171, -0x2daee0ad, RZ ;  /* 0xd2511f53abb47825 */ /* 0x000fe800078e00ff */
[----:B------:R-:W-:Y:S01]  /*4900*/  FFMA.FTZ R15, R186, UR4, R15 ;  /* 0x00000004ba0f7c23 */ /* 0x000fe2000801000f */
[----:B------:R-:W-:Y:S01]  /*4910*/  LOP3.LUT R171, R181, UR18, R164, 0x96, !PT ;  /* 0x00000012b5ab7c12 */ /* 0x000fe2000f8e96a4 */
[-C--:B-1----:R-:W-:Y:S01]  /*4920*/  HMMA.16816.F32.BF16 R20, R104, R100.reuse, R20 ;  /* 0x000000646814723c */ /* 0x082fe20000041814 */
[C---:B------:R-:W-:Y:S01]  /*4930*/  @!P1 IADD3 R164, R163.reuse, 0x40, RZ ;  /* 0x00000040a3a49810 */ /* 0x040fe20007ffe0ff */
[----:B------:R-:W-:Y:S01]  /*4940*/  IMAD.WIDE.U32 R182, R166, -0x2daee0ad, RZ ;  /* 0xd2511f53a6b67825 */ /* 0x000fe200078e00ff */
[----:B------:R-:W-:Y:S02]  /*4950*/  @!P1 IADD3 R166, R163, 0x8, RZ ;  /* 0x00000008a3a69810 */ /* 0x000fe40007ffe0ff */
[----:B------:R-:W-:Y:S01]  /*4960*/  @!P1 IMNMX R164, R164, UR7, PT ;  /* 0x00000007a4a49c17 */ /* 0x000fe2000b800200 */
[----:B------:R-:W-:Y:S01]  /*4970*/  IMAD.WIDE.U32 R178, R169, -0x2daee0ad, RZ ;  /* 0xd2511f53a9b27825 */ /* 0x000fe200078e00ff */
[----:B------:R-:W-:Y:S01]  /*4980*/  LOP3.LUT R169, R165, UR20, R170, 0x96, !PT ;  /* 0x00000014a5a97c12 */ /* 0x000fe2000f8e96aa */
[C---:B------:R-:W-:Y:S01]  /*4990*/  HMMA.16816.F32.BF16 R24, R112.reuse, R100, R24 ;  /* 0x000000647018723c */ /* 0x040fe20000041818 */
[C---:B------:R-:W-:Y:S02]  /*49a0*/  @!P1 IADD3 R165, R163.reuse, 0x48, RZ ;  /* 0x00000048a3a59810 */ /* 0x040fe40007ffe0ff */
[----:B------:R-:W-:Y:S01]  /*49b0*/  @!P1 ISETP.GE.AND P3, PT, R0, R164, PT ;  /* 0x000000a40000920c */ /* 0x000fe20003f66270 */
[C---:B------:R-:W-:Y:S01]  /*49c0*/  FFMA.FTZ R17, R186.reuse, UR4, R17 ;  /* 0x00000004ba117c23 */ /* 0x040fe20008010011 */
[----:B------:R-:W-:Y:S01]  /*49d0*/  @!P1 IMNMX R163, R163, UR7, PT ;  /* 0x00000007a3a39c17 */ /* 0x000fe2000b800200 */
[----:B------:R-:W-:Y:S01]  /*49e0*/  FFMA.FTZ R19, R186, UR4, R19 ;  /* 0x00000004ba137c23 */ /* 0x000fe20008010013 */
[----:B------:R-:W-:Y:S01]  /*49f0*/  @!P1 IMNMX R166, R166, UR7, PT ;  /* 0x00000007a6a69c17 */ /* 0x000fe2000b800200 */
[----:B------:R-:W4:Y:S01]  /*4a00*/  LDL R186, [R1+0x18] ;  /* 0x0000180001ba7983 */ /* 0x000f220000100800 */
[----:B------:R-:W-:Y:S01]  /*4a10*/  @!P1 IMNMX R165, R165, UR7, PT ;  /* 0x00000007a5a59c17 */ /* 0x000fe2000b800200 */
[-C--:B------:R-:W-:Y:S01]  /*4a20*/  HMMA.16816.F32.BF16 R28, R112, R102.reuse, R28 ;  /* 0x00000066701c723c */ /* 0x080fe2000004181c */
[----:B------:R-:W-:Y:S01]  /*4a30*/  @!P1 ISETP.GE.AND P5, PT, R0, R163, PT ;  /* 0x000000a30000920c */ /* 0x000fe20003fa6270 */
[----:B------:R-:W-:Y:S01]  /*4a40*/  FMUL.FTZ R100, R188, 1.4426950216293334961 ;  /* 0x3fb8aa3bbc647820 */ /* 0x000fe20000410000 */
[C---:B------:R-:W-:Y:S01]  /*4a50*/  @!P1 ISETP.GE.AND P2, PT, R0.reuse, R165, PT ;  /* 0x000000a50000920c */ /* 0x040fe20003f46270 */
[----:B------:R-:W4:Y:S01]  /*4a60*/  LDL R188, [R1+0x14] ;  /* 0x0000140001bc7983 */ /* 0x000f220000100800 */
[----:B------:R-:W-:Y:S01]  /*4a70*/  @!P1 ISETP.GE.AND P4, PT, R0, R166, PT ;  /* 0x000000a60000920c */ /* 0x000fe20003f86270 */
[----:B------:R-:W-:Y:S01]  /*4a80*/  FADD.FTZ R0, R251, R8 ;  /* 0x00000008fb007221 */ /* 0x000fe20000010000 */
[----:B------:R-:W-:Y:S01]  /*4a90*/  FSEL R100, R100, RZ, P0 ;  /* 0x000000ff64647208 */ /* 0x000fe20000000000 */
[----:B------:R-:W4:Y:S01]  /*4aa0*/  LDL R8, [R1+0x50] ;  /* 0x0000500001087983 */ /* 0x000f220000100800 */
[----:B------:R-:W-:Y:S01]  /*4ab0*/  FSETP.NEU.FTZ.AND P0, PT, R185, -INF , PT ;  /* 0xff800000b900780b */ /* 0x000fe20003f1d000 */
[C---:B------:R-:W-:Y:S01]  /*4ac0*/  HMMA.16816.F32.BF16 R32, R104.reuse, R102, R32 ;  /* 0x000000666820723c */ /* 0x040fe20000041820 */
[----:B------:R-:W-:Y:S01]  /*4ad0*/  @!P1 ISETP.GE.AND P6, PT, R243, R164, PT ;  /* 0x000000a4f300920c */ /* 0x000fe20003fc6270 */
[----:B------:R-:W-:Y:S01]  /*4ae0*/  FADD.FTZ R101, R251, R10 ;  /* 0x0000000afb657221 */ /* 0x000fe20000010000 */
[----:B------:R-:W-:Y:S01]  /*4af0*/  @!P1 FSEL R4, R4, -INF , !P5 ;  /* 0xff80000004049808 */ /* 0x000fe20006800000 */
[----:B------:R-:W-:Y:S01]  /*4b00*/  FMUL.FTZ R10, R185, 1.4426950216293334961 ;  /* 0x3fb8aa3bb90a7820 */ /* 0x000fe20000410000 */
[----:B------:R-:W-:Y:S01]  /*4b10*/  @!P1 FSEL R0, R0, -INF , !P3 ;  /* 0xff80000000009808 */ /* 0x000fe20005800000 */
[----:B------:R-:W4:Y:S01]  /*4b20*/  LDL R185, [R1+0x1c] ;  /* 0x00001c0001b97983 */ /* 0x000f220000100800 */
[----:B------:R-:W-:Y:S01]  /*4b30*/  @!P1 FSEL R6, R6, -INF , !P4 ;  /* 0xff80000006069808 */ /* 0x000fe20006000000 */
[----:B------:R-:W-:Y:S01]  /*4b40*/  IMAD.WIDE.U32 R108, R176, -0x2daee0ad, RZ ;  /* 0xd2511f53b06c7825 */ /* 0x000fe200078e00ff */
[----:B------:R-:W-:Y:S01]  /*4b50*/  FSEL R10, R10, RZ, P0 ;  /* 0x000000ff0a0a7208 */ /* 0x000fe20000000000 */
[----:B------:R-:W4:Y:S01]  /*4b60*/  LDL R103, [R1+0x20] ;  /* 0x0000200001677983 */ /* 0x000f220000100800 */
[----:B------:R-:W-:Y:S01]  /*4b70*/  @!P1 ISETP.GE.AND P0, PT, R244, R166, PT ;  /* 0x000000a6f400920c */ /* 0x000fe20003f06270 */
[----:B------:R-:W-:Y:S01]  /*4b80*/  FFMA.FTZ R4, R4, c[0x0][0x23c], -R100 ;  /* 0x00008f0004047a23 */ /* 0x000fe20000010864 */
[----:B------:R-:W-:Y:S01]  /*4b90*/  LOP3.LUT R170, R109, UR20, R170, 0x96, !PT ;  /* 0x000000146daa7c12 */ /* 0x000fe2000f8e96aa */
[----:B------:R-:W4:Y:S01]  /*4ba0*/  LDL R102, [R1+0x24] ;  /* 0x0000240001667983 */ /* 0x000f220000100800 */
[----:B------:R-:W-:Y:S01]  /*4bb0*/  LOP3.LUT R175, R183, UR18, R108, 0x96, !PT ;  /* 0x00000012b7af7c12 */ /* 0x000fe2000f8e966c */
[--C-:B------:R-:W-:Y:S01]  /*4bc0*/  FFMA.FTZ R6, R6, c[0x0][0x23c], -R10.reuse ;  /* 0x00008f0006067a23 */ /* 0x100fe2000001080a */
[----:B------:R-:W-:Y:S01]  /*4bd0*/  @!P1 FSEL R7, R7, -INF , !P0 ;  /* 0xff80000007079808 */ /* 0x000fe20004000000 */
[----:B------:R-:W1:Y:S01]  /*4be0*/  LDSM.16.M88.4 R108, [R150+0x6800] ;  /* 0x00680000966c783b */ /* 0x000e620000000200 */
[C---:B------:R-:W-:Y:S01]  /*4bf0*/  @!P1 ISETP.GE.AND P3, PT, R244.reuse, R164, PT ;  /* 0x000000a4f400920c */ /* 0x040fe20003f66270 */
[----:B------:R-:W-:Y:S01]  /*4c00*/  MUFU.EX2 R213, R6 ;  /* 0x0000000600d57308 */ /* 0x000fe20000000800 */
[-C--:B------:R-:W-:Y:S01]  /*4c10*/  @!P1 ISETP.GE.AND P4, PT, R243, R163.reuse, PT ;  /* 0x000000a3f300920c */ /* 0x080fe20003f86270 */
[----:B------:R-:W-:Y:S01]  /*4c20*/  FFMA.FTZ R7, R7, c[0x0][0x23c], -R10 ;  /* 0x00008f0007077a23 */ /* 0x000fe2000001080a */
[-C--:B------:R-:W-:Y:S01]  /*4c30*/  @!P1 ISETP.GE.AND P5, PT, R244, R163.reuse, PT ;  /* 0x000000a3f400920c */ /* 0x080fe20003fa6270 */
[----:B------:R-:W-:Y:S01]  /*4c40*/  FFMA.FTZ R9, R252, UR4, R9 ;  /* 0x00000004fc097c23 */ /* 0x000fe20008010009 */
[----:B------:R-:W-:Y:S01]  /*4c50*/  @!P1 FSEL R16, R16, -INF , !P4 ;  /* 0xff80000010109808 */ /* 0x000fe20006000000 */
[----:B------:R-:W-:Y:S01]  /*4c60*/  FFMA.FTZ R5, R252, UR4, R5 ;  /* 0x00000004fc057c23 */ /* 0x000fe20008010005 */
[-C--:B------:R-:W-:Y:S01]  /*4c70*/  @!P1 ISETP.GE.AND P4, PT, R243, R166.reuse, PT ;  /* 0x000000a6f300920c */ /* 0x080fe20003f86270 */
[----:B------:R-:W-:Y:S01]  /*4c80*/  IMAD.WIDE.U32 R176, R167, -0x2daee0ad, RZ ;  /* 0xd2511f53a7b07825 */ /* 0x000fe200078e00ff */
[----:B------:R-:W-:Y:S01]  /*4c90*/  @!P1 FSEL R9, R9, -INF , !P3 ;  /* 0xff80000009099808 */ /* 0x000fe20005800000 */
[----:B------:R-:W-:Y:S01]  /*4ca0*/  MUFU.EX2 R209, R7 ;  /* 0x0000000700d17308 */ /* 0x000fe20000000800 */
[----:B------:R-:W-:Y:S01]  /*4cb0*/  LOP3.LUT R167, R179, UR20, R168, 0x96, !PT ;  /* 0x00000014b3a77c12 */ /* 0x000fe2000f8e96a8 */
[----:B------:R-:W-:Y:S01]  /*4cc0*/  FFMA.FTZ R16, R16, c[0x0][0x23c], -R100 ;  /* 0x00008f0010107a23 */ /* 0x000fe20000010864 */
[-C--:B------:R-:W-:Y:S01]  /*4cd0*/  @!P1 ISETP.GE.AND P3, PT, R242, R163.reuse, PT ;  /* 0x000000a3f200920c */ /* 0x080fe20003f66270 */
[----:B------:R-:W-:Y:S01]  /*4ce0*/  FFMA.FTZ R11, R252, UR4, R11 ;  /* 0x00000004fc0b7c23 */ /* 0x000fe2000801000b */
[----:B------:R-:W-:Y:S02]  /*4cf0*/  LOP3.LUT R168, R177, UR20, R168, 0x96, !PT ;  /* 0x00000014b1a87c12 */ /* 0x000fe4000f8e96a8 */
[----:B------:R-:W-:Y:S02]  /*4d00*/  @!P1 FSEL R5, R5, -INF , !P5 ;  /* 0xff80000005059808 */ /* 0x000fe40006800000 */
[----:B------:R-:W-:Y:S01]  /*4d10*/  @!P1 FSEL R101, R101, -INF , !P2 ;  /* 0xff80000065659808 */ /* 0x000fe20005000000 */
[----:B------:R-:W2:Y:S01]  /*4d20*/  MUFU.EX2 R214, R4 ;  /* 0x0000000400d67308 */ /* 0x000ea20000000800 */
[-C--:B------:R-:W-:Y:S01]  /*4d30*/  @!P1 ISETP.GE.AND P5, PT, R241, R163.reuse, PT ;  /* 0x000000a3f100920c */ /* 0x080fe20003fa6270 */
[--C-:B------:R-:W-:Y:S01]  /*4d40*/  FFMA.FTZ R5, R5, c[0x0][0x23c], -R100.reuse ;  /* 0x00008f0005057a23 */ /* 0x100fe20000010864 */
[-C--:B------:R-:W-:Y:S02]  /*4d50*/  @!P1 ISETP.GE.AND P2, PT, R240, R163.reuse, PT ;  /* 0x000000a3f000920c */ /* 0x080fe40003f46270 */
[----:B------:R-:W-:Y:S02]  /*4d60*/  @!P1 FSEL R17, R17, -INF , !P3 ;  /* 0xff80000011119808 */ /* 0x000fe40005800000 */
[-C--:B------:R-:W-:Y:S02]  /*4d70*/  @!P1 ISETP.GE.AND P3, PT, R242, R166.reuse, PT ;  /* 0x000000a6f200920c */ /* 0x080fe40003f66270 */
[----:B------:R-:W-:Y:S01]  /*4d80*/  @!P1 FSEL R18, R18, -INF , !P4 ;  /* 0xff80000012129808 */ /* 0x000fe20006000000 */
[----:B------:R-:W-:Y:S01]  /*4d90*/  MUFU.EX2 R210, R5 ;  /* 0x0000000500d27308 */ /* 0x000fe20000000800 */
[-C--:B------:R-:W-:Y:S01]  /*4da0*/  @!P1 ISETP.GE.AND P4, PT, R237, R163.reuse, PT ;  /* 0x000000a3ed00920c */ /* 0x080fe20003f86270 */
[----:B------:R-:W-:Y:S01]  /*4db0*/  FFMA.FTZ R17, R17, c[0x0][0x23c], -R100 ;  /* 0x00008f0011117a23 */ /* 0x000fe20000010864 */
[----:B------:R-:W-:Y:S01]  /*4dc0*/  @!P1 FSEL R19, R19, -INF , !P3 ;  /* 0xff80000013139808 */ /* 0x000fe20005800000 */
[--C-:B------:R-:W-:Y:S01]  /*4dd0*/  FFMA.FTZ R18, R18, c[0x0][0x23c], -R10.reuse ;  /* 0x00008f0012127a23 */ /* 0x100fe2000001080a */
[----:B------:R-:W-:Y:S02]  /*4de0*/  @!P1 ISETP.GE.AND P3, PT, R236, R163, PT ;  /* 0x000000a3ec00920c */ /* 0x000fe40003f66270 */
[----:B------:R-:W-:Y:S01]  /*4df0*/  @!P1 FSEL R12, R12, -INF , !P6 ;  /* 0xff8000000c0c9808 */ /* 0x000fe20007000000 */
[-C--:B-1----:R-:W-:Y:S01]  /*4e00*/  HMMA.16816.F32.BF16 R36, R104, R108.reuse, R36 ;  /* 0x0000006c6824723c */ /* 0x082fe20000041824 */
[----:B------:R-:W-:Y:S01]  /*4e10*/  @!P1 ISETP.GE.AND P6, PT, R243, R165, PT ;  /* 0x000000a5f300920c */ /* 0x000fe20003fc6270 */
[----:B------:R-:W-:Y:S01]  /*4e20*/  FFMA.FTZ R19, R19, c[0x0][0x23c], -R10 ;  /* 0x00008f0013137a23 */ /* 0x000fe2000001080a */
[----:B------:R-:W1:Y:S02]  /*4e30*/  MUFU.EX2 R200, R16 ;  /* 0x0000001000c87308 */ /* 0x000e640000000800 */
[----:B------:R-:W-:Y:S02]  /*4e40*/  @!P1 FSEL R14, R14, -INF , !P6 ;  /* 0xff8000000e0e9808 */ /* 0x000fe40007000000 */
[----:B------:R-:W-:Y:S01]  /*4e50*/  @!P1 ISETP.GE.AND P6, PT, R239, R163, PT ;  /* 0x000000a3ef00920c */ /* 0x000fe20003fc6270 */
[C---:B------:R-:W-:Y:S05]  /*4e60*/  HMMA.16816.F32.BF16 R40, R112.reuse, R108, R40 ;  /* 0x0000006c7028723c */ /* 0x040fea0000041828 */
[----:B------:R-:W-:Y:S02]  /*4e70*/  MUFU.EX2 R206, R18 ;  /* 0x0000001200ce7308 */ /* 0x000fe40000000800 */
[----:B------:R-:W-:Y:S01]  /*4e80*/  IMAD.WIDE.U32 R108, R168, -0x326172a9, RZ ;  /* 0xcd9e8d57a86c7825 */ /* 0x000fe200078e00ff */
[-C--:B------:R-:W-:Y:S04]  /*4e90*/  HMMA.16816.F32.BF16 R44, R112, R110.reuse, R44 ;  /* 0x0000006e702c723c */ /* 0x080fe8000004182c */
[C---:B---3--:R-:W-:Y:S02]  /*4ea0*/  FFMA.FTZ R20, R191.reuse, UR4, R20 ;  /* 0x00000004bf147c23 */ /* 0x048fe40008010014 */
[----:B------:R-:W-:Y:S01]  /*4eb0*/  FFMA.FTZ R22, R191, UR4, R22 ;  /* 0x00000004bf167c23 */ /* 0x000fe20008010016 */
[----:B------:R3:W-:Y:S01]  /*4ec0*/  MUFU.EX2 R205, R19 ;  /* 0x0000001300cd7308 */ /* 0x0007e20000000800 */
[C---:B------:R-:W-:Y:S01]  /*4ed0*/  HMMA.16816.F32.BF16 R48, R104.reuse, R110, R48 ;  /* 0x0000006e6830723c */ /* 0x040fe20000041830 */
[----:B------:R-:W-:Y:S02]  /*4ee0*/  @!P1 FSEL R20, R20, -INF , !P5 ;  /* 0xff80000014149808 */ /* 0x000fe40006800000 */
[----:B------:R-:W-:Y:S01]  /*4ef0*/  @!P1 ISETP.GE.AND P5, PT, R241, R166, PT ;  /* 0x000000a6f100920c */ /* 0x000fe20003fa6270 */
[C---:B------:R-:W-:Y:S02]  /*4f00*/  FFMA.FTZ R30, R189.reuse, UR4, R30 ;  /* 0x00000004bd1e7c23 */ /* 0x040fe4000801001e */
[----:B------:R-:W-:Y:S01]  /*4f10*/  FFMA.FTZ R20, R20, c[0x0][0x23c], -R100 ;  /* 0x00008f0014147a23 */ /* 0x000fe20000010864 */
[----:B------:R-:W-:Y:S01]  /*4f20*/  @!P1 FSEL R22, R22, -INF , !P5 ;  /* 0xff80000016169808 */ /* 0x000fe20006800000 */
[----:B------:R-:W-:Y:S01]  /*4f30*/  FFMA.FTZ R34, R189, UR4, R34 ;  /* 0x00000004bd227c23 */ /* 0x000fe20008010022 */
[----:B------:R-:W-:Y:S01]  /*4f40*/  @!P1 ISETP.GE.AND P5, PT, R241, R164, PT ;  /* 0x000000a4f100920c */ /* 0x000fe20003fa6270 */
[----:B------:R-:W-:Y:S02]  /*4f50*/  MUFU.EX2 R198, R17 ;  /* 0x0000001100c67308 */ /* 0x000fe40000000800 */
[----:B------:R-:W-:Y:S02]  /*4f60*/  FFMA.FTZ R22, R22, c[0x0][0x23c], -R10 ;  /* 0x00008f0016167a23 */ /* 0x000fe4000001080a */
[----:B------:R-:W-:Y:S04]  /*4f70*/  IMAD.WIDE.U32 R110, R173, -0x2daee0ad, RZ ;  /* 0xd2511f53ad6e7825 */ /* 0x000fe800078e00ff */
[C---:B------:R-:W-:Y:S02]  /*4f80*/  FFMA.FTZ R21, R190.reuse, UR4, R21 ;  /* 0x00000004be157c23 */ /* 0x040fe40008010015 */
[----:B------:R-:W-:Y:S01]  /*4f90*/  MUFU.EX2 R201, R22 ;  /* 0x0000001600c97308 */ /* 0x000fe20000000800 */
[----:B------:R-:W-:Y:S02]  /*4fa0*/  FFMA.FTZ R23, R190, UR4, R23 ;  /* 0x00000004be177c23 */ /* 0x000fe40008010017 */
[----:B------:R-:W-:Y:S01]  /*4fb0*/  @!P1 FSEL R21, R21, -INF , !P2 ;  /* 0xff80000015159808 */ /* 0x000fe20005000000 */
[----:B---3--:R-:W-:Y:S01]  /*4fc0*/  IMAD.WIDE.U32 R18, R170, -0x326172a9, RZ ;  /* 0xcd9e8d57aa127825 */ /* 0x008fe200078e00ff */
[C---:B------:R-:W-:Y:S03]  /*4fd0*/  @!P1 ISETP.GE.AND P2, PT, R240.reuse, R166, PT ;  /* 0x000000a6f000920c */ /* 0x040fe60003f46270 */
[----:B------:R-:W-:Y:S01]  /*4fe0*/  FFMA.FTZ R21, R21, c[0x0][0x23c], -R100 ;  /* 0x00008f0015157a23 */ /* 0x000fe20000010864 */
[----:B------:R-:W-:Y:S01]  /*4ff0*/  @!P1 FSEL R23, R23, -INF , !P2 ;  /* 0xff80000017179808 */ /* 0x000fe20005000000 */
[----:B------:R-:W-:Y:S01]  /*5000*/  MUFU.EX2 R193, R20 ;  /* 0x0000001400c17308 */ /* 0x000fe20000000800 */
[-C--:B------:R-:W-:Y:S01]  /*5010*/  @!P1 ISETP.GE.AND P2, PT, R240, R164.reuse, PT ;  /* 0x000000a4f000920c */ /* 0x080fe20003f46270 */
[----:B------:R-:W-:Y:S02]  /*5020*/  FFMA.FTZ R24, R191, UR4, R24 ;  /* 0x00000004bf187c23 */ /* 0x000fe40008010018 */
[----:B------:R-:W-:Y:S02]  /*5030*/  FFMA.FTZ R23, R23, c[0x0][0x23c], -R10 ;  /* 0x00008f0017177a23 */ /* 0x000fe4000001080a */
[----:B------:R-:W-:Y:S01]  /*5040*/  FFMA.FTZ R25, R190, UR4, R25 ;  /* 0x00000004be197c23 */ /* 0x000fe20008010019 */
[----:B------:R-:W-:Y:S01]  /*5050*/  @!P1 FSEL R24, R24, -INF , !P5 ;  /* 0xff80000018189808 */ /* 0x000fe20006800000 */
[----:B------:R-:W-:Y:S01]  /*5060*/  FFMA.FTZ R26, R191, UR4, R26 ;  /* 0x00000004bf1a7c23 */ /* 0x000fe2000801001a */
[-C--:B------:R-:W-:Y:S01]  /*5070*/  @!P1 ISETP.GE.AND P5, PT, R241, R165.reuse, PT ;  /* 0x000000a5f100920c */ /* 0x080fe20003fa6270 */
[----:B------:R3:W-:Y:S01]  /*5080*/  MUFU.EX2 R197, R23 ;  /* 0x0000001700c57308 */ /* 0x0007e20000000800 */
[----:B------:R-:W-:Y:S01]  /*5090*/  @!P1 FSEL R25, R25, -INF , !P2 ;  /* 0xff80000019199808 */ /* 0x000fe20005000000 */
[----:B------:R-:W-:Y:S01]  /*50a0*/  FFMA.FTZ R27, R190, UR4, R27 ;  /* 0x00000004be1b7c23 */ /* 0x000fe2000801001b */
[-C--:B------:R-:W-:Y:S01]  /*50b0*/  @!P1 ISETP.GE.AND P2, PT, R240, R165.reuse, PT ;  /* 0x000000a5f000920c */ /* 0x080fe20003f46270 */
[C---:B------:R-:W-:Y:S01]  /*50c0*/  FFMA.FTZ R28, R189.reuse, UR4, R28 ;  /* 0x00000004bd1c7c23 */ /* 0x040fe2000801001c */
[----:B------:R-:W-:Y:S01]  /*50d0*/  @!P1 FSEL R26, R26, -INF , !P5 ;  /* 0xff8000001a1a9808 */ /* 0x000fe20006800000 */
[----:B------:R-:W-:Y:S01]  /*50e0*/  FFMA.FTZ R32, R189, UR4, R32 ;  /* 0x00000004bd207c23 */ /* 0x000fe20008010020 */
[-C--:B------:R-:W-:Y:S02]  /*50f0*/  @!P1 ISETP.GE.AND P5, PT, R239, R164.reuse, PT ;  /* 0x000000a4ef00920c */ /* 0x080fe40003fa6270 */
[----:B------:R-:W-:Y:S01]  /*5100*/  @!P1 FSEL R27, R27, -INF , !P2 ;  /* 0xff8000001b1b9808 */ /* 0x000fe20005000000 */
[----:B------:R1:W-:Y:S01]  /*5110*/  MUFU.EX2 R195, R21 ;  /* 0x0000001500c37308 */ /* 0x0003e20000000800 */
[----:B------:R-:W-:Y:S02]  /*5120*/  @!P1 ISETP.GE.AND P2, PT, R238, R164, PT ;  /* 0x000000a4ee00920c */ /* 0x000fe40003f46270 */
[----:B------:R-:W-:Y:S02]  /*5130*/  @!P1 FSEL R28, R28, -INF , !P5 ;  /* 0xff8000001c1c9808 */ /* 0x000fe40006800000 */
[C---:B------:R-:W-:Y:S02]  /*5140*/  @!P1 ISETP.GE.AND P5, PT, R239.reuse, R165, PT ;  /* 0x000000a5ef00920c */ /* 0x040fe40003fa6270 */
[----:B------:R-:W-:Y:S02]  /*5150*/  @!P1 FSEL R32, R32, -INF , !P6 ;  /* 0xff80000020209808 */ /* 0x000fe40007000000 */
[-C--:B------:R-:W-:Y:S02]  /*5160*/  @!P1 ISETP.GE.AND P6, PT, R239, R166.reuse, PT ;  /* 0x000000a6ef00920c */ /* 0x080fe40003fc6270 */
[----:B------:R-:W-:Y:S01]  /*5170*/  @!P1 FSEL R30, R30, -INF , !P5 ;  /* 0xff8000001e1e9808 */ /* 0x000fe20006800000 */
[----:B------:R-:W-:Y:S01]  /*5180*/  FFMA.FTZ R32, R32, c[0x0][0x23c], -R100 ;  /* 0x00008f0020207a23 */ /* 0x000fe20000010864 */
[-C--:B------:R-:W-:Y:S01]  /*5190*/  @!P1 ISETP.GE.AND P5, PT, R246, R163.reuse, PT ;  /* 0x000000a3f600920c */ /* 0x080fe20003fa6270 */
[----:B---3--:R-:W-:Y:S01]  /*51a0*/  IMAD.WIDE.U32 R22, R175, -0x326172a9, RZ ;  /* 0xcd9e8d57af167825 */ /* 0x008fe200078e00ff */
[----:B------:R-:W-:Y:S02]  /*51b0*/  @!P1 FSEL R34, R34, -INF , !P6 ;  /* 0xff80000022229808 */ /* 0x000fe40007000000 */
[----:B------:R-:W-:Y:S02]  /*51c0*/  @!P1 ISETP.GE.AND P6, PT, R248, R163, PT ;  /* 0x000000a3f800920c */ /* 0x000fe40003fc6270 */
[----:B------:R-:W-:Y:S01]  /*51d0*/  LOP3.LUT R20, R109, UR19, R172, 0x96, !PT ;  /* 0x000000136d147c12 */ /* 0x000fe2000f8e96ac */
[----:B------:R-:W-:Y:S04]  /*51e0*/  FFMA.FTZ R34, R34, c[0x0][0x23c], -R10 ;  /* 0x00008f0022227a23 */ /* 0x000fe8000001080a */
[----:B-1----:R-:W-:Y:S04]  /*51f0*/  IMAD.WIDE.U32 R20, R20, -0x2daee0ad, RZ ;  /* 0xd2511f5314147825 */ /* 0x002fe800078e00ff */
[C---:B--2---:R-:W-:Y:S02]  /*5200*/  FMUL.FTZ R4, R187.reuse, 1.4426950216293334961 ;  /* 0x3fb8aa3bbb047820 */ /* 0x044fe40000410000 */
[C---:B----4-:R-:W-:Y:S02]  /*5210*/  FFMA.FTZ R36, R186.reuse, UR4, R36 ;  /* 0x00000004ba247c23 */ /* 0x050fe40008010024 */
[C---:B------:R-:W-:Y:S02]  /*5220*/  FFMA.FTZ R40, R186.reuse, UR4, R40 ;  /* 0x00000004ba287c23 */ /* 0x040fe40008010028 */
[----:B------:R-:W-:Y:S01]  /*5230*/  FFMA.FTZ R42, R186, UR4, R42 ;  /* 0x00000004ba2a7c23 */ /* 0x000fe2000801002a */
[----:B------:R-:W-:Y:S01]  /*5240*/  @!P1 FSEL R36, R36, -INF , !P4 ;  /* 0xff80000024249808 */ /* 0x000fe20006000000 */
[----:B------:R-:W-:Y:S01]  /*5250*/  FFMA.FTZ R38, R186, UR4, R38 ;  /* 0x00000004ba267c23 */ /* 0x000fe20008010026 */
[----:B------:R-:W-:Y:S01]  /*5260*/  @!P1 ISETP.GE.AND P4, PT, R236, R166, PT ;  /* 0x000000a6ec00920c */ /* 0x000fe20003f86270 */
[----:B------:R-:W2:Y:S01]  /*5270*/  LDL R186, [R1+0x30] ;  /* 0x0000300001ba7983 */ /* 0x000ea20000100800 */
[----:B------:R-:W-:Y:S01]  /*5280*/  FFMA.FTZ R31, R188, UR4, R31 ;  /* 0x00000004bc1f7c23 */ /* 0x000fe2000801001f */
[C---:B------:R-:W-:Y:S01]  /*5290*/  FSETP.NEU.FTZ.AND P0, PT, R8.reuse, -INF , PT ;  /* 0xff8000000800780b */ /* 0x040fe20003f1d000 */
[----:B------:R-:W-:Y:S02]  /*52a0*/  FMUL.FTZ R8, R8, 1.4426950216293334961 ;  /* 0x3fb8aa3b08087820 */ /* 0x000fe40000410000 */
[----:B------:R-:W-:Y:S02]  /*52b0*/  FFMA.FTZ R36, R36, c[0x0][0x23c], -R100 ;  /* 0x00008f0024247a23 */ /* 0x000fe40000010864 */
[----:B------:R-:W-:Y:S01]  /*52c0*/  FFMA.FTZ R33, R188, UR4, R33 ;  /* 0x00000004bc217c23 */ /* 0x000fe20008010021 */
[----:B------:R-:W-:Y:S01]  /*52d0*/  FSEL R8, R8, RZ, P0 ;  /* 0x000000ff08087208 */ /* 0x000fe20000000000 */
[----:B------:R-:W-:Y:S01]  /*52e0*/  FFMA.FTZ R29, R188, UR4, R29 ;  /* 0x00000004bc1d7c23 */ /* 0x000fe2000801001d */
[----:B------:R-:W-:Y:S01]  /*52f0*/  FSETP.NEU.FTZ.AND P0, PT, R187, -INF , PT ;  /* 0xff800000bb00780b */ /* 0x000fe20003f1d000 */
[----:B------:R-:W-:Y:S01]  /*5300*/  FFMA.FTZ R37, R185, UR4, R37 ;  /* 0x00000004b9257c23 */ /* 0x000fe20008010025 */
[----:B------:R-:W3:Y:S01]  /*5310*/  LDL R187, [R1+0x28] ;  /* 0x0000280001bb7983 */ /* 0x000ee20000100800 */
[--C-:B------:R-:W-:Y:S01]  /*5320*/  FFMA.FTZ R0, R0, c[0x0][0x23c], -R8.reuse ;  /* 0x00008f0000007a23 */ /* 0x100fe20000010808 */
[----:B------:R-:W-:Y:S01]  /*5330*/  @!P1 FSEL R29, R29, -INF , !P2 ;  /* 0xff8000001d1d9808 */ /* 0x000fe20005000000 */
[----:B------:R-:W-:Y:S01]  /*5340*/  FFMA.FTZ R39, R185, UR4, R39 ;  /* 0x00000004b9277c23 */ /* 0x000fe20008010027 */
[-C--:B------:R-:W-:Y:S01]  /*5350*/  @!P1 ISETP.GE.AND P2, PT, R238, R165.reuse, PT ;  /* 0x000000a5ee00920c */ /* 0x080fe20003f46270 */
[----:B------:R1:W4:Y:S01]  /*5360*/  MUFU.EX2 R216, R0 ;  /* 0x0000000000d87308 */ /* 0x0003220000000800 */
[----:B------:R-:W-:Y:S01]  /*5370*/  @!P1 FSEL R37, R37, -INF , !P3 ;  /* 0xff80000025259808 */ /* 0x000fe20005800000 */
[----:B------:R-:W-:Y:S01]  /*5380*/  FFMA.FTZ R41, R185, UR4, R41 ;  /* 0x00000004b9297c23 */ /* 0x000fe20008010029 */
[-C--:B------:R-:W-:Y:S01]  /*5390*/  @!P1 ISETP.GE.AND P3, PT, R237, R164.reuse, PT ;  /* 0x000000a4ed00920c */ /* 0x080fe20003f66270 */
[----:B------:R-:W-:Y:S01]  /*53a0*/  FFMA.FTZ R43, R185, UR4, R43 ;  /* 0x00000004b92b7c23 */ /* 0x000fe2000801002b */
[----:B------:R-:W-:Y:S01]  /*53b0*/  @!P1 FSEL R39, R39, -INF , !P4 ;  /* 0xff80000027279808 */ /* 0x000fe20006000000 */
[----:B------:R-:W4:Y:S01]  /*53c0*/  LDL R185, [R1+0x2c] ;  /* 0x00002c0001b97983 */ /* 0x000f220000100800 */
[-C--:B------:R-:W-:Y:S01]  /*53d0*/  @!P1 ISETP.GE.AND P4, PT, R236, R164.reuse, PT ;  /* 0x000000a4ec00920c */ /* 0x080fe20003f86270 */
[--C-:B------:R-:W-:Y:S01]  /*53e0*/  FFMA.FTZ R12, R12, c[0x0][0x23c], -R8.reuse ;  /* 0x00008f000c0c7a23 */ /* 0x100fe20000010808 */
[----:B------:R-:W-:Y:S01]  /*53f0*/  @!P1 FSEL R40, R40, -INF , !P3 ;  /* 0xff80000028289808 */ /* 0x000fe20005800000 */
[--C-:B------:R-:W-:Y:S01]  /*5400*/  FFMA.FTZ R9, R9, c[0x0][0x23c], -R8.reuse ;  /* 0x00008f0009097a23 */ /* 0x100fe20000010808 */
[-C--:B------:R-:W-:Y:S01]  /*5410*/  @!P1 ISETP.GE.AND P3, PT, R237, R165.reuse, PT ;  /* 0x000000a5ed00920c */ /* 0x080fe20003f66270 */
[--C-:B------:R-:W-:Y:S01]  /*5420*/  FFMA.FTZ R24, R24, c[0x0][0x23c], -R8.reuse ;  /* 0x00008f0018187a23 */ /* 0x100fe20000010808 */
[----:B------:R-:W-:Y:S01]  /*5430*/  @!P1 FSEL R41, R41, -INF , !P4 ;  /* 0xff80000029299808 */ /* 0x000fe20006000000 */
[--C-:B------:R-:W-:Y:S01]  /*5440*/  FFMA.FTZ R25, R25, c[0x0][0x23c], -R8.reuse ;  /* 0x00008f0019197a23 */ /* 0x100fe20000010808 */
[-C--:B------:R-:W-:Y:S01]  /*5450*/  @!P1 ISETP.GE.AND P4, PT, R236, R165.reuse, PT ;  /* 0x000000a5ec00920c */ /* 0x080fe20003f86270 */
[--C-:B------:R-:W-:Y:S01]  /*5460*/  FFMA.FTZ R28, R28, c[0x0][0x23c], -R8.reuse ;  /* 0x00008f001c1c7a23 */ /* 0x100fe20000010808 */
[----:B------:R-:W-:Y:S01]  /*5470*/  @!P1 FSEL R42, R42, -INF , !P3 ;  /* 0xff8000002a2a9808 */ /* 0x000fe20005800000 */
[----:B------:R-:W-:Y:S01]  /*5480*/  FFMA.FTZ R29, R29, c[0x0][0x23c], -R8 ;  /* 0x00008f001d1d7a23 */ /* 0x000fe20000010808 */
[-C--:B------:R-:W-:Y:S01]  /*5490*/  @!P1 ISETP.GE.AND P3, PT, R246, R164.reuse, PT ;  /* 0x000000a4f600920c */ /* 0x080fe20003f66270 */
[----:B------:R-:W-:Y:S01]  /*54a0*/  FFMA.FTZ R37, R37, c[0x0][0x23c], -R100 ;  /* 0x00008f0025257a23 */ /* 0x000fe20000010864 */
[----:B------:R-:W-:Y:S01]  /*54b0*/  @!P1 FSEL R43, R43, -INF , !P4 ;  /* 0xff8000002b2b9808 */ /* 0x000fe20006000000 */
[--C-:B------:R-:W-:Y:S01]  /*54c0*/  FFMA.FTZ R40, R40, c[0x0][0x23c], -R8.reuse ;  /* 0x00008f0028287a23 */ /* 0x100fe20000010808 */
[-C--:B------:R-:W-:Y:S01]  /*54d0*/  @!P1 ISETP.GE.AND P4, PT, R245, R164.reuse, PT ;  /* 0x000000a4f500920c */ /* 0x080fe20003f86270 */
[----:B------:R-:W-:Y:S01]  /*54e0*/  FFMA.FTZ R41, R41, c[0x0][0x23c], -R8 ;  /* 0x00008f0029297a23 */ /* 0x000fe20000010808 */
[----:B-1----:R-:W-:Y:S01]  /*54f0*/  FSEL R0, R4, RZ, P0 ;  /* 0x000000ff04007208 */ /* 0x002fe20000000000 */
[----:B------:R-:W-:Y:S01]  /*5500*/  FFMA.FTZ R39, R39, c[0x0][0x23c], -R10 ;  /* 0x00008f0027277a23 */ /* 0x000fe2000001080a */
[----:B------:R-:W-:Y:S01]  /*5510*/  @!P1 ISETP.GE.AND P0, PT, R244, R165, PT ;  /* 0x000000a5f400920c */ /* 0x000fe20003f06270 */
[----:B------:R-:W1:Y:S01]  /*5520*/  LDSM.16.M88.4 R4, [R150+0x6c00] ;  /* 0x006c00009604783b */ /* 0x000e620000000200 */
[----:B------:R-:W-:Y:S01]  /*5530*/  @!P1 FSEL R31, R31, -INF , !P2 ;  /* 0xff8000001f1f9808 */ /* 0x000fe20005000000 */
[--C-:B------:R-:W-:Y:S01]  /*5540*/  FFMA.FTZ R14, R14, c[0x0][0x23c], -R0.reuse ;  /* 0x00008f000e0e7a23 */ /* 0x100fe20000010800 */
[----:B------:R-:W-:Y:S01]  /*5550*/  @!P1 FSEL R11, R11, -INF , !P0 ;  /* 0xff8000000b0b9808 */ /* 0x000fe20004000000 */
[--C-:B------:R-:W-:Y:S01]  /*5560*/  FFMA.FTZ R26, R26, c[0x0][0x23c], -R0.reuse ;  /* 0x00008f001a1a7a23 */ /* 0x100fe20000010800 */
[----:B------:R-:W-:Y:S01]  /*5570*/  @!P1 ISETP.GE.AND P0, PT, R242, R164, PT ;  /* 0x000000a4f200920c */ /* 0x000fe20003f06270 */
[--C-:B------:R-:W-:Y:S01]  /*5580*/  FFMA.FTZ R27, R27, c[0x0][0x23c], -R0.reuse ;  /* 0x00008f001b1b7a23 */ /* 0x100fe20000010800 */
[----:B------:R-:W-:Y:S01]  /*5590*/  @!P1 ISETP.GE.AND P2, PT, R245, R163, PT ;  /* 0x000000a3f500920c */ /* 0x000fe20003f46270 */
[--C-:B------:R-:W-:Y:S01]  /*55a0*/  FFMA.FTZ R11, R11, c[0x0][0x23c], -R0.reuse ;  /* 0x00008f000b0b7a23 */ /* 0x100fe20000010800 */
[----:B------:R-:W-:Y:S01]  /*55b0*/  @!P1 FSEL R13, R13, -INF , !P0 ;  /* 0xff8000000d0d9808 */ /* 0x000fe20004000000 */
[--C-:B------:R-:W-:Y:S01]  /*55c0*/  FFMA.FTZ R30, R30, c[0x0][0x23c], -R0.reuse ;  /* 0x00008f001e1e7a23 */ /* 0x100fe20000010800 */
[----:B------:R-:W-:Y:S01]  /*55d0*/  @!P1 ISETP.GE.AND P0, PT, R242, R165, PT ;  /* 0x000000a5f200920c */ /* 0x000fe20003f06270 */
[----:B------:R-:W-:Y:S01]  /*55e0*/  FFMA.FTZ R31, R31, c[0x0][0x23c], -R0 ;  /* 0x00008f001f1f7a23 */ /* 0x000fe20000010800 */
[----:B------:R-:W-:Y:S01]  /*55f0*/  MUFU.EX2 R194, R29 ;  /* 0x0000001d00c27308 */ /* 0x000fe20000000800 */
[----:B------:R-:W-:Y:S01]  /*5600*/  FFMA.FTZ R13, R13, c[0x0][0x23c], -R8 ;  /* 0x00008f000d0d7a23 */ /* 0x000fe20000010808 */
[----:B------:R-:W-:Y:S01]  /*5610*/  @!P1 FSEL R15, R15, -INF , !P0 ;  /* 0xff8000000f0f9808 */ /* 0x000fe20004000000 */
[----:B------:R-:W-:Y:S01]  /*5620*/  FFMA.FTZ R101, R101, c[0x0][0x23c], -R0 ;  /* 0x00008f0065657a23 */ /* 0x000fe20000010800 */
[----:B------:R-:W-:Y:S01]  /*5630*/  @!P1 ISETP.GE.AND P0, PT, R238, R163, PT ;  /* 0x000000a3ee00920c */ /* 0x000fe20003f06270 */
[----:B------:R-:W-:Y:S02]  /*5640*/  FFMA.FTZ R35, R188, UR4, R35 ;  /* 0x00000004bc237c23 */ /* 0x000fe40008010023 */
[----:B------:R-:W-:Y:S01]  /*5650*/  FFMA.FTZ R44, R103, UR4, R44 ;  /* 0x00000004672c7c23 */ /* 0x000fe2000801002c */
[----:B------:R-:W-:Y:S01]  /*5660*/  @!P1 FSEL R33, R33, -INF , !P0 ;  /* 0xff80000021219808 */ /* 0x000fe20004000000 */
[----:B------:R-:W-:Y:S01]  /*5670*/  FFMA.FTZ R45, R102, UR4, R45 ;  /* 0x00000004662d7c23 */ /* 0x000fe2000801002d */
[-C--:B------:R-:W-:Y:S01]  /*5680*/  @!P1 ISETP.GE.AND P0, PT, R238, R166.reuse, PT ;  /* 0x000000a6ee00920c */ /* 0x080fe20003f06270 */
[----:B------:R-:W-:Y:S01]  /*5690*/  FFMA.FTZ R46, R103, UR4, R46 ;  /* 0x00000004672e7c23 */ /* 0x000fe2000801002e */
[----:B------:R-:W-:Y:S01]  /*56a0*/  @!P1 FSEL R44, R44, -INF , !P3 ;  /* 0xff8000002c2c9808 */ /* 0x000fe20005800000 */
[----:B------:R-:W-:Y:S01]  /*56b0*/  FFMA.FTZ R47, R102, UR4, R47 ;  /* 0x00000004662f7c23 */ /* 0x000fe2000801002f */
[-C--:B------:R-:W-:Y:S01]  /*56c0*/  @!P1 ISETP.GE.AND P3, PT, R246, R165.reuse, PT ;  /* 0x000000a5f600920c */ /* 0x080fe20003f66270 */
[----:B------:R-:W-:Y:S01]  /*56d0*/  MUFU.EX2 R219, R101 ;  /* 0x0000006500db7308 */ /* 0x000fe20000000800 */
[----:B------:R-:W-:Y:S01]  /*56e0*/  @!P1 FSEL R35, R35, -INF , !P0 ;  /* 0xff80000023239808 */ /* 0x000fe20004000000 */
[----:B------:R-:W-:Y:S01]  /*56f0*/  FFMA.FTZ R15, R15, c[0x0][0x23c], -R0 ;  /* 0x00008f000f0f7a23 */ /* 0x000fe20000010800 */
[-C--:B------:R-:W-:Y:S01]  /*5700*/  @!P1 ISETP.GE.AND P0, PT, R237, R166.reuse, PT ;  /* 0x000000a6ed00920c */ /* 0x080fe20003f06270 */
[----:B------:R-:W-:Y:S01]  /*5710*/  FFMA.FTZ R33, R33, c[0x0][0x23c], -R100 ;  /* 0x00008f0021217a23 */ /* 0x000fe20000010864 */
[----:B------:R-:W-:Y:S01]  /*5720*/  @!P1 FSEL R45, R45, -INF , !P4 ;  /* 0xff8000002d2d9808 */ /* 0x000fe20006000000 */
[----:B------:R-:W-:Y:S01]  /*5730*/  FFMA.FTZ R35, R35, c[0x0][0x23c], -R10 ;  /* 0x00008f0023237a23 */ /* 0x000fe2000001080a */
[----:B------:R-:W-:Y:S01]  /*5740*/  @!P1 ISETP.GE.AND P4, PT, R245, R165, PT ;  /* 0x000000a5f500920c */ /* 0x000fe20003f86270 */
[--C-:B------:R-:W-:Y:S01]  /*5750*/  FFMA.FTZ R42, R42, c[0x0][0x23c], -R0.reuse ;  /* 0x00008f002a2a7a23 */ /* 0x100fe20000010800 */
[----:B------:R-:W-:Y:S01]  /*5760*/  @!P1 FSEL R38, R38, -INF , !P0 ;  /* 0xff80000026269808 */ /* 0x000fe20004000000 */
[----:B------:R-:W-:Y:S01]  /*5770*/  FFMA.FTZ R43, R43, c[0x0][0x23c], -R0 ;  /* 0x00008f002b2b7a23 */ /* 0x000fe20000010800 */
[-C--:B------:R-:W-:Y:S01]  /*5780*/  @!P1 ISETP.GE.AND P0, PT, R247, R163.reuse, PT ;  /* 0x000000a3f700920c */ /* 0x080fe20003f06270 */
[-C--:B-1----:R-:W-:Y:S01]  /*5790*/  HMMA.16816.F32.BF16 R52, R104, R4.reuse, R52 ;  /* 0x000000046834723c */ /* 0x082fe20000041834 */
[----:B------:R-:W-:Y:S01]  /*57a0*/  @!P1 FSEL R46, R46, -INF , !P3 ;  /* 0xff8000002e2e9808 */ /* 0x000fe20005800000 */
[----:B------:R-:W-:Y:S01]  /*57b0*/  FFMA.FTZ R38, R38, c[0x0][0x23c], -R10 ;  /* 0x00008f0026267a23 */ /* 0x000fe2000001080a */
[-C--:B------:R-:W-:Y:S01]  /*57c0*/  @!P1 ISETP.GE.AND P3, PT, R250, R163.reuse, PT ;  /* 0x000000a3fa00920c */ /* 0x080fe20003f66270 */
[----:B------:R-:W-:Y:S01]  /*57d0*/  FFMA.FTZ R44, R44, c[0x0][0x23c], -R8 ;  /* 0x00008f002c2c7a23 */ /* 0x000fe20000010808 */
[----:B------:R-:W-:Y:S01]  /*57e0*/  @!P1 FSEL R47, R47, -INF , !P4 ;  /* 0xff8000002f2f9808 */ /* 0x000fe20006000000 */
[----:B------:R-:W-:Y:S01]  /*57f0*/  FFMA.FTZ R46, R46, c[0x0][0x23c], -R0 ;  /* 0x00008f002e2e7a23 */ /* 0x000fe20000010800 */
[----:B------:R-:W-:Y:S01]  /*5800*/  @!P1 ISETP.GE.AND P4, PT, R249, R163, PT ;  /* 0x000000a3f900920c */ /* 0x000fe20003f86270 */
[----:B------:R-:W-:Y:S01]  /*5810*/  MUFU.EX2 R217, R14 ;  /* 0x0000000e00d97308 */ /* 0x000fe20000000800 */
[----:B------:R-:W4:Y:S01]  /*5820*/  LDL R163, [R1+0x34] ;  /* 0x0000340001a37983 */ /* 0x000f220000100800 */
[C---:B------:R-:W-:Y:S02]  /*5830*/  HMMA.16816.F32.BF16 R56, R112.reuse, R4, R56 ;  /* 0x000000047038723c */ /* 0x040fe40000041838 */
[C---:B------:R-:W-:Y:S02]  /*5840*/  FFMA.FTZ R48, R103.reuse, UR4, R48 ;  /* 0x0000000467307c23 */ /* 0x040fe40008010030 */
[----:B------:R-:W-:Y:S02]  /*5850*/  FFMA.FTZ R49, R102, UR4, R49 ;  /* 0x0000000466317c23 */ /* 0x000fe40008010031 */
[----:B------:R-:W-:Y:S01]  /*5860*/  FFMA.FTZ R50, R103, UR4, R50 ;  /* 0x0000000467327c23 */ /* 0x000fe20008010032 */
[----:B------:R-:W-:Y:S01]  /*5870*/  @!P1 FSEL R48, R48, -INF , !P5 ;  /* 0xff80000030309808 */ /* 0x000fe20006800000 */
[----:B------:R1:W-:Y:S01]  /*5880*/  MUFU.EX2 R218, R15 ;  /* 0x0000000f00da7308 */ /* 0x0003e20000000800 */
[-C--:B------:R-:W-:Y:S01]  /*5890*/  @!P1 ISETP.GE.AND P5, PT, R246, R166.reuse, PT ;  /* 0x000000a6f600920c */ /* 0x080fe20003fa6270 */
[-C--:B------:R-:W-:Y:S02]  /*58a0*/  HMMA.16816.F32.BF16 R60, R112, R6.reuse, R60 ;  /* 0x00000006703c723c */ /* 0x080fe4000004183c */
[----:B------:R-:W-:Y:S01]  /*58b0*/  @!P1 FSEL R49, R49, -INF , !P2 ;  /* 0xff80000031319808 */ /* 0x000fe20005000000 */
[----:B------:R-:W-:Y:S01]  /*58c0*/  FFMA.FTZ R51, R102, UR4, R51 ;  /* 0x0000000466337c23 */ /* 0x000fe20008010033 */
[-C--:B------:R-:W-:Y:S01]  /*58d0*/  @!P1 ISETP.GE.AND P2, PT, R245, R166.reuse, PT ;  /* 0x000000a6f500920c */ /* 0x080fe20003f46270 */
[----:B------:R-:W-:Y:S01]  /*58e0*/  IMAD.WIDE.U32 R102, R184, -0x2daee0ad, RZ ;  /* 0xd2511f53b8667825 */ /* 0x000fe200078e00ff */
[----:B------:R-:W-:Y:S02]  /*58f0*/  @!P1 FSEL R50, R50, -INF , !P5 ;  /* 0xff80000032329808 */ /* 0x000fe40006800000 */
[----:B------:R-:W-:Y:S01]  /*5900*/  LOP3.LUT R112, R23, UR17, R18, 0x96, !PT ;  /* 0x0000001117707c12 */ /* 0x000fe2000f8e9612 */
[----:B------:R1:W-:Y:S01]  /*5910*/  MUFU.EX2 R212, R12 ;  /* 0x0000000c00d47308 */ /* 0x0003e20000000800 */
[-C--:B------:R-:W-:Y:S01]  /*5920*/  @!P1 ISETP.GE.AND P5, PT, R248, R166.reuse, PT ;  /* 0x000000a6f800920c */ /* 0x080fe20003fa6270 */
[----:B------:R-:W-:Y:S01]  /*5930*/  HMMA.16816.F32.BF16 R64, R104, R6, R64 ;  /* 0x000000066840723c */ /* 0x000fe20000041840 */
[----:B------:R-:W-:Y:S01]  /*5940*/  @!P1 FSEL R51, R51, -INF , !P2 ;  /* 0xff80000033339808 */ /* 0x000fe20005000000 */
[----:B------:R-:W-:Y:S01]  /*5950*/  IMAD.WIDE.U32 R4, R169, -0x326172a9, RZ ;  /* 0xcd9e8d57a9047825 */ /* 0x000fe200078e00ff */
[----:B------:R-:W-:Y:S03]  /*5960*/  @!P1 ISETP.GE.AND P2, PT, R247, R166, PT ;  /* 0x000000a6f700920c */ /* 0x000fe60003f46270 */
[----:B------:R-:W-:Y:S01]  /*5970*/  IMAD.WIDE.U32 R112, R112, -0x2daee0ad, RZ ;  /* 0xd2511f5370707825 */ /* 0x000fe200078e00ff */
[--C-:B------:R-:W-:Y:S01]  /*5980*/  LOP3.LUT R16, R5, UR19, R174.reuse, 0x96, !PT ;  /* 0x0000001305107c12 */ /* 0x100fe2000f8e96ae */
[----:B------:R1:W1:Y:S01]  /*5990*/  MUFU.EX2 R215, R9 ;  /* 0x0000000900d77308 */ /* 0x0002620000000800 */
[----:B------:R-:W-:Y:S03]  /*59a0*/  LOP3.LUT R174, R19, UR19, R174, 0x96, !PT ;  /* 0x0000001313ae7c12 */ /* 0x000fe6000f8e96ae */
[----:B-1----:R-:W-:Y:S04]  /*59b0*/  IMAD.WIDE.U32 R14, R167, -0x326172a9, RZ ;  /* 0xcd9e8d57a70e7825 */ /* 0x002fe800078e00ff */
[----:B------:R-:W-:Y:S02]  /*59c0*/  FFMA.FTZ R47, R47, c[0x0][0x23c], -R0 ;  /* 0x00008f002f2f7a23 */ /* 0x000fe40000010800 */
[----:B------:R1:W1:Y:S01]  /*59d0*/  MUFU.EX2 R220, R11 ;  /* 0x0000000b00dc7308 */ /* 0x0002620000000800 */
[----:B------:R-:W-:Y:S02]  /*59e0*/  FFMA.FTZ R48, R48, c[0x0][0x23c], -R100 ;  /* 0x00008f0030307a23 */ /* 0x000fe40000010864 */
[----:B------:R-:W-:Y:S01]  /*59f0*/  FFMA.FTZ R50, R50, c[0x0][0x23c], -R10 ;  /* 0x00008f0032327a23 */ /* 0x000fe2000001080a */
[----:B------:R-:W-:Y:S01]  /*5a00*/  LOP3.LUT R12, R15, UR19, R172, 0x96, !PT ;  /* 0x000000130f0c7c12 */ /* 0x000fe2000f8e96ac */
[----:B------:R-:W-:Y:S02]  /*5a10*/  FFMA.FTZ R49, R49, c[0x0][0x23c], -R100 ;  /* 0x00008f0031317a23 */ /* 0x000fe40000010864 */
[----:B------:R-:W-:Y:S02]  /*5a20*/  FFMA.FTZ R45, R45, c[0x0][0x23c], -R8 ;  /* 0x00008f002d2d7a23 */ /* 0x000fe40000010808 */
[----:B------:R-:W-:Y:S01]  /*5a30*/  FFMA.FTZ R51, R51, c[0x0][0x23c], -R10 ;  /* 0x00008f0033337a23 */ /* 0x000fe2000001080a */
[----:B------:R1:W1:Y:S01]  /*5a40*/  MUFU.EX2 R211, R13 ;  /* 0x0000000d00d37308 */ /* 0x0002620000000800 */
[----:B------:R-:W-:Y:S01]  /*5a50*/  IMAD.WIDE.U32 R16, R16, -0x2daee0ad, RZ ;  /* 0xd2511f5310107825 */ /* 0x000fe200078e00ff */
[----:B------:R-:W-:Y:S04]  /*5a60*/  LOP3.LUT R9, R111, UR18, R176, 0x96, !PT ;  /* 0x000000126f097c12 */ /* 0x000fe8000f8e96b0 */
[----:B------:R-:W-:Y:S01]  /*5a70*/  LOP3.LUT R17, R17, UR16, R180, 0x96, !PT ;  /* 0x0000001011117c12 */ /* 0x000fe2000f8e96b4 */
[----:B------:R-:W-:Y:S03]  /*5a80*/  IMAD.WIDE.U32 R18, R9, -0x326172a9, RZ ;  /* 0xcd9e8d5709127825 */ /* 0x000fe600078e00ff */
[----:B------:R-:W-:Y:S01]  /*5a90*/  MUFU.EX2 R204, R24 ;  /* 0x0000001800cc7308 */ /* 0x000fe20000000800 */
[----:B-1----:R-:W-:Y:S02]  /*5aa0*/  LOP3.LUT R11, R103, UR18, R178, 0x96, !PT ;  /* 0x00000012670b7c12 */ /* 0x002fe4000f8e96b2 */
[----:B------:R-:W-:Y:S07]  /*5ab0*/  LOP3.LUT R111, R19, UR17, R108, 0x96, !PT ;  /* 0x00000011136f7c12 */ /* 0x000fee000f8e966c */
[----:B------:R1:W-:Y:S01]  /*5ac0*/  MUFU.EX2 R203, R25 ;  /* 0x0000001900cb7308 */ /* 0x0003e20000000800 */
[----:B------:R-:W-:Y:S05]  /*5ad0*/  IMAD.WIDE.U32 R12, R12, -0x2daee0ad, RZ ;  /* 0xd2511f530c0c7825 */ /* 0x000fea00078e00ff */
[----:B------:R-:W-:Y:S04]  /*5ae0*/  LOP3.LUT R109, R13, UR16, R102, 0x96, !PT ;  /* 0x000000100d6d7c12 */ /* 0x000fe8000f8e9666 */
[----:B------:R1:W-:Y:S01]  /*5af0*/  MUFU.EX2 R208, R26 ;  /* 0x0000001a00d07308 */ /* 0x0003e20000000800 */
[----:B------:R-:W-:Y:S09]  /*5b00*/  IMAD.WIDE.U32 R108, R109, -0x326172a9, RZ ;  /* 0xcd9e8d576d6c7825 */ /* 0x000ff200078e00ff */
[----:B------:R1:W-:Y:S02]  /*5b10*/  MUFU.EX2 R207, R27 ;  /* 0x0000001b00cf7308 */ /* 0x0003e40000000800 */
[----:B-1----:R-:W-:Y:S05]  /*5b20*/  IMAD.WIDE.U32 R24, R171, -0x326172a9, RZ ;  /* 0xcd9e8d57ab187825 */ /* 0x002fea00078e00ff */
[----:B------:R-:W-:Y:S03]  /*5b30*/  LOP3.LUT R103, R25, UR17, R4, 0x96, !PT ;  /* 0x0000001119677c12 */ /* 0x000fe6000f8e9604 */
[----:B------:R1:W-:Y:S01]  /*5b40*/  MUFU.EX2 R196, R28 ;  /* 0x0000001c00c47308 */ /* 0x0003e20000000800 */
[----:B------:R-:W-:Y:S04]  /*5b50*/  IMAD.WIDE.U32 R4, R11, -0x326172a9, RZ ;  /* 0xcd9e8d570b047825 */ /* 0x000fe800078e00ff */
[----:B------:R-:W-:Y:S01]  /*5b60*/  IMAD.WIDE.U32 R102, R103, -0x2daee0ad, RZ ;  /* 0xd2511f5367667825 */ /* 0x000fe200078e00ff */
[----:B------:R-:W-:Y:S02]  /*5b70*/  LOP3.LUT R26, R5, UR17, R14, 0x96, !PT ;  /* 0x00000011051a7c12 */ /* 0x000fe4000f8e960e */
[----:B------:R-:W-:Y:S01]  /*5b80*/  LOP3.LUT R4, R109, UR15, R4, 0x96, !PT ;  /* 0x0000000f6d047c12 */ /* 0x000fe2000f8e9604 */
[----:B------:R-:W-:Y:S01]  /*5b90*/  IMAD.WIDE.U32 R14, R174, -0x2daee0ad, RZ ;  /* 0xd2511f53ae0e7825 */ /* 0x000fe200078e00ff */
[----:B------:R-:W-:Y:S01]  /*5ba0*/  LOP3.LUT R13, R103, UR14, R16, 0x96, !PT ;  /* 0x0000000e670d7c12 */ /* 0x000fe2000f8e9610 */
[----:B------:R1:W-:Y:S02]  /*5bb0*/  MUFU.EX2 R202, R30 ;  /* 0x0000001e00ca7308 */ /* 0x0003e40000000800 */
[----:B------:R-:W-:Y:S01]  /*5bc0*/  IMAD.WIDE.U32 R4, R4, -0x2daee0ad, RZ ;  /* 0xd2511f5304047825 */ /* 0x000fe200078e00ff */
[----:B------:R-:W-:Y:S03]  /*5bd0*/  LOP3.LUT R25, R15, UR16, R182, 0x96, !PT ;  /* 0x000000100f197c12 */ /* 0x000fe6000f8e96b6 */
[----:B------:R-:W-:Y:S01]  /*5be0*/  IMAD.WIDE.U32 R16, R17, -0x326172a9, RZ ;  /* 0xcd9e8d5711107825 */ /* 0x000fe200078e00ff */
[----:B------:R-:W-:Y:S03]  /*5bf0*/  SHF.R.U32.HI R23, RZ, 0x18, R4 ;  /* 0x00000018ff177819 */ /* 0x000fe60000011604 */
[----:B------:R1:W-:Y:S01]  /*5c00*/  MUFU.EX2 R199, R31 ;  /* 0x0000001f00c77308 */ /* 0x0003e20000000800 */
[----:B------:R-:W-:Y:S01]  /*5c10*/  LOP3.LUT R15, R17, UR15, R24, 0x96, !PT ;  /* 0x0000000f110f7c12 */ /* 0x000fe2000f8e9618 */
[----:B------:R-:W-:Y:S01]  /*5c20*/  IMAD.WIDE.U32 R26, R26, -0x2daee0ad, RZ ;  /* 0xd2511f531a1a7825 */ /* 0x000fe200078e00ff */
[----:B-1----:R-:W-:Y:S02]  /*5c30*/  LOP3.LUT R28, R21, UR16, R110, 0x96, !PT ;  /* 0x00000010151c7c12 */ /* 0x002fe4000f8e966e */
[----:B------:R-:W-:Y:S01]  /*5c40*/  LOP3.LUT R17, R113, UR14, R14, 0x96, !PT ;  /* 0x0000000e71117c12 */ /* 0x000fe2000f8e960e */
[----:B------:R-:W-:Y:S01]  /*5c50*/  IMAD.WIDE.U32 R24, R25, -0x326172a9, RZ ;  /* 0xcd9e8d5719187825 */ /* 0x000fe200078e00ff */
[----:B------:R-:W-:Y:S03]  /*5c60*/  LOP3.LUT R21, R27, UR14, R12, 0x96, !PT ;  /* 0x0000000e1b157c12 */ /* 0x000fe6000f8e960c */
[----:B------:R1:W-:Y:S01]  /*5c70*/  MUFU.EX2 R188, R32 ;  /* 0x0000002000bc7308 */ /* 0x0003e20000000800 */
[----:B------:R-:W-:Y:S01]  /*5c80*/  LOP3.LUT R103, R25, UR15, R22, 0x96, !PT ;  /* 0x0000000f19677c12 */ /* 0x000fe2000f8e9616 */
[----:B------:R-:W-:Y:S01]  /*5c90*/  IMAD.WIDE.U32 R12, R13, -0x326172a9, RZ ;  /* 0xcd9e8d570d0c7825 */ /* 0x000fe200078e00ff */
[C---:B------:R-:W-:Y:S02]  /*5ca0*/  LOP3.LUT R22, R4.reuse, 0xff, RZ, 0xc0, !PT ;  /* 0x000000ff04167812 */ /* 0x040fe400078ec0ff */
[----:B------:R-:W-:Y:S01]  /*5cb0*/  LOP3.LUT R30, R4, 0xffff, RZ, 0xc0, !PT ;  /* 0x0000ffff041e7812 */ /* 0x000fe200078ec0ff */
[----:B------:R-:W-:Y:S01]  /*5cc0*/  IMAD.WIDE.U32 R110, R111, -0x2daee0ad, RZ ;  /* 0xd2511f536f6e7825 */ /* 0x000fe200078e00ff */
[----:B------:R-:W-:Y:S02]  /*5cd0*/  LOP3.LUT R9, R13, UR13, R16, 0x96, !PT ;  /* 0x0000000d0d097c12 */ /* 0x000fe4000f8e9610 */
[----:B------:R-:W-:Y:S01]  /*5ce0*/  LOP3.LUT R16, R5, UR12, R26, 0x96, !PT ;  /* 0x0000000c05107c12 */ /* 0x000fe2000f8e961a */
[----:B------:R-:W-:Y:S01]  /*5cf0*/  IMAD.WIDE.U32 R6, R17, -0x326172a9, RZ ;  /* 0xcd9e8d5711067825 */ /* 0x000fe200078e00ff */
[----:B------:R-:W-:Y:S01]  /*5d00*/  LOP3.LUT R101, R111, UR14, R20, 0x96, !PT ;  /* 0x0000000e6f657c12 */ /* 0x000fe2000f8e9614 */
[----:B------:R-:W-:Y:S01]  /*5d10*/  MUFU.EX2 R179, R38 ;  /* 0x0000002600b37308 */ /* 0x000fe20000000800 */
[----:B------:R-:W-:Y:S01]  /*5d20*/  SHF.R.U32.HI R19, RZ, 0x18, R12 ;  /* 0x00000018ff137819 */ /* 0x000fe2000001160c */
[----:B------:R-:W-:Y:S01]  /*5d30*/  IMAD.WIDE.U32 R28, R28, -0x326172a9, RZ ;  /* 0xcd9e8d571c1c7825 */ /* 0x000fe200078e00ff */
[----:B------:R-:W-:Y:S02]  /*5d40*/  SHF.R.U32.HI R31, RZ, 0x10, R4 ;  /* 0x00000010ff1f7819 */ /* 0x000fe40000011604 */
[C---:B------:R-:W-:Y:S01]  /*5d50*/  LOP3.LUT R25, R12.reuse, 0xffff, RZ, 0xc0, !PT ;  /* 0x0000ffff0c197812 */ /* 0x040fe200078ec0ff */
[----:B------:R-:W-:Y:S01]  /*5d60*/  IMAD.WIDE.U32 R14, R15, -0x2daee0ad, RZ ;  /* 0xd2511f530f0e7825 */ /* 0x000fe200078e00ff */
[----:B------:R-:W-:Y:S02]  /*5d70*/  LOP3.LUT R109, R29, UR15, R18, 0x96, !PT ;  /* 0x0000000f1d6d7c12 */ /* 0x000fe4000f8e9612 */
[----:B------:R-:W-:Y:S01]  /*5d80*/  LOP3.LUT R18, R12, 0xff, RZ, 0xc0, !PT ;  /* 0x000000ff0c127812 */ /* 0x000fe200078ec0ff */
[----:B------:R-:W-:Y:S01]  /*5d90*/  IMAD.WIDE.U32 R4, R21, -0x326172a9, RZ ;  /* 0xcd9e8d5715047825 */ /* 0x000fe200078e00ff */
[----:B------:R-:W-:Y:S01]  /*5da0*/  LOP3.LUT R11, R15, UR12, R102, 0x96, !PT ;  /* 0x0000000c0f0b7c12 */ /* 0x000fe2000f8e9666 */
[----:B------:R-:W2:Y:S01]  /*5db0*/  MUFU.EX2 R184, R35 ;  /* 0x0000002300b87308 */ /* 0x000ea20000000800 */
[----:B------:R-:W-:Y:S02]  /*5dc0*/  SHF.R.U32.HI R27, RZ, 0x10, R12 ;  /* 0x00000010ff1b7819 */ /* 0x000fe4000001160c */
[----:B------:R-:W-:Y:S02]  /*5dd0*/  SHF.R.U32.HI R102, RZ, 0x10, R6 ;  /* 0x00000010ff667819 */ /* 0x000fe40000011606 */
[C---:B------:R-:W-:Y:S02]  /*5de0*/  LOP3.LUT R20, R14.reuse, 0xff, RZ, 0xc0, !PT ;  /* 0x000000ff0e147812 */ /* 0x040fe400078ec0ff */
[----:B------:R-:W-:Y:S02]  /*5df0*/  SHF.R.U32.HI R26, RZ, 0x18, R14 ;  /* 0x00000018ff1a7819 */ /* 0x000fe4000001160e */
[----:B------:R-:W-:Y:S01]  /*5e00*/  LOP3.LUT R29, R14, 0xffff, RZ, 0xc0, !PT ;  /* 0x0000ffff0e1d7812 */ /* 0x000fe200078ec0ff */
[----:B------:R-:W-:Y:S01]  /*5e10*/  MUFU.EX2 R181, R37 ;  /* 0x0000002500b57308 */ /* 0x000fe20000000800 */
[----:B------:R-:W-:Y:S02]  /*5e20*/  SHF.R.U32.HI R15, RZ, 0x10, R4 ;  /* 0x00000010ff0f7819 */ /* 0x000fe40000011604 */
[----:B-1----:R-:W-:Y:S02]  /*5e30*/  SHF.R.U32.HI R32, RZ, 0x10, R14 ;  /* 0x00000010ff207819 */ /* 0x002fe4000001160e */
[----:B------:R-:W-:Y:S02]  /*5e40*/  LOP3.LUT R13, R7, UR13, R24, 0x96, !PT ;  /* 0x0000000d070d7c12 */ /* 0x000fe4000f8e9618 */
[----:B------:R-:W-:Y:S02]  /*5e50*/  LOP3.LUT R21, R6, 0xff, RZ, 0xc0, !PT ;  /* 0x000000ff06157812 */ /* 0x000fe400078ec0ff */
[----:B------:R-:W-:Y:S01]  /*5e60*/  SHF.R.U32.HI R24, RZ, 0x18, R6 ;  /* 0x00000018ff187819 */ /* 0x000fe20000011606 */
[----:B------:R-:W1:Y:S01]  /*5e70*/  MUFU.EX2 R175, R48 ;  /* 0x0000003000af7308 */ /* 0x000e620000000800 */
[C---:B------:R-:W-:Y:S02]  /*5e80*/  LOP3.LUT R12, R4.reuse, 0xffff, RZ, 0xc0, !PT ;  /* 0x0000ffff040c7812 */ /* 0x040fe400078ec0ff */
[----:B------:R-:W-:Y:S02]  /*5e90*/  LOP3.LUT R17, R4, 0xff, RZ, 0xc0, !PT ;  /* 0x000000ff04117812 */ /* 0x000fe400078ec0ff */
[----:B------:R-:W-:Y:S02]  /*5ea0*/  SHF.R.U32.HI R14, RZ, 0x18, R4 ;  /* 0x00000018ff0e7819 */ /* 0x000fe40000011604 */
[----:B------:R-:W-:Y:S03]  /*5eb0*/  LOP3.LUT R4, R9, 0xff, RZ, 0xc0, !PT ;  /* 0x000000ff09047812 */ /* 0x000fe600078ec0ff */
[----:B------:R-:W-:Y:S10]  /*5ec0*/  MUFU.EX2 R182, R36 ;  /* 0x0000002400b67308 */ /* 0x000ff40000000800 */
[----:B------:R-:W-:Y:S10]  /*5ed0*/  MUFU.EX2 R192, R42 ;  /* 0x0000002a00c07308 */ /* 0x000ff40000000800 */
[----:B------:R-:W-:Y:S01]  /*5ee0*/  MUFU.EX2 R183, R41 ;  /* 0x0000002900b77308 */ /* 0x000fe20000000800 */
[C---:B--2---:R-:W-:Y:S02]  /*5ef0*/  FFMA.FTZ R64, R186.reuse, UR4, R64 ;  /* 0x00000004ba407c23 */ /* 0x044fe40008010040 */
[C---:B------:R-:W-:Y:S02]  /*5f00*/  FFMA.FTZ R60, R186.reuse, UR4, R60 ;  /* 0x00000004ba3c7c23 */ /* 0x040fe4000801003c */
[----:B------:R-:W-:Y:S01]  /*5f10*/  FFMA.FTZ R66, R186, UR4, R66 ;  /* 0x00000004ba427c23 */ /* 0x000fe20008010042 */
[----:B------:R-:W-:Y:S01]  /*5f20*/  @!P1 FSEL R64, R64, -INF , !P3 ;  /* 0xff80000040409808 */ /* 0x000fe20005800000 */
[----:B------:R-:W-:Y:S01]  /*5f30*/  FFMA.FTZ R62, R186, UR4, R62 ;  /* 0x00000004ba3e7c23 */ /* 0x000fe2000801003e */
[----:B------:R-:W-:Y:S02]  /*5f40*/  ISETP.LE.U32.AND P3, PT, R4, UR5, PT ;  /* 0x0000000504007c0c */ /* 0x000fe4000bf63070 */
[----:B------:R-:W-:Y:S01]  /*5f50*/  SHF.R.U32.HI R4, RZ, 0x18, R9 ;  /* 0x00000018ff047819 */ /* 0x000fe20000011609 */
[----:B------:R-:W-:Y:S01]  /*5f60*/  MUFU.EX2 R186, R40 ;  /* 0x0000002800ba7308 */ /* 0x000fe20000000800 */
[----:B------:R-:W-:Y:S02]  /*5f70*/  FFMA.FTZ R64, R64, c[0x0][0x23c], -R100 ;  /* 0x00008f0040407a23 */ /* 0x000fe40000010864 */
[C---:B---3--:R-:W-:Y:S02]  /*5f80*/  FFMA.FTZ R54, R187.reuse, UR4, R54 ;  /* 0x00000004bb367c23 */ /* 0x048fe40008010036 */
[C---:B------:R-:W-:Y:S02]  /*5f90*/  FFMA.FTZ R52, R187.reuse, UR4, R52 ;  /* 0x00000004bb347c23 */ /* 0x040fe40008010034 */
[C---:B------:R-:W-:Y:S01]  /*5fa0*/  FFMA.FTZ R56, R187.reuse, UR4, R56 ;  /* 0x00000004bb387c23 */ /* 0x040fe20008010038 */
[----:B------:R-:W-:Y:S01]  /*5fb0*/  @!P1 FSEL R54, R54, -INF , !P5 ;  /* 0xff80000036369808 */ /* 0x000fe20006800000 */
[----:B------:R-:W-:Y:S01]  /*5fc0*/  FFMA.FTZ R58, R187, UR4, R58 ;  /* 0x00000004bb3a7c23 */ /* 0x000fe2000801003a */
[----:B------:R-:W-:Y:S01]  /*5fd0*/  @!P1 ISETP.GE.AND P5, PT, R250, R164, PT ;  /* 0x000000a4fa00920c */ /* 0x000fe20003fa6270 */
[----:B------:R-:W-:Y:S01]  /*5fe0*/  @!P3 FADD.FTZ R214, -R214, -RZ ;  /* 0x800000ffd6d6b221 */ /* 0x000fe20000010100 */
[----:B------:R-:W-:Y:S01]  /*5ff0*/  @!P1 FSEL R52, R52, -INF , !P6 ;  /* 0xff80000034349808 */ /* 0x000fe20007000000 */
[C---:B----4-:R-:W-:Y:S01]  /*6000*/  FFMA.FTZ R53, R185.reuse, UR4, R53 ;  /* 0x00000004b9357c23 */ /* 0x050fe20008010035 */
[----:B------:R-:W-:Y:S01]  /*6010*/  @!P1 FSEL R60, R60, -INF , !P5 ;  /* 0xff8000003c3c9808 */ /* 0x000fe20006800000 */
[C---:B------:R-:W-:Y:S01]  /*6020*/  FFMA.FTZ R55, R185.reuse, UR4, R55 ;  /* 0x00000004b9377c23 */ /* 0x040fe20008010037 */
[----:B------:R-:W-:Y:S01]  /*6030*/  @!P1 ISETP.GE.AND P5, PT, R250, R166, PT ;  /* 0x000000a6fa00920c */ /* 0x000fe20003fa6270 */
[C---:B------:R-:W-:Y:S01]  /*6040*/  FFMA.FTZ R57, R185.reuse, UR4, R57 ;  /* 0x00000004b9397c23 */ /* 0x040fe20008010039 */
[-C--:B------:R-:W-:Y:S01]  /*6050*/  @!P1 ISETP.GE.AND P6, PT, R248, R164.reuse, PT ;  /* 0x000000a4f800920c */ /* 0x080fe20003fc6270 */
[----:B------:R-:W-:Y:S01]  /*6060*/  FFMA.FTZ R59, R185, UR4, R59 ;  /* 0x00000004b93b7c23 */ /* 0x000fe2000801003b */
[----:B------:R-:W-:Y:S01]  /*6070*/  @!P1 FSEL R55, R55, -INF , !P2 ;  /* 0xff80000037379808 */ /* 0x000fe20005000000 */
[----:B------:R2:W-:Y:S01]  /*6080*/  MUFU.EX2 R185, R33 ;  /* 0x0000002100b97308 */ /* 0x0005e20000000800 */
[-C--:B------:R-:W-:Y:S01]  /*6090*/  @!P1 ISETP.GE.AND P2, PT, R249, R164.reuse, PT ;  /* 0x000000a4f900920c */ /* 0x080fe20003f46270 */
[----:B------:R-:W-:Y:S01]  /*60a0*/  FFMA.FTZ R60, R60, c[0x0][0x23c], -R8 ;  /* 0x00008f003c3c7a23 */ /* 0x000fe20000010808 */
[----:B------:R-:W-:Y:S01]  /*60b0*/  @!P1 FSEL R66, R66, -INF , !P5 ;  /* 0xff80000042429808 */ /* 0x000fe20006800000 */
[----:B------:R-:W-:Y:S01]  /*60c0*/  FFMA.FTZ R52, R52, c[0x0][0x23c], -R100 ;  /* 0x00008f0034347a23 */ /* 0x000fe20000010864 */
[----:B------:R-:W-:Y:S01]  /*60d0*/  @!P1 FSEL R53, R53, -INF , !P0 ;  /* 0xff80000035359808 */ /* 0x000fe20004000000 */
[--C-:B------:R-:W-:Y:S01]  /*60e0*/  FFMA.FTZ R54, R54, c[0x0][0x23c], -R10.reuse ;  /* 0x00008f0036367a23 */ /* 0x100fe2000001080a */
[----:B------:R-:W-:Y:S01]  /*60f0*/  @!P1 ISETP.GE.AND P0, PT, R247, R164, PT ;  /* 0x000000a4f700920c */ /* 0x000fe20003f06270 */
[----:B------:R-:W-:Y:S01]  /*6100*/  FFMA.FTZ R66, R66, c[0x0][0x23c], -R10 ;  /* 0x00008f0042427a23 */ /* 0x000fe2000001080a */
[----:B------:R-:W-:Y:S01]  /*6110*/  @!P1 FSEL R56, R56, -INF , !P6 ;  /* 0xff80000038389808 */ /* 0x000fe20007000000 */
[----:B------:R-:W-:Y:S01]  /*6120*/  MUFU.EX2 R164, R64 ;  /* 0x0000004000a47308 */ /* 0x000fe20000000800 */
[-C--:B------:R-:W-:Y:S01]  /*6130*/  @!P1 ISETP.GE.AND P6, PT, R248, R165.reuse, PT ;  /* 0x000000a5f800920c */ /* 0x080fe20003fc6270 */
[----:B------:R-:W-:Y:S01]  /*6140*/  FFMA.FTZ R53, R53, c[0x0][0x23c], -R100 ;  /* 0x00008f0035357a23 */ /* 0x000fe20000010864 */
[----:B------:R-:W-:Y:S01]  /*6150*/  @!P1 FSEL R57, R57, -INF , !P0 ;  /* 0xff80000039399808 */ /* 0x000fe20004000000 */
[----:B------:R-:W-:Y:S01]  /*6160*/  FFMA.FTZ R56, R56, c[0x0][0x23c], -R8 ;  /* 0x00008f0038387a23 */ /* 0x000fe20000010808 */
[-C--:B------:R-:W-:Y:S01]  /*6170*/  @!P1 ISETP.GE.AND P0, PT, R247, R165.reuse, PT ;  /* 0x000000a5f700920c */ /* 0x080fe20003f06270 */
[----:B------:R-:W-:Y:S01]  /*6180*/  FFMA.FTZ R55, R55, c[0x0][0x23c], -R10 ;  /* 0x00008f0037377a23 */ /* 0x000fe2000001080a */
[----:B------:R-:W-:Y:S01]  /*6190*/  @!P1 FSEL R58, R58, -INF , !P6 ;  /* 0xff8000003a3a9808 */ /* 0x000fe20007000000 */
[----:B------:R-:W-:Y:S01]  /*61a0*/  FFMA.FTZ R57, R57, c[0x0][0x23c], -R8 ;  /* 0x00008f0039397a23 */ /* 0x000fe20000010808 */
[-C--:B------:R-:W-:Y:S01]  /*61b0*/  @!P1 ISETP.GE.AND P6, PT, R250, R165.reuse, PT ;  /* 0x000000a5fa00920c */ /* 0x080fe20003fc6270 */
[----:B------:R-:W-:Y:S01]  /*61c0*/  MUFU.EX2 R114, R60 ;  /* 0x0000003c00727308 */ /* 0x000fe20000000800 */
[----:B------:R-:W-:Y:S01]  /*61d0*/  @!P1 FSEL R59, R59, -INF , !P0 ;  /* 0xff8000003b3b9808 */ /* 0x000fe20004000000 */
[--C-:B------:R-:W-:Y:S01]  /*61e0*/  FFMA.FTZ R58, R58, c[0x0][0x23c], -R0.reuse ;  /* 0x00008f003a3a7a23 */ /* 0x100fe20000010800 */
[----:B------:R-:W-:Y:S02]  /*61f0*/  @!P1 ISETP.GE.AND P0, PT, R249, R165, PT ;  /* 0x000000a5f900920c */ /* 0x000fe40003f06270 */
[----:B--2---:R-:W-:Y:S01]  /*6200*/  LOP3.LUT R33, R6, 0xffff, RZ, 0xc0, !PT ;  /* 0x0000ffff06217812 */ /* 0x004fe200078ec0ff */
[----:B------:R-:W-:Y:S01]  /*6210*/  FFMA.FTZ R59, R59, c[0x0][0x23c], -R0 ;  /* 0x00008f003b3b7a23 */ /* 0x000fe20000010800 */
[----:B------:R-:W-:Y:S02]  /*6220*/  @!P1 FSEL R62, R62, -INF , !P6 ;  /* 0xff8000003e3e9808 */ /* 0x000fe40007000000 */
[----:B------:R-:W-:Y:S01]  /*6230*/  LOP3.LUT R6, R5, UR13, R108, 0x96, !PT ;  /* 0x0000000d05067c12 */ /* 0x000fe2000f8e966c */
[----:B------:R-:W-:Y:S01]  /*6240*/  IMAD.U32 R108, RZ, RZ, UR27 ;  /* 0x0000001bff6c7e24 */ /* 0x000fe2000f8e00ff */
[----:B------:R-:W-:Y:S01]  /*6250*/  ISETP.LE.U32.AND P6, PT, R18, UR5, PT ;  /* 0x0000000512007c0c */ /* 0x000fe2000bfc3070 */
[----:B------:R-:W-:Y:S01]  /*6260*/  FFMA.FTZ R62, R62, c[0x0][0x23c], -R0 ;  /* 0x00008f003e3e7a23 */ /* 0x000fe20000010800 */
[----:B------:R-:W-:Y:S01]  /*6270*/  LOP3.LUT R5, R9, 0xffff, RZ, 0xc0, !PT ;  /* 0x0000ffff09057812 */ /* 0x000fe200078ec0ff */
[----:B------:R-:W-:Y:S01]  /*6280*/  MUFU.EX2 R191, R43 ;  /* 0x0000002b00bf7308 */ /* 0x000fe20000000800 */
[----:B------:R-:W-:Y:S02]  /*6290*/  SHF.R.U32.HI R7, RZ, 0x10, R6 ;  /* 0x00000010ff077819 */ /* 0x000fe40000011606 */
[----:B------:R-:W-:Y:S07]  /*62a0*/  SHF.R.U32.HI R5, RZ, 0x8, R5 ;  /* 0x00000008ff057819 */ /* 0x000fee0000011605 */
[----:B------:R-:W-:Y:S01]  /*62b0*/  @!P6 FADD.FTZ R200, -R200, -RZ ;  /* 0x800000ffc8c8e221 */ /* 0x000fe20000010100 */
[----:B------:R-:W-:Y:S10]  /*62c0*/  MUFU.EX2 R187, R34 ;  /* 0x0000002200bb7308 */ /* 0x000ff40000000800 */
[----:B------:R-:W-:Y:S01]  /*62d0*/  MUFU.EX2 R189, R46 ;  /* 0x0000002e00bd7308 */ /* 0x000fe20000000800 */
[C---:B------:R-:W-:Y:S02]  /*62e0*/  FFMA.FTZ R65, R163.reuse, UR4, R65 ;  /* 0x00000004a3417c23 */ /* 0x040fe40008010041 */
[C---:B------:R-:W-:Y:S07]  /*62f0*/  FFMA.FTZ R61, R163.reuse, UR4, R61 ;  /* 0x00000004a33d7c23 */ /* 0x040fee000801003d */
[----:B------:R-:W-:Y:S01]  /*6300*/  MUFU.EX2 R115, R62 ;  /* 0x0000003e00737308 */ /* 0x000fe20000000800 */
[----:B------:R-:W-:Y:S01]  /*6310*/  FFMA.FTZ R67, R163, UR4, R67 ;  /* 0x00000004a3437c23 */ /* 0x000fe20008010043 */
[----:B------:R-:W-:Y:S01]  /*6320*/  @!P1 FSEL R65, R65, -INF , !P4 ;  /* 0xff80000041419808 */ /* 0x000fe20006000000 */
[----:B------:R-:W-:Y:S01]  /*6330*/  FFMA.FTZ R63, R163, UR4, R63 ;  /* 0x00000004a33f7c23 */ /* 0x000fe2000801003f */
[----:B------:R-:W-:Y:S02]  /*6340*/  ISETP.LE.U32.AND P4, PT, R4, UR5, PT ;  /* 0x0000000504007c0c */ /* 0x000fe4000bf83070 */
[----:B------:R-:W-:Y:S01]  /*6350*/  LOP3.LUT R4, R5, 0xffff, RZ, 0xc0, !PT ;  /* 0x0000ffff05047812 */ /* 0x000fe200078ec0ff */
[----:B------:R-:W-:Y:S01]  /*6360*/  FFMA.FTZ R100, R65, c[0x0][0x23c], -R100 ;  /* 0x00008f0041647a23 */ /* 0x000fe20000010864 */
[----:B------:R-:W-:Y:S02]  /*6370*/  SHF.R.U32.HI R5, RZ, 0x10, R9 ;  /* 0x00000010ff057819 */ /* 0x000fe40000011609 */
[----:B------:R-:W-:Y:S01]  /*6380*/  LOP3.LUT R9, R6, 0xff, RZ, 0xc0, !PT ;  /* 0x000000ff06097812 */ /* 0x000fe200078ec0ff */
[----:B------:R-:W-:Y:S01]  /*6390*/  MUFU.EX2 R163, R100 ;  /* 0x0000006400a37308 */ /* 0x000fe20000000800 */
[----:B------:R-:W-:Y:S02]  /*63a0*/  @!P1 FSEL R61, R61, -INF , !P2 ;  /* 0xff8000003d3d9808 */ /* 0x000fe40005000000 */
[----:B------:R-:W-:Y:S02]  /*63b0*/  @!P1 ISETP.GE.AND P2, PT, R249, R166, PT ;  /* 0x000000a6f900920c */ /* 0x000fe40003f46270 */
[----:B------:R-:W-:Y:S01]  /*63c0*/  LOP3.LUT R5, R5, 0xff, RZ, 0xc0, !PT ;  /* 0x000000ff05057812 */ /* 0x000fe200078ec0ff */
[----:B------:R-:W-:Y:S01]  /*63d0*/  FFMA.FTZ R8, R61, c[0x0][0x23c], -R8 ;  /* 0x00008f003d087a23 */ /* 0x000fe20000010808 */
[----:B------:R-:W-:Y:S01]  /*63e0*/  ISETP.LE.U32.AND P5, PT, R4, UR5, PT ;  /* 0x0000000504007c0c */ /* 0x000fe2000bfa3070 */
[----:B------:R-:W-:Y:S01]  /*63f0*/  @!P4 FADD.FTZ R209, -R209, -RZ ;  /* 0x800000ffd1d1c221 */ /* 0x000fe20000010100 */
[----:B------:R-:W-:Y:S01]  /*6400*/  LOP3.LUT R4, R6, 0xffff, RZ, 0xc0, !PT ;  /* 0x0000ffff06047812 */ /* 0x000fe200078ec0ff */
[----:B------:R2:W-:Y:S01]  /*6410*/  MUFU.EX2 R113, R8 ;  /* 0x0000000800717308 */ /* 0x0005e20000000800 */
[----:B------:R-:W-:Y:S02]  /*6420*/  @!P1 FSEL R67, R67, -INF , !P2 ;  /* 0xff80000043439808 */ /* 0x000fe40005000000 */
[----:B------:R-:W-:Y:S02]  /*6430*/  SHF.R.U32.HI R6, RZ, 0x18, R6 ;  /* 0x00000018ff067819 */ /* 0x000fe40000011606 */
[----:B------:R-:W-:Y:S01]  /*6440*/  ISETP.LE.U32.AND P2, PT, R5, UR5, PT ;  /* 0x0000000505007c0c */ /* 0x000fe2000bf43070 */
[----:B------:R-:W-:Y:S01]  /*6450*/  FFMA.FTZ R10, R67, c[0x0][0x23c], -R10 ;  /* 0x00008f00430a7a23 */ /* 0x000fe2000001080a */
[----:B------:R-:W-:Y:S02]  /*6460*/  SHF.R.U32.HI R4, RZ, 0x8, R4 ;  /* 0x00000008ff047819 */ /* 0x000fe40000011604 */
[----:B------:R-:W-:Y:S01]  /*6470*/  @!P1 FSEL R63, R63, -INF , !P0 ;  /* 0xff8000003f3f9808 */ /* 0x000fe20004000000 */
[----:B------:R-:W-:Y:S01]  /*6480*/  @!P5 FADD.FTZ R210, -R210, -RZ ;  /* 0x800000ffd2d2d221 */ /* 0x000fe20000010100 */
[----:B------:R-:W-:Y:S01]  /*6490*/  LOP3.LUT R4, R4, 0xffff, RZ, 0xc0, !PT ;  /* 0x0000ffff04047812 */ /* 0x000fe200078ec0ff */
[----:B------:R-:W-:Y:S01]  /*64a0*/  MUFU.EX2 R190, R47 ;  /* 0x0000002f00be7308 */ /* 0x000fe20000000800 */
[----:B------:R-:W-:Y:S01]  /*64b0*/  ISETP.LE.U32.AND P1, PT, R9, UR5, PT ;  /* 0x0000000509007c0c */ /* 0x000fe2000bf23070 */
[----:B------:R-:W-:Y:S01]  /*64c0*/  FFMA.FTZ R0, R63, c[0x0][0x23c], -R0 ;  /* 0x00008f003f007a23 */ /* 0x000fe20000010800 */
[----:B------:R-:W-:Y:S02]  /*64d0*/  LOP3.LUT R9, R16, 0xff, RZ, 0xc0, !PT ;  /* 0x000000ff10097812 */ /* 0x000fe400078ec0ff */
[----:B------:R-:W-:Y:S01]  /*64e0*/  ISETP.LE.U32.AND P5, PT, R4, UR5, PT ;  /* 0x0000000504007c0c */ /* 0x000fe2000bfa3070 */
[----:B------:R-:W-:Y:S01]  /*64f0*/  @!P2 FADD.FTZ R213, -R213, -RZ ;  /* 0x800000ffd5d5a221 */ /* 0x000fe20000010100 */
[----:B------:R-:W-:Y:S02]  /*6500*/  ISETP.LE.U32.AND P2, PT, R6, UR5, PT ;  /* 0x0000000506007c0c */ /* 0x000fe4000bf43070 */
[----:B------:R-:W-:Y:S01]  /*6510*/  LOP3.LUT R5, R7, 0xff, RZ, 0xc0, !PT ;  /* 0x000000ff07057812 */ /* 0x000fe200078ec0ff */
[----:B------:R-:W-:Y:S01]  /*6520*/  MUFU.EX2 R173, R50 ;  /* 0x0000003200ad7308 */ /* 0x000fe20000000800 */
[----:B------:R-:W-:Y:S02]  /*6530*/  SHF.R.U32.HI R4, RZ, 0x8, R12 ;  /* 0x00000008ff047819 */ /* 0x000fe4000001160c */
[----:B------:R-:W-:Y:S01]  /*6540*/  ISETP.LE.U32.AND P3, PT, R5, UR5, PT ;  /* 0x0000000505007c0c */ /* 0x000fe2000bf63070 */
[----:B------:R-:W-:Y:S01]  /*6550*/  @!P1 FADD.FTZ R216, -R216, -RZ ;  /* 0x800000ffd8d89221 */ /* 0x000fe20000010100 */
[----:B------:R-:W-:Y:S02]  /*6560*/  LOP3.LUT R4, R4, 0xffff, RZ, 0xc0, !PT ;  /* 0x0000ffff04047812 */ /* 0x000fe400078ec0ff */
[----:B------:R-:W-:Y:S01]  /*6570*/  LOP3.LUT R5, R15, 0xff, RZ, 0xc0, !PT ;  /* 0x000000ff0f057812 */ /* 0x000fe200078ec0ff */
[----:B------:R-:W-:Y:S01]  /*6580*/  @!P5 FADD.FTZ R215, -R215, -RZ ;  /* 0x800000ffd7d7d221 */ /* 0x000fe20000010100 */
[----:B------:R-:W-:Y:S01]  /*6590*/  ISETP.LE.U32.AND P1, PT, R4, UR5, PT ;  /* 0x0000000504007c0c */ /* 0x000fe2000bf23070 */
[----:B------:R-:W-:Y:S01]  /*65a0*/  @!P2 FADD.FTZ R220, -R220, -RZ ;  /* 0x800000ffdcdca221 */ /* 0x000fe20000010100 */
[----:B------:R-:W-:Y:S01]  /*65b0*/  ISETP.LE.U32.AND P5, PT, R5, UR5, PT ;  /* 0x0000000505007c0c */ /* 0x000fe2000bfa3070 */
[----:B------:R-:W-:Y:S01]  /*65c0*/  MUFU.EX2 R177, R39 ;  /* 0x0000002700b17308 */ /* 0x000fe20000000800 */
[----:B------:R-:W-:Y:S02]  /*65d0*/  ISETP.LE.U32.AND P2, PT, R14, UR5, PT ;  /* 0x000000050e007c0c */ /* 0x000fe4000bf43070 */
[----:B------:R-:W-:Y:S01]  /*65e0*/  ISETP.LE.U32.AND P0, PT, R19, UR5, PT ;  /* 0x0000000513007c0c */ /* 0x000fe2000bf03070 */
[----:B------:R-:W-:Y:S01]  /*65f0*/  @!P3 FADD.FTZ R219, -R219, -RZ ;  /* 0x800000ffdbdbb221 */ /* 0x000fe20000010100 */
[----:B------:R-:W-:Y:S02]  /*6600*/  SHF.R.U32.HI R4, RZ, 0x8, R25 ;  /* 0x00000008ff047819 */ /* 0x000fe40000011619 */
[----:B------:R-:W-:Y:S02]  /*6610*/  LOP3.LUT R7, R11, 0xff, RZ, 0xc0, !PT ;  /* 0x000000ff0b077812 */ /* 0x000fe400078ec0ff */
[----:B------:R-:W-:Y:S01]  /*6620*/  LOP3.LUT R6, R27, 0xff, RZ, 0xc0, !PT ;  /* 0x000000ff1b067812 */ /* 0x000fe200078ec0ff */
[----:B------:R-:W-:Y:S01]  /*6630*/  @!P1 FADD.FTZ R211, -R211, -RZ ;  /* 0x800000ffd3d39221 */ /* 0x000fe20000010100 */
[----:B------:R-:W-:Y:S01]  /*6640*/  LOP3.LUT R4, R4, 0xffff, RZ, 0xc0, !PT ;  /* 0x0000ffff04047812 */ /* 0x000fe200078ec0ff */
[----:B------:R-:W-:Y:S01]  /*6650*/  @!P5 FADD.FTZ R217, -R217, -RZ ;  /* 0x800000ffd9d9d221 */ /* 0x000fe20000010100 */
[----:B------:R-:W-:Y:S01]  /*6660*/  ISETP.LE.U32.AND P6, PT, R7, UR5, PT ;  /* 0x0000000507007c0c */ /* 0x000fe2000bfc3070 */
[----:B------:R-:W-:Y:S01]  /*6670*/  @!P2 FADD.FTZ R218, -R218, -RZ ;  /* 0x800000ffdadaa221 */ /* 0x000fe20000010100 */
[----:B------:R-:W-:Y:S01]  /*6680*/  ISETP.LE.U32.AND P5, PT, R4, UR5, PT ;  /* 0x0000000504007c0c */ /* 0x000fe2000bfa3070 */
[----:B------:R-:W-:Y:S01]  /*6690*/  IMAD.WIDE.U32 R4, R101, -0x326172a9, RZ ;  /* 0xcd9e8d5765047825 */ /* 0x000fe200078e00ff */
[----:B------:R-:W-:Y:S01]  /*66a0*/  SHF.R.U32.HI R14, RZ, 0x8, R30 ;  /* 0x00000008ff0e7819 */ /* 0x000fe2000001161e */
[----:B------:R-:W-:Y:S01]  /*66b0*/  MUFU.EX2 R174, R49 ;  /* 0x0000003100ae7308 */ /* 0x000fe20000000800 */
[----:B------:R-:W-:Y:S01]  /*66c0*/  ISETP.LE.U32.AND P2, PT, R6, UR5, PT ;  /* 0x0000000506007c0c */ /* 0x000fe2000bf43070 */
[----:B------:R-:W-:Y:S01]  /*66d0*/  @!P0 FADD.FTZ R205, -R205, -RZ ;  /* 0x800000ffcdcd8221 */ /* 0x000fe20000010100 */
[----:B------:R-:W-:Y:S02]  /*66e0*/  LOP3.LUT R14, R14, 0xffff, RZ, 0xc0, !PT ;  /* 0x0000ffff0e0e7812 */ /* 0x000fe400078ec0ff */
[----:B------:R-:W-:Y:S02]  /*66f0*/  LOP3.LUT R6, R11, 0xffff, RZ, 0xc0, !PT ;  /* 0x0000ffff0b067812 */ /* 0x000fe400078ec0ff */
[----:B------:R-:W-:Y:S01]  /*6700*/  LOP3.LUT R12, R5, UR13, R28, 0x96, !PT ;  /* 0x0000000d050c7c12 */ /* 0x000fe2000f8e961c */
[----:B------:R-:W-:Y:S01]  /*6710*/  @!P6 FADD.FTZ R193, -R193, -RZ ;  /* 0x800000ffc1c1e221 */ /* 0x000fe20000010100 */
[----:B------:R-:W-:Y:S01]  /*6720*/  SHF.R.U32.HI R6, RZ, 0x8, R6 ;  /* 0x00000008ff067819 */ /* 0x000fe20000011606 */
[----:B------:R-:W-:Y:S01]  /*6730*/  @!P5 FADD.FTZ R198, -R198, -RZ ;  /* 0x800000ffc6c6d221 */ /* 0x000fe20000010100 */
[----:B------:R-:W-:Y:S01]  /*6740*/  LOP3.LUT R19, R4, 0xff, RZ, 0xc0, !PT ;  /* 0x000000ff04137812 */ /* 0x000fe200078ec0ff */
[----:B------:R-:W-:Y:S01]  /*6750*/  MUFU.EX2 R171, R52 ;  /* 0x0000003400ab7308 */ /* 0x000fe20000000800 */
[----:B------:R-:W-:Y:S01]  /*6760*/  LOP3.LUT R6, R6, 0xffff, RZ, 0xc0, !PT ;  /* 0x0000ffff06067812 */ /* 0x000fe200078ec0ff */
[----:B------:R-:W-:Y:S01]  /*6770*/  @!P2 FADD.FTZ R206, -R206, -RZ ;  /* 0x800000ffcecea221 */ /* 0x000fe20000010100 */
[----:B------:R-:W-:Y:S02]  /*6780*/  SHF.R.U32.HI R18, RZ, 0x10, R4 ;  /* 0x00000010ff127819 */ /* 0x000fe40000011604 */
[----:B------:R-:W-:Y:S02]  /*6790*/  ISETP.LE.U32.AND P5, PT, R6, UR5, PT ;  /* 0x0000000506007c0c */ /* 0x000fe4000bfa3070 */
[----:B------:R-:W-:Y:S02]  /*67a0*/  ISETP.LE.U32.AND P6, PT, R26, UR5, PT ;  /* 0x000000051a007c0c */ /* 0x000fe4000bfc3070 */
[--C-:B------:R-:W-:Y:S01]  /*67b0*/  SHF.R.U32.HI R7, RZ, 0x10, R11.reuse ;  /* 0x00000010ff077819 */ /* 0x100fe2000001160b */
[----:B------:R-:W3:Y:S01]  /*67c0*/  MUFU.EX2 R172, R51 ;  /* 0x0000003300ac7308 */ /* 0x000ee20000000800 */
[----:B------:R-:W-:Y:S02]  /*67d0*/  SHF.R.U32.HI R11, RZ, 0x18, R11 ;  /* 0x00000018ff0b7819 */ /* 0x000fe4000001160b */
[----:B------:R-:W-:Y:S02]  /*67e0*/  LOP3.LUT R6, R7, 0xff, RZ, 0xc0, !PT ;  /* 0x000000ff07067812 */ /* 0x000fe400078ec0ff */
[----:B------:R-:W-:Y:S02]  /*67f0*/  ISETP.LE.U32.AND P2, PT, R11, UR5, PT ;  /* 0x000000050b007c0c */ /* 0x000fe4000bf43070 */
[----:B------:R-:W-:Y:S01]  /*6800*/  ISETP.LE.U32.AND P0, PT, R6, UR5, PT ;  /* 0x0000000506007c0c */ /* 0x000fe2000bf03070 */
[----:B------:R-:W-:Y:S01]  /*6810*/  @!P5 FADD.FTZ R195, -R195, -RZ ;  /* 0x800000ffc3c3d221 */ /* 0x000fe20000010100 */
[----:B------:R-:W-:Y:S01]  /*6820*/  ISETP.LE.U32.AND P5, PT, R9, UR5, PT ;  /* 0x0000000509007c0c */ /* 0x000fe2000bfa3070 */
[----:B------:R-:W-:Y:S01]  /*6830*/  @!P6 FADD.FTZ R184, -R184, -RZ ;  /* 0x800000ffb8b8e221 */ /* 0x000fe20000010100 */
[----:B------:R-:W-:Y:S01]  /*6840*/  LOP3.LUT R6, R16, 0xffff, RZ, 0xc0, !PT ;  /* 0x0000ffff10067812 */ /* 0x000fe200078ec0ff */
[----:B------:R-:W-:Y:S01]  /*6850*/  MUFU.EX2 R170, R53 ;  /* 0x0000003500aa7308 */ /* 0x000fe20000000800 */
[--C-:B------:R-:W-:Y:S02]  /*6860*/  SHF.R.U32.HI R7, RZ, 0x10, R16.reuse ;  /* 0x00000010ff077819 */ /* 0x100fe40000011610 */
[----:B------:R-:W-:Y:S02]  /*6870*/  SHF.R.U32.HI R16, RZ, 0x18, R16 ;  /* 0x00000018ff107819 */ /* 0x000fe40000011610 */
[----:B------:R-:W-:Y:S01]  /*6880*/  SHF.R.U32.HI R6, RZ, 0x8, R6 ;  /* 0x00000008ff067819 */ /* 0x000fe20000011606 */
[----:B------:R-:W-:Y:S01]  /*6890*/  @!P2 FADD.FTZ R197, -R197, -RZ ;  /* 0x800000ffc5c5a221 */ /* 0x000fe20000010100 */
[----:B------:R-:W-:Y:S01]  /*68a0*/  LOP3.LUT R7, R7, 0xff, RZ, 0xc0, !PT ;  /* 0x000000ff07077812 */ /* 0x000fe200078ec0ff */
[----:B------:R-:W-:Y:S01]  /*68b0*/  @!P0 FADD.FTZ R201, -R201, -RZ ;  /* 0x800000ffc9c98221 */ /* 0x000fe20000010100 */
[----:B------:R-:W-:Y:S01]  /*68c0*/  LOP3.LUT R6, R6, 0xffff, RZ, 0xc0, !PT ;  /* 0x0000ffff06067812 */ /* 0x000fe200078ec0ff */
[----:B------:R-:W-:Y:S01]  /*68d0*/  @!P5 FADD.FTZ R204, -R204, -RZ ;  /* 0x800000ffccccd221 */ /* 0x000fe20000010100 */
[----:B------:R-:W-:Y:S01]  /*68e0*/  ISETP.LE.U32.AND P5, PT, R16, UR5, PT ;  /* 0x0000000510007c0c */ /* 0x000fe2000bfa3070 */
[----:B------:R-:W-:Y:S01]  /*68f0*/  MUFU.EX2 R169, R54 ;  /* 0x0000003600a97308 */ /* 0x000fe20000000800 */
[----:B------:R-:W-:Y:S02]  /*6900*/  ISETP.LE.U32.AND P3, PT, R22, UR5, PT ;  /* 0x0000000516007c0c */ /* 0x000fe4000bf63070 */
[----:B------:R-:W-:Y:S02]  /*6910*/  ISETP.LE.U32.AND P0, PT, R7, UR5, PT ;  /* 0x0000000507007c0c */ /* 0x000fe4000bf03070 */
[----:B------:R-:W-:Y:S01]  /*6920*/  ISETP.LE.U32.AND P2, PT, R6, UR5, PT ;  /* 0x0000000506007c0c */ /* 0x000fe2000bf43070 */
[----:B------:R-:W-:Y:S01]  /*6930*/  IMAD.WIDE.U32 R6, R103, -0x2daee0ad, RZ ;  /* 0xd2511f5367067825 */ /* 0x000fe200078e00ff */
[----:B------:R-:W-:Y:S02]  /*6940*/  ISETP.LE.U32.AND P4, PT, R17, UR5, PT ;  /* 0x0000000511007c0c */ /* 0x000fe4000bf83070 */
[----:B------:R-:W-:Y:S01]  /*6950*/  LOP3.LUT R17, R4, 0xffff, RZ, 0xc0, !PT ;  /* 0x0000ffff04117812 */ /* 0x000fe200078ec0ff */
[----:B------:R-:W4:Y:S01]  /*6960*/  MUFU.EX2 R178, R44 ;  /* 0x0000002c00b27308 */ /* 0x000f220000000800 */
[----:B------:R-:W-:Y:S01]  /*6970*/  ISETP.LE.U32.AND P1, PT, R20, UR5, PT ;  /* 0x0000000514007c0c */ /* 0x000fe2000bf23070 */
[----:B------:R-:W-:Y:S01]  /*6980*/  @!P5 FADD.FTZ R207, -R207, -RZ ;  /* 0x800000ffcfcfd221 */ /* 0x000fe20000010100 */
[----:B------:R-:W-:Y:S01]  /*6990*/  ISETP.LE.U32.AND P5, PT, R14, UR5, PT ;  /* 0x000000050e007c0c */ /* 0x000fe2000bfa3070 */
[----:B------:R-:W-:Y:S01]  /*69a0*/  @!P3 FADD.FTZ R196, -R196, -RZ ;  /* 0x800000ffc4c4b221 */ /* 0x000fe20000010100 */
[----:B------:R-:W-:Y:S01]  /*69b0*/  LOP3.LUT R11, R7, UR12, R112, 0x96, !PT ;  /* 0x0000000c070b7c12 */ /* 0x000fe2000f8e9670 */
[----:B------:R-:W-:Y:S01]  /*69c0*/  @!P0 FADD.FTZ R208, -R208, -RZ ;  /* 0x800000ffd0d08221 */ /* 0x000fe20000010100 */
[----:B------:R-:W-:Y:S01]  /*69d0*/  LOP3.LUT R14, R31, 0xff, RZ, 0xc0, !PT ;  /* 0x000000ff1f0e7812 */ /* 0x000fe200078ec0ff */
[----:B------:R-:W-:Y:S01]  /*69e0*/  @!P2 FADD.FTZ R203, -R203, -RZ ;  /* 0x800000ffcbcba221 */ /* 0x000fe20000010100 */
[----:B------:R-:W-:Y:S01]  /*69f0*/  ISETP.LE.U32.AND P2, PT, R21, UR5, PT ;  /* 0x0000000515007c0c */ /* 0x000fe2000bf43070 */
[----:B------:R-:W-:Y:S01]  /*6a00*/  MUFU.EX2 R112, R66 ;  /* 0x0000004200707308 */ /* 0x000fe20000000800 */
[----:B------:R-:W-:Y:S01]  /*6a10*/  SHF.R.U32.HI R20, RZ, 0x18, R4 ;  /* 0x00000018ff147819 */ /* 0x000fe20000011604 */
[----:B------:R-:W-:Y:S01]  /*6a20*/  @!P4 FADD.FTZ R212, -R212, -RZ ;  /* 0x800000ffd4d4c221 */ /* 0x000fe20000010100 */
[----:B------:R-:W-:Y:S01]  /*6a30*/  ISETP.LE.U32.AND P4, PT, R23, UR5, PT ;  /* 0x0000000517007c0c */ /* 0x000fe2000bf83070 */
[----:B------:R-:W-:Y:S01]  /*6a40*/  @!P1 FADD.FTZ R188, -R188, -RZ ;  /* 0x800000ffbcbc9221 */ /* 0x000fe20000010100 */
[----:B------:R-:W-:Y:S01]  /*6a50*/  ISETP.LE.U32.AND P3, PT, R14, UR5, PT ;  /* 0x000000050e007c0c */ /* 0x000fe2000bf63070 */
[----:B------:R-:W-:Y:S01]  /*6a60*/  IMAD.WIDE.U32 R4, R109, -0x2daee0ad, RZ ;  /* 0xd2511f536d047825 */ /* 0x000fe200078e00ff */
[----:B--2---:R-:W-:Y:S02]  /*6a70*/  F2FP.RELU.BF16.PACK_AB R8, R195, R193 ;  /* 0x000000c1c308723e */ /* 0x004fe400000018ff */
[----:B------:R-:W-:Y:S01]  /*6a80*/  ISETP.LE.U32.AND P0, PT, R24, UR5, PT ;  /* 0x0000000518007c0c */ /* 0x000fe2000bf03070 */
[----:B------:R-:W-:Y:S01]  /*6a90*/  @!P5 FADD.FTZ R194, -R194, -RZ ;  /* 0x800000ffc2c2d221 */ /* 0x000fe20000010100 */
[C---:B------:R-:W-:Y:S01]  /*6aa0*/  LOP3.LUT R15, R6.reuse, 0xff, RZ, 0xc0, !PT ;  /* 0x000000ff060f7812 */ /* 0x040fe200078ec0ff */
[----:B------:R-:W-:Y:S01]  /*6ab0*/  IMAD.U32 R109, RZ, RZ, UR26 ;  /* 0x0000001aff6d7e24 */ /* 0x000fe2000f8e00ff */
[--C-:B------:R-:W-:Y:S01]  /*6ac0*/  SHF.R.U32.HI R16, RZ, 0x18, R6.reuse ;  /* 0x00000018ff107819 */ /* 0x100fe20000011606 */
[----:B-1----:R-:W-:Y:S01]  /*6ad0*/  @!P2 FADD.FTZ R175, -R175, -RZ ;  /* 0x800000ffafafa221 */ /* 0x002fe20000010100 */
[----:B------:R-:W-:Y:S01]  /*6ae0*/  LOP3.LUT R21, R6, 0xffff, RZ, 0xc0, !PT ;  /* 0x0000ffff06157812 */ /* 0x000fe200078ec0ff */
[----:B------:R-:W-:Y:S01]  /*6af0*/  @!P4 FADD.FTZ R199, -R199, -RZ ;  /* 0x800000ffc7c7c221 */ /* 0x000fe20000010100 */
[----:B------:R-:W-:Y:S01]  /*6b00*/  LOP3.LUT R7, R4, 0xff, RZ, 0xc0, !PT ;  /* 0x000000ff04077812 */ /* 0x000fe200078ec0ff */
[----:B------:R-:W-:Y:S01]  /*6b10*/  @!P3 FADD.FTZ R202, -R202, -RZ ;  /* 0x800000ffcacab221 */ /* 0x000fe20000010100 */
[----:B------:R-:W-:Y:S01]  /*6b20*/  SHF.R.U32.HI R24, RZ, 0x10, R6 ;  /* 0x00000010ff187819 */ /* 0x000fe20000011606 */
[----:B------:R-:W-:Y:S01]  /*6b30*/  MUFU.EX2 R166, R56 ;  /* 0x0000003800a67308 */ /* 0x000fe20000000800 */
[----:B------:R-:W-:Y:S01]  /*6b40*/  SHF.R.U32.HI R6, RZ, 0x8, R29 ;  /* 0x00000008ff067819 */ /* 0x000fe2000001161d */
[----:B---3--:R-:W-:Y:S01]  /*6b50*/  @!P0 FADD.FTZ R172, -R172, -RZ ;  /* 0x800000ffacac8221 */ /* 0x008fe20000010100 */
[----:B------:R-:W-:Y:S02]  /*6b60*/  LOP3.LUT R9, R5, UR12, R110, 0x96, !PT ;  /* 0x0000000c05097c12 */ /* 0x000fe4000f8e966e */
[----:B------:R-:W-:Y:S02]  /*6b70*/  LOP3.LUT R23, R4, 0xffff, RZ, 0xc0, !PT ;  /* 0x0000ffff04177812 */ /* 0x000fe400078ec0ff */
[----:B------:R-:W-:Y:S02]  /*6b80*/  LOP3.LUT R5, R6, 0xffff, RZ, 0xc0, !PT ;  /* 0x0000ffff06057812 */ /* 0x000fe400078ec0ff */
[--C-:B------:R-:W-:Y:S01]  /*6b90*/  SHF.R.U32.HI R14, RZ, 0x18, R4.reuse ;  /* 0x00000018ff0e7819 */ /* 0x100fe20000011604 */
[----:B------:R-:W-:Y:S01]  /*6ba0*/  MUFU.EX2 R110, R0 ;  /* 0x00000000006e7308 */ /* 0x000fe20000000800 */
[----:B------:R-:W-:Y:S02]  /*6bb0*/  ISETP.LE.U32.AND P5, PT, R5, UR5, PT ;  /* 0x0000000505007c0c */ /* 0x000fe4000bfa3070 */
[----:B------:R-:W-:Y:S02]  /*6bc0*/  LOP3.LUT R5, R32, 0xff, RZ, 0xc0, !PT ;  /* 0x000000ff20057812 */ /* 0x000fe400078ec0ff */
[----:B------:R-:W-:Y:S02]  /*6bd0*/  SHF.R.U32.HI R22, RZ, 0x10, R4 ;  /* 0x00000010ff167819 */ /* 0x000fe40000011604 */
[----:B------:R-:W-:Y:S02]  /*6be0*/  ISETP.LE.U32.AND P3, PT, R5, UR5, PT ;  /* 0x0000000505007c0c */ /* 0x000fe4000bf63070 */
[C---:B------:R-:W-:Y:S01]  /*6bf0*/  LOP3.LUT R5, R13.reuse, 0xff, RZ, 0xc0, !PT ;  /* 0x000000ff0d057812 */ /* 0x040fe200078ec0ff */
[----:B------:R-:W-:Y:S01]  /*6c00*/  MUFU.EX2 R176, R58 ;  /* 0x0000003a00b07308 */ /* 0x000fe20000000800 */
[----:B------:R-:W-:Y:S02]  /*6c10*/  LOP3.LUT R4, R13, 0xffff, RZ, 0xc0, !PT ;  /* 0x0000ffff0d047812 */ /* 0x000fe400078ec0ff */
[----:B------:R-:W-:Y:S01]  /*6c20*/  ISETP.LE.U32.AND P4, PT, R5, UR5, PT ;  /* 0x0000000505007c0c */ /* 0x000fe2000bf83070 */
[----:B------:R-:W-:Y:S01]  /*6c30*/  @!P5 FADD.FTZ R185, -R185, -RZ ;  /* 0x800000ffb9b9d221 */ /* 0x000fe20000010100 */
[--C-:B------:R-:W-:Y:S02]  /*6c40*/  SHF.R.U32.HI R5, RZ, 0x18, R13.reuse ;  /* 0x00000018ff057819 */ /* 0x100fe4000001160d */
[----:B------:R-:W-:Y:S02]  /*6c50*/  SHF.R.U32.HI R13, RZ, 0x10, R13 ;  /* 0x00000010ff0d7819 */ /* 0x000fe4000001160d */
[----:B------:R-:W-:Y:S01]  /*6c60*/  SHF.R.U32.HI R4, RZ, 0x8, R4 ;  /* 0x00000008ff047819 */ /* 0x000fe20000011604 */
[----:B------:R-:W-:Y:S01]  /*6c70*/  @!P3 FADD.FTZ R187, -R187, -RZ ;  /* 0x800000ffbbbbb221 */ /* 0x000fe20000010100 */
[----:B------:R-:W-:Y:S01]  /*6c80*/  LOP3.LUT R13, R13, 0xff, RZ, 0xc0, !PT ;  /* 0x000000ff0d0d7812 */ /* 0x000fe200078ec0ff */
[----:B------:R-:W1:Y:S01]  /*6c90*/  MUFU.EX2 R180, R45 ;  /* 0x0000002d00b47308 */ /* 0x000e620000000800 */
[----:B------:R-:W-:Y:S02]  /*6ca0*/  LOP3.LUT R4, R4, 0xffff, RZ, 0xc0, !PT ;  /* 0x0000ffff04047812 */ /* 0x000fe400078ec0ff */
[----:B------:R-:W-:Y:S01]  /*6cb0*/  ISETP.LE.U32.AND P3, PT, R13, UR5, PT ;  /* 0x000000050d007c0c */ /* 0x000fe2000bf63070 */
[----:B------:R-:W-:Y:S01]  /*6cc0*/  @!P4 FADD.FTZ R182, -R182, -RZ ;  /* 0x800000ffb6b6c221 */ /* 0x000fe20000010100 */
[----:B------:R-:W-:Y:S02]  /*6cd0*/  ISETP.LE.U32.AND P1, PT, R5, UR5, PT ;  /* 0x0000000505007c0c */ /* 0x000fe4000bf23070 */
[----:B------:R-:W-:Y:S02]  /*6ce0*/  ISETP.LE.U32.AND P5, PT, R4, UR5, PT ;  /* 0x0000000504007c0c */ /* 0x000fe4000bfa3070 */
[C---:B------:R-:W-:Y:S01]  /*6cf0*/  LOP3.LUT R5, R12.reuse, 0xff, RZ, 0xc0, !PT ;  /* 0x000000ff0c057812 */ /* 0x040fe200078ec0ff */
[----:B------:R-:W-:Y:S01]  /*6d00*/  MUFU.EX2 R168, R55 ;  /* 0x0000003700a87308 */ /* 0x000fe20000000800 */
[----:B------:R-:W-:Y:S02]  /*6d10*/  LOP3.LUT R4, R12, 0xffff, RZ, 0xc0, !PT ;  /* 0x0000ffff0c047812 */ /* 0x000fe400078ec0ff */
[----:B------:R-:W-:Y:S02]  /*6d20*/  ISETP.LE.U32.AND P6, PT, R5, UR5, PT ;  /* 0x0000000505007c0c */ /* 0x000fe4000bfc3070 */
[----:B------:R-:W-:Y:S01]  /*6d30*/  SHF.R.U32.HI R5, RZ, 0x8, R4 ;  /* 0x00000008ff057819 */ /* 0x000fe20000011604 */
[----:B------:R-:W-:Y:S01]  /*6d40*/  @!P3 FADD.FTZ R179, -R179, -RZ ;  /* 0x800000ffb3b3b221 */ /* 0x000fe20000010100 */
[--C-:B------:R-:W-:Y:S01]  /*6d50*/  SHF.R.U32.HI R4, RZ, 0x10, R12.reuse ;  /* 0x00000010ff047819 */ /* 0x100fe2000001160c */
[----:B------:R-:W-:Y:S01]  /*6d60*/  @!P1 FADD.FTZ R177, -R177, -RZ ;  /* 0x800000ffb1b19221 */ /* 0x000fe20000010100 */
[----:B------:R-:W-:Y:S01]  /*6d70*/  LOP3.LUT R5, R5, 0xffff, RZ, 0xc0, !PT ;  /* 0x0000ffff05057812 */ /* 0x000fe200078ec0ff */
[----:B------:R-:W-:Y:S01]  /*6d80*/  @!P5 FADD.FTZ R181, -R181, -RZ ;  /* 0x800000ffb5b5d221 */ /* 0x000fe20000010100 */
[----:B------:R-:W-:Y:S01]  /*6d90*/  SHF.R.U32.HI R6, RZ, 0x18, R12 ;  /* 0x00000018ff067819 */ /* 0x000fe2000001160c */
[----:B------:R-:W2:Y:S01]  /*6da0*/  MUFU.EX2 R165, R57 ;  /* 0x0000003900a57308 */ /* 0x000ea20000000800 */
[----:B------:R-:W-:Y:S02]  /*6db0*/  LOP3.LUT R4, R4, 0xff, RZ, 0xc0, !PT ;  /* 0x000000ff04047812 */ /* 0x000fe400078ec0ff */
[----:B------:R-:W-:Y:S01]  /*6dc0*/  ISETP.LE.U32.AND P1, PT, R19, UR5, PT ;  /* 0x0000000513007c0c */ /* 0x000fe2000bf23070 */
[----:B------:R-:W-:Y:S01]  /*6dd0*/  @!P6 FADD.FTZ R186, -R186, -RZ ;  /* 0x800000ffbabae221 */ /* 0x000fe20000010100 */
[----:B------:R-:W-:Y:S02]  /*6de0*/  ISETP.LE.U32.AND P3, PT, R4, UR5, PT ;  /* 0x0000000504007c0c */ /* 0x000fe4000bf63070 */
[----:B------:R-:W-:Y:S02]  /*6df0*/  ISETP.LE.U32.AND P5, PT, R5, UR5, PT ;  /* 0x0000000505007c0c */ /* 0x000fe4000bfa3070 */
[----:B------:R-:W-:Y:S01]  /*6e00*/  LOP3.LUT R5, R18, 0xff, RZ, 0xc0, !PT ;  /* 0x000000ff12057812 */ /* 0x000fe200078ec0ff */
[----:B------:R-:W3:Y:S01]  /*6e10*/  MUFU.EX2 R111, R10 ;  /* 0x0000000a006f7308 */ /* 0x000ee20000000800 */
[----:B------:R-:W-:Y:S02]  /*6e20*/  ISETP.LE.U32.AND P4, PT, R6, UR5, PT ;  /* 0x0000000506007c0c */ /* 0x000fe4000bf83070 */
[----:B------:R-:W-:Y:S02]  /*6e30*/  SHF.R.U32.HI R4, RZ, 0x8, R17 ;  /* 0x00000008ff047819 */ /* 0x000fe40000011611 */
[----:B------:R-:W-:Y:S01]  /*6e40*/  ISETP.LE.U32.AND P6, PT, R5, UR5, PT ;  /* 0x0000000505007c0c */ /* 0x000fe2000bfc3070 */
[----:B----4-:R-:W-:Y:S01]  /*6e50*/  @!P1 FADD.FTZ R178, -R178, -RZ ;  /* 0x800000ffb2b29221 */ /* 0x010fe20000010100 */
[----:B------:R-:W-:Y:S01]  /*6e60*/  LOP3.LUT R5, R11, 0xffff, RZ, 0xc0, !PT ;  /* 0x0000ffff0b057812 */ /* 0x000fe200078ec0ff */
[----:B------:R-:W-:Y:S01]  /*6e70*/  @!P3 FADD.FTZ R192, -R192, -RZ ;  /* 0x800000ffc0c0b221 */ /* 0x000fe20000010100 */
[----:B------:R-:W-:Y:S01]  /*6e80*/  LOP3.LUT R4, R4, 0xffff, RZ, 0xc0, !PT ;  /* 0x0000ffff04047812 */ /* 0x000fe200078ec0ff */
[----:B------:R-:W-:Y:S01]  /*6e90*/  @!P5 FADD.FTZ R183, -R183, -RZ ;  /* 0x800000ffb7b7d221 */ /* 0x000fe20000010100 */
[----:B------:R-:W-:Y:S01]  /*6ea0*/  ISETP.LE.U32.AND P3, PT, R20, UR5, PT ;  /* 0x0000000514007c0c */ /* 0x000fe2000bf63070 */
[----:B------:R-:W4:Y:S01]  /*6eb0*/  MUFU.EX2 R167, R59 ;  /* 0x0000003b00a77308 */ /* 0x000f220000000800 */
[----:B------:R-:W-:Y:S01]  /*6ec0*/  ISETP.LE.U32.AND P5, PT, R4, UR5, PT ;  /* 0x0000000504007c0c */ /* 0x000fe2000bfa3070 */
[----:B------:R-:W-:Y:S01]  /*6ed0*/  @!P4 FADD.FTZ R191, -R191, -RZ ;  /* 0x800000ffbfbfc221 */ /* 0x000fe20000010100 */
[----:B------:R-:W-:Y:S02]  /*6ee0*/  ISETP.LE.U32.AND P1, PT, R15, UR5, PT ;  /* 0x000000050f007c0c */ /* 0x000fe4000bf23070 */
[----:B------:R-:W-:Y:S01]  /*6ef0*/  LOP3.LUT R4, R102, 0xff, RZ, 0xc0, !PT ;  /* 0x000000ff66047812 */ /* 0x000fe200078ec0ff */
[----:B------:R-:W-:Y:S01]  /*6f00*/  @!P6 FADD.FTZ R189, -R189, -RZ ;  /* 0x800000ffbdbde221 */ /* 0x000fe20000010100 */
[----:B------:R-:W-:Y:S02]  /*6f10*/  SHF.R.U32.HI R6, RZ, 0x8, R5 ;  /* 0x00000008ff067819 */ /* 0x000fe40000011605 */
[----:B------:R-:W-:Y:S02]  /*6f20*/  ISETP.LE.U32.AND P4, PT, R4, UR5, PT ;  /* 0x0000000504007c0c */ /* 0x000fe4000bf83070 */
[----:B------:R-:W-:Y:S01]  /*6f30*/  SHF.R.U32.HI R4, RZ, 0x8, R33 ;  /* 0x00000008ff047819 */ /* 0x000fe20000011621 */
[----:B------:R-:W-:Y:S01]  /*6f40*/  @!P3 FADD.FTZ R190, -R190, -RZ ;  /* 0x800000ffbebeb221 */ /* 0x000fe20000010100 */
[----:B------:R-:W-:Y:S01]  /*6f50*/  ISETP.LE.U32.AND P3, PT, R7, UR5, PT ;  /* 0x0000000507007c0c */ /* 0x000fe2000bf63070 */
[----:B-1----:R-:W-:Y:S01]  /*6f60*/  @!P5 FADD.FTZ R180, -R180, -RZ ;  /* 0x800000ffb4b4d221 */ /* 0x002fe20000010100 */
[----:B------:R-:W-:Y:S01]  /*6f70*/  LOP3.LUT R4, R4, 0xffff, RZ, 0xc0, !PT ;  /* 0x0000ffff04047812 */ /* 0x000fe200078ec0ff */
[----:B------:R-:W-:Y:S01]  /*6f80*/  @!P1 FADD.FTZ R164, -R164, -RZ ;  /* 0x800000ffa4a49221 */ /* 0x000fe20000010100 */
[----:B------:R-:W-:Y:S02]  /*6f90*/  LOP3.LUT R7, R11, 0xff, RZ, 0xc0, !PT ;  /* 0x000000ff0b077812 */ /* 0x000fe400078ec0ff */
[----:B------:R-:W-:Y:S02]  /*6fa0*/  ISETP.LE.U32.AND P6, PT, R4, UR5, PT ;  /* 0x0000000504007c0c */ /* 0x000fe4000bfc3070 */
[--C-:B------:R-:W-:Y:S01]  /*6fb0*/  SHF.R.U32.HI R4, RZ, 0x10, R11.reuse ;  /* 0x00000010ff047819 */ /* 0x100fe2000001160b */
[----:B------:R-:W-:Y:S01]  /*6fc0*/  @!P4 FADD.FTZ R173, -R173, -RZ ;  /* 0x800000ffadadc221 */ /* 0x000fe20000010100 */
[----:B------:R-:W-:Y:S02]  /*6fd0*/  ISETP.LE.U32.AND P2, PT, R7, UR5, PT ;  /* 0x0000000507007c0c */ /* 0x000fe4000bf43070 */
[----:B------:R-:W-:Y:S01]  /*6fe0*/  LOP3.LUT R5, R4, 0xff, RZ, 0xc0, !PT ;  /* 0x000000ff04057812 */ /* 0x000fe200078ec0ff */
[----:B------:R-:W-:Y:S01]  /*6ff0*/  @!P3 FADD.FTZ R114, -R114, -RZ ;  /* 0x800000ff7272b221 */ /* 0x000fe20000010100 */
[----:B------:R-:W-:Y:S02]  /*7000*/  LOP3.LUT R4, R6, 0xffff, RZ, 0xc0, !PT ;  /* 0x0000ffff06047812 */ /* 0x000fe400078ec0ff */
[----:B------:R-:W-:Y:S02]  /*7010*/  SHF.R.U32.HI R11, RZ, 0x18, R11 ;  /* 0x00000018ff0b7819 */ /* 0x000fe4000001160b */
[----:B------:R-:W-:Y:S01]  /*7020*/  ISETP.LE.U32.AND P4, PT, R4, UR5, PT ;  /* 0x0000000504007c0c */ /* 0x000fe2000bf83070 */
[----:B------:R-:W-:Y:S01]  /*7030*/  @!P6 FADD.FTZ R174, -R174, -RZ ;  /* 0x800000ffaeaee221 */ /* 0x000fe20000010100 */
[----:B------:R-:W-:Y:S02]  /*7040*/  LOP3.LUT R4, R9, 0xffff, RZ, 0xc0, !PT ;  /* 0x0000ffff09047812 */ /* 0x000fe400078ec0ff */
[----:B------:R-:W-:Y:S01]  /*7050*/  ISETP.LE.U32.AND P6, PT, R5, UR5, PT ;  /* 0x0000000505007c0c */ /* 0x000fe2000bfc3070 */
[----:B------:R-:W-:Y:S01]  /*7060*/  @!P2 FADD.FTZ R171, -R171, -RZ ;  /* 0x800000ffababa221 */ /* 0x000fe20000010100 */
[----:B------:R-:W-:Y:S02]  /*7070*/  LOP3.LUT R5, R9, 0xff, RZ, 0xc0, !PT ;  /* 0x000000ff09057812 */ /* 0x000fe400078ec0ff */
[----:B------:R-:W-:Y:S02]  /*7080*/  SHF.R.U32.HI R6, RZ, 0x8, R23 ;  /* 0x00000008ff067819 */ /* 0x000fe40000011617 */
[----:B------:R-:W-:Y:S02]  /*7090*/  SHF.R.U32.HI R4, RZ, 0x8, R4 ;  /* 0x00000008ff047819 */ /* 0x000fe40000011604 */
[----:B------:R-:W-:Y:S01]  /*70a0*/  ISETP.LE.U32.AND P2, PT, R5, UR5, PT ;  /* 0x0000000505007c0c */ /* 0x000fe2000bf43070 */
[----:B------:R-:W-:Y:S01]  /*70b0*/  @!P4 FADD.FTZ R170, -R170, -RZ ;  /* 0x800000ffaaaac221 */ /* 0x000fe20000010100 */
[----:B------:R-:W-:Y:S02]  /*70c0*/  LOP3.LUT R4, R4, 0xffff, RZ, 0xc0, !PT ;  /* 0x0000ffff04047812 */ /* 0x000fe400078ec0ff */
[----:B------:R-:W-:Y:S01]  /*70d0*/  F2FP.RELU.BF16.PACK_AB R7, R210, R214 ;  /* 0x000000d6d207723e */ /* 0x000fe200000018ff */
[----:B------:R-:W-:Y:S01]  /*70e0*/  @!P6 FADD.FTZ R169, -R169, -RZ ;  /* 0x800000ffa9a9e221 */ /* 0x000fe20000010100 */
[----:B------:R-:W-:Y:S02]  /*70f0*/  SHF.R.U32.HI R5, RZ, 0x10, R9 ;  /* 0x00000010ff057819 */ /* 0x000fe40000011609 */
[----:B------:R-:W-:Y:S01]  /*7100*/  F2FP.RELU.BF16.PACK_AB R0, R191, R192 ;  /* 0x000000c0bf00723e */ /* 0x000fe200000018ff */
[----:B------:R1:W-:Y:S01]  /*7110*/  STS [R227+0x10000], R7 ;  /* 0x01000007e3007388 */ /* 0x0003e20000000800 */
[----:B------:R-:W-:Y:S02]  /*7120*/  ISETP.LE.U32.AND P4, PT, R4, UR5, PT ;  /* 0x0000000504007c0c */ /* 0x000fe4000bf83070 */
[----:B------:R-:W-:Y:S01]  /*7130*/  ISETP.LE.U32.AND P5, PT, R16, UR5, PT ;  /* 0x0000000510007c0c */ /* 0x000fe2000bfa3070 */
[----:B------:R-:W-:Y:S01]  /*7140*/  @!P2 FADD.FTZ R166, -R166, -RZ ;  /* 0x800000ffa6a6a221 */ /* 0x000fe20000010100 */
[----:B------:R-:W-:Y:S02]  /*7150*/  LOP3.LUT R4, R5, 0xff, RZ, 0xc0, !PT ;  /* 0x000000ff05047812 */ /* 0x000fe400078ec0ff */
[----:B------:R-:W-:Y:S02]  /*7160*/  SHF.R.U32.HI R5, RZ, 0x8, R21 ;  /* 0x00000008ff057819 */ /* 0x000fe40000011615 */
[----:B------:R-:W-:Y:S02]  /*7170*/  ISETP.LE.U32.AND P6, PT, R4, UR5, PT ;  /* 0x0000000504007c0c */ /* 0x000fe4000bfc3070 */
[----:B------:R-:W-:Y:S02]  /*7180*/  LOP3.LUT R4, R5, 0xffff, RZ, 0xc0, !PT ;  /* 0x0000ffff05047812 */ /* 0x000fe400078ec0ff */
[----:B------:R-:W-:Y:S01]  /*7190*/  LOP3.LUT R5, R22, 0xff, RZ, 0xc0, !PT ;  /* 0x000000ff16057812 */ /* 0x000fe200078ec0ff */
[----:B--2---:R-:W-:Y:S01]  /*71a0*/  @!P4 FADD.FTZ R165, -R165, -RZ ;  /* 0x800000ffa5a5c221 */ /* 0x004fe20000010100 */
[----:B------:R-:W-:Y:S01]  /*71b0*/  ISETP.LE.U32.AND P2, PT, R4, UR5, PT ;  /* 0x0000000504007c0c */ /* 0x000fe2000bf43070 */
[----:B---3--:R-:W-:Y:S01]  /*71c0*/  @!P5 FADD.FTZ R111, -R111, -RZ ;  /* 0x800000ff6f6fd221 */ /* 0x008fe20000010100 */
[----:B------:R-:W-:Y:S02]  /*71d0*/  LOP3.LUT R4, R24, 0xff, RZ, 0xc0, !PT ;  /* 0x000000ff18047812 */ /* 0x000fe400078ec0ff */
[----:B------:R-:W-:Y:S02]  /*71e0*/  ISETP.LE.U32.AND P1, PT, R5, UR5, PT ;  /* 0x0000000505007c0c */ /* 0x000fe4000bf23070 */
[----:B------:R-:W-:Y:S01]  /*71f0*/  F2FP.RELU.BF16.PACK_AB R5, R198, R200 ;  /* 0x000000c8c605723e */ /* 0x000fe200000018ff */
[----:B------:R-:W-:Y:S01]  /*7200*/  @!P6 FADD.FTZ R176, -R176, -RZ ;  /* 0x800000ffb0b0e221 */ /* 0x000fe20000010100 */
[----:B------:R-:W-:Y:S02]  /*7210*/  ISETP.LE.U32.AND P0, PT, R11, UR5, PT ;  /* 0x000000050b007c0c */ /* 0x000fe4000bf03070 */
[----:B------:R-:W-:Y:S02]  /*7220*/  ISETP.LE.U32.AND P6, PT, R4, UR5, PT ;  /* 0x0000000504007c0c */ /* 0x000fe4000bfc3070 */
[----:B------:R-:W-:Y:S01]  /*7230*/  SHF.R.U32.HI R9, RZ, 0x18, R9 ;  /* 0x00000018ff097819 */ /* 0x000fe20000011609 */
[----:B------:R-:W-:Y:S01]  /*7240*/  @!P2 FADD.FTZ R163, -R163, -RZ ;  /* 0x800000ffa3a3a221 */ /* 0x000fe20000010100 */
[----:B------:R-:W-:Y:S02]  /*7250*/  LOP3.LUT R4, R6, 0xffff, RZ, 0xc0, !PT ;  /* 0x0000ffff06047812 */ /* 0x000fe400078ec0ff */
[----:B------:R-:W-:Y:S01]  /*7260*/  ISETP.LE.U32.AND P4, PT, R9, UR5, PT ;  /* 0x0000000509007c0c */ /* 0x000fe2000bf83070 */
[----:B------:R-:W-:Y:S01]  /*7270*/  @!P1 FADD.FTZ R115, -R115, -RZ ;  /* 0x800000ff73739221 */ /* 0x000fe20000010100 */
[----:B------:R-:W-:Y:S02]  /*7280*/  F2FP.RELU.BF16.PACK_AB R6, R209, R213 ;  /* 0x000000d5d106723e */ /* 0x000fe400000018ff */
[----:B------:R-:W-:Y:S01]  /*7290*/  ISETP.LE.U32.AND P2, PT, R4, UR5, PT ;  /* 0x0000000504007c0c */ /* 0x000fe2000bf43070 */
[----:B------:R-:W-:Y:S01]  /*72a0*/  @!P0 FADD.FTZ R168, -R168, -RZ ;  /* 0x800000ffa8a88221 */ /* 0x000fe20000010100 */
[----:B------:R-:W-:Y:S01]  /*72b0*/  ISETP.LE.U32.AND P0, PT, R14, UR5, PT ;  /* 0x000000050e007c0c */ /* 0x000fe2000bf03070 */
[----:B------:R2:W-:Y:S01]  /*72c0*/  STS [R227+0x10400], R6 ;  /* 0x01040006e3007388 */ /* 0x0005e20000000800 */
[----:B------:R-:W-:Y:S01]  /*72d0*/  F2FP.RELU.BF16.PACK_AB R4, R205, R206 ;  /* 0x000000cecd04723e */ /* 0x000fe200000018ff */
[----:B------:R-:W-:Y:S01]  /*72e0*/  @!P6 FADD.FTZ R112, -R112, -RZ ;  /* 0x800000ff7070e221 */ /* 0x000fe20000010100 */
[----:B-1----:R-:W-:Y:S01]  /*72f0*/  F2FP.RELU.BF16.PACK_AB R7, R215, R216 ;  /* 0x000000d8d707723e */ /* 0x002fe200000018ff */
[----:B------:R1:W-:Y:S01]  /*7300*/  STS [R228+0x10000], R5 ;  /* 0x01000005e4007388 */ /* 0x0003e20000000800 */
[----:B------:R-:W-:Y:S01]  /*7310*/  FSETP.GE.FTZ.AND P1, PT, R198, RZ, PT ;  /* 0x000000ffc600720b */ /* 0x000fe20003f36000 */
[----:B----4-:R-:W-:Y:S01]  /*7320*/  @!P4 FADD.FTZ R167, -R167, -RZ ;  /* 0x800000ffa7a7c221 */ /* 0x010fe20000010100 */
[----:B------:R-:W-:Y:S01]  /*7330*/  FSETP.GE.FTZ.AND P3, PT, R210, RZ, PT ;  /* 0x000000ffd200720b */ /* 0x000fe20003f76000 */
[----:B------:R3:W-:Y:S01]  /*7340*/  STS [R228+0x10400], R4 ;  /* 0x01040004e4007388 */ /* 0x0007e20000000800 */
[----:B------:R-:W-:Y:S01]  /*7350*/  FSETP.GE.FTZ.AND P4, PT, R214, RZ, PT ;  /* 0x000000ffd600720b */ /* 0x000fe20003f96000 */
[----:B------:R-:W-:Y:S01]  /*7360*/  @!P2 FADD.FTZ R113, -R113, -RZ ;  /* 0x800000ff7171a221 */ /* 0x000fe20000010100 */
[----:B------:R-:W-:Y:S01]  /*7370*/  FSETP.GE.FTZ.AND P2, PT, R200, RZ, PT ;  /* 0x000000ffc800720b */ /* 0x000fe20003f56000 */
[----:B------:R4:W-:Y:S01]  /*7380*/  STS [R227+0x12000], R7 ;  /* 0x01200007e3007388 */ /* 0x0009e20000000800 */
[----:B------:R-:W-:Y:S01]  /*7390*/  @!P0 FADD.FTZ R110, -R110, -RZ ;  /* 0x800000ff6e6e8221 */ /* 0x000fe20000010100 */
[----:B--2---:R-:W-:Y:S02]  /*73a0*/  F2FP.RELU.BF16.PACK_AB R6, R220, R219 ;  /* 0x000000dbdc06723e */ /* 0x004fe400000018ff */
[----:B-1----:R-:W-:Y:S03]  /*73b0*/  F2FP.RELU.BF16.PACK_AB R5, R211, R212 ;  /* 0x000000d4d305723e */ /* 0x002fe600000018ff */
[----:B------:R1:W-:Y:S01]  /*73c0*/  STS [R227+0x12400], R6 ;  /* 0x01240006e3007388 */ /* 0x0003e20000000800 */
[----:B---3--:R-:W-:Y:S03]  /*73d0*/  F2FP.RELU.BF16.PACK_AB R4, R218, R217 ;  /* 0x000000d9da04723e */ /* 0x008fe600000018ff */
[----:B------:R2:W-:Y:S01]  /*73e0*/  STS [R228+0x12000], R5 ;  /* 0x01200005e4007388 */ /* 0x0005e20000000800 */
[----:B----4-:R-:W-:Y:S03]  /*73f0*/  F2FP.RELU.BF16.PACK_AB R7, R197, R201 ;  /* 0x000000c9c507723e */ /* 0x010fe600000018ff */
[----:B------:R3:W-:Y:S04]  /*7400*/  STS [R228+0x12400], R4 ;  /* 0x01240004e4007388 */ /* 0x0007e80000000800 */
[----:B------:R-:W-:Y:S04]  /*7410*/  STS [R229+0x10000], R8 ;  /* 0x01000008e5007388 */ /* 0x000fe80000000800 */
        /* <DEDUP_REMOVED lines=42> */
[----:B------:R-:W-:Y:S04]  /*76c0*/  STS [R224+0x12400], R0 ;  /* 0x01240000e0007388 */ /* 0x000fe80000000800 */
[----:B------:R-:W-:Y:S04]  /*76d0*/  STS [R224+0x12000], R4 ;  /* 0x01200004e0007388 */ /* 0x000fe80000000800 */
[----:B------:R-:W1:Y:S08]  /*76e0*/  LDSM.16.M88.4 R64, [R154+0x4000] ;  /* 0x004000009a40783b */ /* 0x000e700000000200 */
[----:B------:R-:W2:Y:S08]  /*76f0*/  LDSM.16.M88.4 R60, [R154+0x5000] ;  /* 0x005000009a3c783b */ /* 0x000eb00000000200 */
[----:B------:R-:W3:Y:S08]  /*7700*/  LDSM.16.M88.4 R100, [R155+0x4000] ;  /* 0x004000009b64783b */ /* 0x000ef00000000200 */
[----:B------:R-:W4:Y:S01]  /*7710*/  LDSM.16.M88.4 R104, [R155+0x5000] ;  /* 0x005000009b68783b */ /* 0x000f220000000200 */
        /* <DEDUP_REMOVED lines=17> */
[C---:B----4-:R-:W-:Y:S08]  /*7830*/  HMMA.16816.F32.BF16 R8, R104.reuse, R132, R8 ;  /* 0x000000846808723c */ /* 0x050ff00000041808 */
        /* <DEDUP_REMOVED lines=13> */
[----:B------:R-:W2:Y:S07]  /*7910*/  LDL R107, [R1+0x3c] ;  /* 0x00003c00016b7983 */ /* 0x000eae0000100800 */
[----:B------:R-:W-:Y:S01]  /*7920*/  HMMA.16816.F32.BF16 R64, R100, R146, R64 ;  /* 0x000000926440723c */ /* 0x000fe20000041840 */
[C---:B--2---:R-:W-:Y:S04]  /*7930*/  LEA R108, P0, R107.reuse, R108, 0x2 ;  /* 0x0000006c6b6c7211 */ /* 0x044fe800078010ff */
[----:B------:R-:W-:Y:S02]  /*7940*/  LEA.HI.X.SX32 R109, R107, R109, 0x2, P0 ;  /* 0x0000006d6b6d7211 */ /* 0x000fe400000f16ff */
[----:B------:R-:W-:Y:S03]  /*7950*/  FSETP.GE.FTZ.AND P0, PT, R193, RZ, PT ;  /* 0x000000ffc100720b */ /* 0x000fe60003f16000 */
[----:B------:R1:W2:Y:S04]  /*7960*/  LDG.E R106, [R108.64] ;  /* 0x000000326c6a7981 */ /* 0x0002a8000c1e1900 */
[----:B------:R1:W3:Y:S04]  /*7970*/  LDG.E R105, [R108.64+0x20] ;  /* 0x000020326c697981 */ /* 0x0002e8000c1e1900 */
[----:B------:R1:W4:Y:S04]  /*7980*/  LDG.E R104, [R108.64+0x100] ;  /* 0x000100326c687981 */ /* 0x000328000c1e1900 */
[----:B------:R1:W3:Y:S04]  /*7990*/  LDG.E R0, [R108.64+0x120] ;  /* 0x000120326c007981 */ /* 0x0002e8000c1e1900 */
[----:B-1----:R1:W5:Y:S01]  /*79a0*/  LDL.64 R108, [R1+0x40] ;  /* 0x00004000016c7983 */ /* 0x0023620000100a00 */
[C---:B--2---:R-:W-:Y:S02]  /*79b0*/  FADD.FTZ R100, -R106.reuse, R5 ;  /* 0x000000056a647221 */ /* 0x044fe40000010100 */
        /* <DEDUP_REMOVED lines=8> */
[-C--:B------:R-:W-:Y:S01]  /*7a40*/  FSEL R4, R4, R106.reuse, P0 ;  /* 0x0000006a04047208 */ /* 0x080fe20000000000 */
[----:B------:R-:W-:Y:S01]  /*7a50*/  FMUL.FTZ R198, R198, R5 ;  /* 0x00000005c6c67220 */ /* 0x000fe20000410000 */
[----:B------:R-:W-:Y:S01]  /*7a60*/  FSEL R16, R16, R106, P2 ;  /* 0x0000006a10107208 */ /* 0x000fe20001000000 */
[C---:B------:R-:W-:Y:S01]  /*7a70*/  FADD.FTZ R5, -R106.reuse, R36 ;  /* 0x000000246a057221 */ /* 0x040fe20000010100 */
[----:B------:R-:W-:Y:S01]  /*7a80*/  FSETP.GE.FTZ.AND P0, PT, R181, RZ, PT ;  /* 0x000000ffb500720b */ /* 0x000fe20003f16000 */
[----:B------:R-:W-:Y:S01]  /*7a90*/  FMUL.FTZ R193, R193, R4 ;  /* 0x00000004c1c17220 */ /* 0x000fe20000410000 */
[----:B------:R-:W-:Y:S01]  /*7aa0*/  FSETP.GE.FTZ.AND P2, PT, R185, RZ, PT ;  /* 0x000000ffb900720b */ /* 0x000fe20003f56000 */
[----:B------:R-:W-:Y:S01]  /*7ab0*/  FADD.FTZ R4, -R106, R37 ;  /* 0x000000256a047221 */ /* 0x000fe20000010100 */
[----:B------:R-:W-:Y:S01]  /*7ac0*/  FSEL R5, R5, R106, P1 ;  /* 0x0000006a05057208 */ /* 0x000fe20000800000 */
[----:B------:R-:W-:Y:S01]  /*7ad0*/  FMUL.FTZ R200, R200, R16 ;  /* 0x00000010c8c87220 */ /* 0x000fe20000410000 */
[----:B------:R-:W-:Y:S01]  /*7ae0*/  FSETP.GE.FTZ.AND P1, PT, R175, RZ, PT ;  /* 0x000000ffaf00720b */ /* 0x000fe20003f36000 */
        /* <DEDUP_REMOVED lines=18> */
[----:B---3--:R-:W-:Y:S01]  /*7c10*/  FADD.FTZ R18, -R105, R18 ;  /* 0x0000001269127221 */ /* 0x008fe20000010100 */
[----:B------:R-:W-:Y:S01]  /*7c20*/  FSEL R5, R5, R106, P2 ;  /* 0x0000006a05057208 */ /* 0x000fe20001000000 */
[----:B------:R-:W-:Y:S01]  /*7c30*/  FMUL.FTZ R214, R214, R20 ;  /* 0x00000014d6d67220 */ /* 0x000fe20000410000 */
[-C--:B------:R-:W-:Y:S01]  /*7c40*/  FSEL R4, R4, R106.reuse, P1 ;  /* 0x0000006a04047208 */ /* 0x080fe20000800000 */
        /* <DEDUP_REMOVED lines=13> */
[----:B------:R-:W-:Y:S01]  /*7d20*/  FSEL R17, R17, R106, P3 ;  /* 0x0000006a11117208 */ /* 0x000fe20001800000 */
[----:B------:R-:W-:Y:S01]  /*7d30*/  @P0 FADD.FTZ R106, -R106, R65 ;  /* 0x000000416a6a0221 */ /* 0x000fe20000010100 */
[----:B------:R-:W-:Y:S01]  /*7d40*/  FSETP.GE.FTZ.AND P0, PT, R209, RZ, PT ;  /* 0x000000ffd100720b */ /* 0x000fe20003f16000 */
[----:B------:R-:W-:Y:S01]  /*7d50*/  FADD.FTZ R19, -R105, R19 ;  /* 0x0000001369137221 */ /* 0x000fe20000010100 */
[-C--:B------:R-:W-:Y:S01]  /*7d60*/  FSEL R5, R5, R105.reuse, P1 ;  /* 0x0000006905057208 */ /* 0x080fe20000800000 */
[C---:B------:R-:W-:Y:S01]  /*7d70*/  FADD.FTZ R22, -R105.reuse, R22 ;  /* 0x0000001669167221 */ /* 0x040fe20000010100 */
[----:B------:R-:W-:Y:S01]  /*7d80*/  FSETP.GE.FTZ.AND P1, PT, R206, RZ, PT ;  /* 0x000000ffce00720b */ /* 0x000fe20003f36000 */
[C---:B------:R-:W-:Y:S01]  /*7d90*/  FADD.FTZ R23, -R105.reuse, R23 ;  /* 0x0000001769177221 */ /* 0x040fe20000010100 */
[-C--:B------:R-:W-:Y:S01]  /*7da0*/  FSEL R4, R4, R105.reuse, P0 ;  /* 0x0000006904047208 */ /* 0x080fe20000000000 */
[----:B------:R-:W-:Y:S01]  /*7db0*/  FADD.FTZ R34, -R105, R34 ;  /* 0x0000002269227221 */ /* 0x000fe20000010100 */
[----:B------:R-:W-:Y:S01]  /*7dc0*/  FSETP.GE.FTZ.AND P0, PT, R205, RZ, PT ;  /* 0x000000ffcd00720b */ /* 0x000fe20003f16000 */
[C---:B------:R-:W-:Y:S01]  /*7dd0*/  FADD.FTZ R35, -R105.reuse, R35 ;  /* 0x0000002369237221 */ /* 0x040fe20000010100 */
[-C--:B------:R-:W-:Y:S01]  /*7de0*/  FSEL R18, R18, R105.reuse, P1 ;  /* 0x0000006912127208 */ /* 0x080fe20000800000 */
[----:B------:R-:W-:Y:S01]  /*7df0*/  FADD.FTZ R38, -R105, R38 ;  /* 0x0000002669267221 */ /* 0x000fe20000010100 */
        /* <DEDUP_REMOVED lines=10> */
[-C--:B------:R-:W-:Y:S01]  /*7ea0*/  FSEL R23, R23, R105.reuse, P0 ;  /* 0x0000006917177208 */ /* 0x080fe20000000000 */
[C---:B------:R-:W-:Y:S01]  /*7eb0*/  FADD.FTZ R6, -R105.reuse, R55 ;  /* 0x0000003769067221 */ /* 0x040fe20000010100 */
[----:B------:R-:W-:Y:S01]  /*7ec0*/  FSETP.GE.FTZ.AND P0, PT, R184, RZ, PT ;  /* 0x000000ffb800720b */ /* 0x000fe20003f16000 */
[----:B------:R-:W-:Y:S01]  /*7ed0*/  FADD.FTZ R7, -R105, R54 ;  /* 0x0000003669077221 */ /* 0x000fe20000010100 */
[----:B------:R-:W-:Y:S01]  /*7ee0*/  FSEL R34, R34, R105, P1 ;  /* 0x0000006922227208 */ /* 0x000fe20000800000 */
[----:B------:R-:W-:Y:S01]  /*7ef0*/  FMUL.FTZ R197, R197, R23 ;  /* 0x00000017c5c57220 */ /* 0x000fe20000410000 */
[----:B------:R-:W-:Y:S01]  /*7f00*/  FSETP.GE.FTZ.AND P1, PT, R179, RZ, PT ;  /* 0x000000ffb300720b */ /* 0x000fe20003f36000 */
[----:B------:R-:W-:Y:S01]  /*7f10*/  FMUL.FTZ R205, R205, R19 ;  /* 0x00000013cdcd7220 */ /* 0x000fe20000410000 */
[-C--:B------:R-:W-:Y:S01]  /*7f20*/  FSEL R35, R35, R105.reuse, P0 ;  /* 0x0000006923237208 */ /* 0x080fe20000000000 */
[----:B----4-:R-:W-:Y:S01]  /*7f30*/  FADD.FTZ R56, -R104, R56 ;  /* 0x0000003868387221 */ /* 0x010fe20000010100 */
[----:B------:R-:W-:Y:S01]  /*7f40*/  FSETP.GE.FTZ.AND P0, PT, R177, RZ, PT ;  /* 0x000000ffb100720b */ /* 0x000fe20003f16000 */
[----:B------:R-:W-:Y:S01]  /*7f50*/  FMUL.FTZ R201, R201, R22 ;  /* 0x00000016c9c97220 */ /* 0x000fe20000410000 */
        /* <DEDUP_REMOVED lines=14> */
[----:B------:R-:W-:Y:S01]  /*8040*/  FSETP.GE.FTZ.AND P3, PT, R168, RZ, PT ;  /* 0x000000ffa800720b */ /* 0x000fe20003f76000 */
[----:B------:R-:W-:Y:S01]  /*8050*/  FADD.FTZ R5, -R105, R66 ;  /* 0x0000004269057221 */ /* 0x000fe20000010100 */
[----:B------:R-:W-:Y:S01]  /*8060*/  FSETP.GE.FTZ.AND P2, PT, R112, RZ, PT ;  /* 0x000000ff7000720b */ /* 0x000fe20003f56000 */
[----:B------:R-:W-:Y:S01]  /*8070*/  FMUL.FTZ R172, R172, R4 ;  /* 0x00000004acac7220 */ /* 0x000fe20000410000 */
[----:B------:R-:W-:Y:S01]  /*8080*/  FSETP.GE.FTZ.AND P0, PT, R216, RZ, PT ;  /* 0x000000ffd800720b */ /* 0x000fe20003f16000 */
[----:B------:R-:W-:Y:S01]  /*8090*/  FADD.FTZ R4, -R104, R8 ;  /* 0x0000000868047221 */ /* 0x000fe20000010100 */
[-C--:B------:R-:W-:Y:S01]  /*80a0*/  FSEL R6, R6, R105.reuse, P3 ;  /* 0x0000006906067208 */ /* 0x080fe20001800000 */
[----:B------:R-:W-:Y:S01]  /*80b0*/  FADD.FTZ R8, -R104, R9 ;  /* 0x0000000968087221 */ /* 0x000fe20000010100 */
[----:B------:R-:W-:Y:S01]  /*80c0*/  FSEL R5, R5, R105, P2 ;  /* 0x0000006905057208 */ /* 0x000fe20001000000 */
[----:B------:R-:W-:Y:S01]  /*80d0*/  FADD.FTZ R42, -R0, R42 ;  /* 0x0000002a002a7221 */ /* 0x000fe20000010100 */
        /* <DEDUP_REMOVED lines=39> */
[----:B------:R-:W-:Y:S01]  /*8350*/  FADD.FTZ R6, -R104, R57 ;  /* 0x0000003968067221 */ /* 0x000fe20000010100 */
        /* <DEDUP_REMOVED lines=91> */
[----:B------:R-:W-:Y:S02]  /*8910*/  FMUL.FTZ R115, R115, R4 ;  /* 0x0000000473737220 */ /* 0x000fe40000410000 */
[----:B------:R-:W-:Y:S02]  /*8920*/  FMUL.FTZ R33, R110, R0 ;  /* 0x000000006e217220 */ /* 0x000fe40000410000 */
[----:B------:R-:W-:Y:S02]  /*8930*/  IMAD.MOV.U32 R58, RZ, RZ, R235 ;  /* 0x000000ffff3a7224 */ /* 0x000fe400078e00eb */
[----:B------:R-:W-:Y:S01]  /*8940*/  IMAD.MOV.U32 R59, RZ, RZ, R234 ;  /* 0x000000ffff3b7224 */ /* 0x000fe200078e00ea */
[----:B------:R-:W-:-:S05]  /*8950*/  @!P0 BRA `(.L_x_342) ;  /* 0x0000023000008947 */ /* 0x000fca0003800000 */
[----:B-1----:R-:W2:Y:S01]  /*8960*/  LDL.LU R103, [R1+0x38] ;  /* 0x0000380001677983 */ /* 0x002ea20000300800 */
[----:B------:R-:W-:Y:S01]  /*8970*/  IMAD.MOV.U32 R6, RZ, RZ, c[0x0][0x190] ;  /* 0x00006400ff067624 */ /* 0x000fe200078e00ff */
        /* <DEDUP_REMOVED lines=13> */
[----:B------:R1:W-:Y:S03]  /*8a50*/  @P2 STS [R221], RZ ;  /* 0x000000ffdd002388 */ /* 0x0003e60000000800 */
[----:B------:R-:W-:Y:S01]  /*8a60*/  @!P2 LEA.HI.X R5, R6, R233, R5, 0x7, P1 ;  /* 0x000000e90605a211 */ /* 0x000fe200008f3c05 */
[----:B------:R1:W-:Y:S04]  /*8a70*/  @P2 STS [R221+0x4], RZ ;  /* 0x000004ffdd002388 */ /* 0x0003e80000000800 */
[----:B------:R1:W-:Y:S04]  /*8a80*/  @P2 STS [R221+0x8], RZ ;  /* 0x000008ffdd002388 */ /* 0x0003e80000000800 */
[----:B------:R1:W-:Y:S01]  /*8a90*/  @P2 STS [R221+0xc], RZ ;  /* 0x00000cffdd002388 */ /* 0x0003e20000000800 */
[----:B--2---:R-:W-:Y:S05]  /*8aa0*/  IADD3 R103, R103, UR23, RZ ;  /* 0x0000001767677c10 */ /* 0x004fea000fffe0ff */
        /* <DEDUP_REMOVED lines=12> */
[----:B------:R1:W-:Y:S04]  /*8b70*/  STL [R1+0x38], R103 ;  /* 0x0000386701007387 */ /* 0x0003e80000100800 */
[----:B------:R-:W0:Y:S02]  /*8b80*/  LDGDEPBAR ;  /* 0x00000000000079af */ /* 0x000e240000000000 */
.L_x_342:
        /* <DEDUP_REMOVED lines=127> */
[----:B-----5:R-:W-:Y:S03]  /*9380*/  ISETP.GE.AND P2, PT, R108, c[0x0][0x220], PT ;  /* 0x000088006c007a0c */ /* 0x020fe60003f46270 */
        /* <DEDUP_REMOVED lines=21> */
.L_x_343:
[----:B------:R2:W3:Y:S01]  /*94e0*/  LDL R57, [R1+0x5c] ;  /* 0x00005c0001397983 */ /* 0x0004e20000100800 */
[----:B-1----:R-:W-:Y:S01]  /*94f0*/  @P0 IADD3 R4, R107, -0x80, RZ ;  /* 0xffffff806b040810 */ /* 0x002fe20007ffe0ff */
[----:B------:R-:W-:Y:S01]  /*9500*/  IMAD.MOV.U32 R5, RZ, RZ, 0x4 ;  /* 0x00000004ff057424 */ /* 0x000fe200078e00ff */
[----:B------:R-:W-:Y:S01]  /*9510*/  @UP2 UIADD3 UR25, UP0, UR8, -0x200, URZ ;  /* 0xfffffe0008192890 */ /* 0x000fe2000ff1e03f */
[----:B------:R2:W4:Y:S01]  /*9520*/  LDL R60, [R1+0x58] ;  /* 0x00005800013c7983 */ /* 0x0005220000100800 */
[----:B------:R-:W-:Y:S01]  /*9530*/  UISETP.GT.AND UP1, UPT, UR6, UR31, UPT ;  /* 0x0000001f0600728c */ /* 0x000fe2000bf24270 */
[----:B------:R-:W-:Y:S01]  /*9540*/  @P0 IMAD.WIDE R52, R4, R5, UR8 ;  /* 0x0000000804340e25 */ /* 0x000fe2000f8e0205 */
[----:B------:R-:W-:Y:S01]  /*9550*/  @UP2 UIADD3.X UR23, UR9, -0x1, URZ, UP0, !UPT ;  /* 0xffffffff09172890 */ /* 0x000fe200087fe43f */
[----:B------:R2:W2:Y:S02]  /*9560*/  LDL R56, [R1+0x50] ;  /* 0x0000500001387983 */ /* 0x0004a40000100800 */
[----:B------:R-:W-:Y:S02]  /*9570*/  @UP2 UMOV UR8, UR25 ;  /* 0x0000001900082c82 */ /* 0x000fe40008000000 */
[----:B------:R1:W2:Y:S02]  /*9580*/  LDL R55, [R1+0x54] ;  /* 0x0000540001377983 */ /* 0x0002a40000100800 */
[----:B------:R-:W-:Y:S02]  /*9590*/  @UP2 UMOV UR9, UR23 ;  /* 0x0000001700092c82 */ /* 0x000fe40008000000 */
[----:B------:R-:W-:Y:S01]  /*95a0*/  LDSM.16.M88.4 R16, [R151] ;  /* 0x000000009710783b */ /* 0x000fe20000000200 */
[----:B------:R-:W-:Y:S02]  /*95b0*/  ULOP3.LUT UR23, UR6, 0x1, URZ, 0xc0, !UPT ;  /* 0x0000000106177892 */ /* 0x000fe4000f8ec03f */
[----:B------:R-:W-:Y:S01]  /*95c0*/  UIADD3 UR6, UR6, -0x1, URZ ;  /* 0xffffffff06067890 */ /* 0x000fe2000fffe03f */
[----:B------:R-:W1:Y:S01]  /*95d0*/  LDSM.16.MT88.4 R20, [R0+0x6000] ;  /* 0x006000000014783b */ /* 0x000e620000004200 */
[----:B------:R-:W-:Y:S03]  /*95e0*/  UISETP.NE.U32.AND UP0, UPT, UR23, 0x1, UPT ;  /* 0x000000011700788c */ /* 0x000fe6000bf05070 */
[----:B------:R-:W1:Y:S04]  /*95f0*/  LDSM.16.M88.4 R12, [R151+0x2000] ;  /* 0x00200000970c783b */ /* 0x000e680000000200 */
[----:B------:R-:W-:Y:S04]  /*9600*/  LDSM.16.M88.4 R24, [R158] ;  /* 0x000000009e18783b */ /* 0x000fe80000000200 */
[----:B------:R-:W1:Y:S04]  /*9610*/  LDSM.16.MT88.4 R28, [R0+0x6400] ;  /* 0x00640000001c783b */ /* 0x000e680000004200 */
[----:B------:R-:W1:Y:S04]  /*9620*/  LDSM.16.M88.4 R32, [R161] ;  /* 0x00000000a120783b */ /* 0x000e680000000200 */
[----:B------:R-:W-:Y:S04]  /*9630*/  LDSM.16.M88.4 R36, [R153] ;  /* 0x000000009924783b */ /* 0x000fe80000000200 */
[----:B------:R-:W1:Y:S04]  /*9640*/  LDSM.16.MT88.4 R40, [R0+0x6800] ;  /* 0x006800000028783b */ /* 0x000e680000004200 */
[----:B------:R-:W1:Y:S04]  /*9650*/  LDSM.16.M88.4 R44, [R153+0x2000] ;  /* 0x00200000992c783b */ /* 0x000e680000000200 */
[----:B------:R-:W-:Y:S01]  /*9660*/  LDSM.16.M88.4 R48, [R152+0x2000] ;  /* 0x002000009830783b */ /* 0x000fe20000000200 */
[-C--:B-1----:R-:W-:Y:S08]  /*9670*/  HMMA.16816.F32.BF16 R4, R16, R20.reuse, RZ ;  /* 0x000000141004723c */ /* 0x082ff000000418ff */
[C---:B------:R-:W-:Y:S08]  /*9680*/  HMMA.16816.F32.BF16 R8, R12.reuse, R20, RZ ;  /* 0x000000140c08723c */ /* 0x040ff000000418ff */
[-C--:B------:R-:W-:Y:S08]  /*9690*/  HMMA.16816.F32.BF16 R12, R12, R22.reuse, RZ ;  /* 0x000000160c0c723c */ /* 0x080ff000000418ff */
[----:B------:R-:W-:Y:S01]  /*96a0*/  HMMA.16816.F32.BF16 R16, R16, R22, RZ ;  /* 0x000000161010723c */ /* 0x000fe200000418ff */
[----:B------:R-:W-:Y:S07]  /*96b0*/  LDSM.16.M88.4 R20, [R152] ;  /* 0x000000009814783b */ /* 0x000fee0000000200 */
[-C--:B------:R-:W-:Y:S08]  /*96c0*/  HMMA.16816.F32.BF16 R4, R24, R28.reuse, R4 ;  /* 0x0000001c1804723c */ /* 0x080ff00000041804 */
[C---:B------:R-:W-:Y:S08]  /*96d0*/  HMMA.16816.F32.BF16 R8, R32.reuse, R28, R8 ;  /* 0x0000001c2008723c */ /* 0x040ff00000041808 */
[-C--:B------:R-:W-:Y:S01]  /*96e0*/  HMMA.16816.F32.BF16 R12, R32, R30.reuse, R12 ;  /* 0x0000001e200c723c */ /* 0x080fe2000004180c */
[----:B------:R-:W1:Y:S07]  /*96f0*/  LDSM.16.MT88.4 R32, [R0+0x6c00] ;  /* 0x006c00000020783b */ /* 0x000e6e0000004200 */
        /* <DEDUP_REMOVED lines=23> */
[----:B------:R-:W1:Y:S03]  /*9870*/  LDSM.16.M88.4 R24, [R152+0x4000] ;  /* 0x004000009818783b */ /* 0x000e660000000200 */
[-C--:B------:R-:W-:Y:S08]  /*9880*/  HMMA.16816.F32.BF16 R4, R36, R40.reuse, R4 ;  /* 0x000000282404723c */ /* 0x080ff00000041804 */
[C---:B-1----:R-:W-:Y:S07]  /*9890*/  HMMA.16816.F32.BF16 R8, R48.reuse, R40, R8 ;  /* 0x000000283008723c */ /* 0x042fee0000041808 */
[----:B------:R-:W-:Y:S01]  /*98a0*/  IMAD.U32 R40, RZ, RZ, UR42 ;  /* 0x0000002aff287e24 */ /* 0x000fe2000f8e00ff */
[-C--:B------:R-:W-:Y:S01]  /*98b0*/  HMMA.16816.F32.BF16 R12, R48, R42.reuse, R12 ;  /* 0x0000002a300c723c */ /* 0x080fe2000004180c */
[----:B------:R-:W1:Y:S03]  /*98c0*/  LDSM.16.M88.4 R48, [R152+0x6000] ;  /* 0x006000009830783b */ /* 0x000e660000000200 */
[----:B------:R-:W-:Y:S04]  /*98d0*/  IMAD.U32 R0, RZ, RZ, UR32 ;  /* 0x00000020ff007e24 */ /* 0x000fe8000f8e00ff */
        /* <DEDUP_REMOVED lines=8> */
[C---:B------:R-:W-:Y:S07]  /*9960*/  HMMA.16816.F32.BF16 R8, R44.reuse, R32, R8 ;  /* 0x000000202c08723c */ /* 0x040fee0000041808 */
        /* <DEDUP_REMOVED lines=19> */
[----:B---3--:R1:W3:Y:S03]  /*9aa0*/  @P0 LDG.E R57, [R52.64+0x20] ;  /* 0x0000200a34390981 */ /* 0x0082e6000c1e1900 */
[-C--:B------:R-:W-:Y:S01]  /*9ab0*/  LEA.HI.X.SX32 R47, R23, R21.reuse, 0x2, P5 ;  /* 0x00000015172f7211 */ /* 0x080fe200028f16ff */
[----:B----4-:R1:W4:Y:S01]  /*9ac0*/  @P0 LDG.E R60, [R52.64] ;  /* 0x0000000a343c0981 */ /* 0x010322000c1e1900 */
[-C--:B------:R-:W-:Y:S01]  /*9ad0*/  LEA R42, P3, R42, R20.reuse, 0x2 ;  /* 0x000000142a2a7211 */ /* 0x080fe200078610ff */
[----:B------:R-:W-:Y:S01]  /*9ae0*/  IMAD.U32 R50, RZ, RZ, UR47 ;  /* 0x0000002fff327e24 */ /* 0x000fe2000f8e00ff */
[----:B------:R-:W-:Y:S01]  /*9af0*/  HMMA.16816.F32.BF16 R16, R24, R30, R16 ;  /* 0x0000001e1810723c */ /* 0x000fe20000041810 */
[----:B--2---:R1:W2:Y:S03]  /*9b00*/  @P0 LDG.E R56, [R52.64+0x100] ;  /* 0x0001000a34380981 */ /* 0x0042a6000c1e1900 */
[----:B------:R-:W-:Y:S01]  /*9b10*/  IMAD.U32 R48, RZ, RZ, UR46 ;  /* 0x0000002eff307e24 */ /* 0x000fe2000f8e00ff */
[----:B------:R1:W2:Y:S01]  /*9b20*/  @P0 LDG.E R55, [R52.64+0x120] ;  /* 0x0001200a34370981 */ /* 0x0002a2000c1e1900 */
[-C--:B------:R-:W-:Y:S01]  /*9b30*/  LEA R40, P2, R40, R20.reuse, 0x2 ;  /* 0x0000001428287211 */ /* 0x080fe200078410ff */
[----:B------:R-:W-:Y:S01]  /*9b40*/  IMAD.U32 R24, RZ, RZ, UR44 ;  /* 0x0000002cff187e24 */ /* 0x000fe2000f8e00ff */
[-C--:B------:R-:W-:Y:S01]  /*9b50*/  LEA R38, P1, R38, R20.reuse, 0x2 ;  /* 0x0000001426267211 */ /* 0x080fe200078210ff */
[----:B------:R-:W-:Y:S03]  /*9b60*/  RED.E.ADD.F32.FTZ.RN.STRONG.GPU [R20.64], R4 ;  /* 0x000000041400798e */ /* 0x000fe6000c10e78a */
[-C--:B------:R-:W-:Y:S01]  /*9b70*/  LEA R48, P6, R48, R20.reuse, 0x2 ;  /* 0x0000001430307211 */ /* 0x080fe200078c10ff */
[----:B------:R-:W-:Y:S01]  /*9b80*/  IMAD.U32 R25, RZ, RZ, UR43 ;  /* 0x0000002bff197e24 */ /* 0x000fe2000f8e00ff */
[-C--:B------:R-:W-:Y:S01]  /*9b90*/  LEA.HI.X.SX32 R45, R24, R21.reuse, 0x2, P4 ;  /* 0x00000015182d7211 */ /* 0x080fe200020f16ff */
        /* <DEDUP_REMOVED lines=9> */
[-C--:B------:R-:W-:Y:S01]  /*9c30*/  LEA R34, P6, R34, R20.reuse, 0x2 ;  /* 0x0000001422227211 */ /* 0x080fe200078c10ff */
[----:B------:R-:W-:Y:S01]  /*9c40*/  IMAD.U32 R26, RZ, RZ, UR35 ;  /* 0x00000023ff1a7e24 */ /* 0x000fe2000f8e00ff */
[-C--:B------:R-:W-:Y:S01]  /*9c50*/  LEA R32, P5, R32, R20.reuse, 0x2 ;  /* 0x0000001420207211 */ /* 0x080fe200078a10ff */
[----:B------:R-:W-:Y:S01]  /*9c60*/  IMAD.U32 R29, RZ, RZ, UR34 ;  /* 0x00000022ff1d7e24 */ /* 0x000fe2000f8e00ff */
[-C--:B------:R-:W-:Y:S02]  /*9c70*/  LEA R30, P4, R30, R20.reuse, 0x2 ;  /* 0x000000141e1e7211 */ /* 0x080fe400078810ff */
[-C--:B------:R-:W-:Y:S01]  /*9c80*/  LEA R28, P3, R28, R20.reuse, 0x2 ;  /* 0x000000141c1c7211 */ /* 0x080fe200078610ff */
[----:B-1----:R-:W-:Y:S01]  /*9c90*/  IMAD.U32 R53, RZ, RZ, UR34 ;  /* 0x00000022ff357e24 */ /* 0x002fe2000f8e00ff */
[-C--:B------:R-:W-:Y:S01]  /*9ca0*/  LEA R26, P2, R26, R20.reuse, 0x2 ;  /* 0x000000141a1a7211 */ /* 0x080fe200078410ff */
[----:B------:R-:W-:Y:S01]  /*9cb0*/  IMAD.U32 R52, RZ, RZ, UR33 ;  /* 0x00000021ff347e24 */ /* 0x000fe2000f8e00ff */
[-C--:B------:R-:W-:Y:S04]  /*9cc0*/  LEA R24, P1, R29, R20.reuse, 0x2 ;  /* 0x000000141d187211 */ /* 0x080fe800078210ff */
[-C--:B------:R-:W-:Y:S02]  /*9cd0*/  LEA.HI.X.SX32 R25, R53, R21.reuse, 0x2, P1 ;  /* 0x0000001535197211 */ /* 0x080fe400008f16ff */
[----:B------:R-:W-:Y:S01]  /*9ce0*/  PLOP3.LUT P1, PT, PT, PT, UP0, 0x80, 0x0 ;  /* 0x000000000000781c */ /* 0x000fe20003f2f008 */
[----:B------:R-:W-:Y:S04]  /*9cf0*/  @UP2 UIADD3 UR27, UP0, UR27, -0x200, URZ ;  /* 0xfffffe001b1b2890 */ /* 0x000fe8000ff1e03f */
[----:B------:R-:W-:Y:S01]  /*9d00*/  @UP2 UIADD3.X UR26, UR26, -0x1, URZ, UP0, !UPT ;  /* 0xffffffff1a1a2890 */ /* 0x000fe200087fe43f */
[----:B---3--:R1:W-:Y:S04]  /*9d10*/  @P0 STL [R1+0x5c], R57 ;  /* 0x00005c3901000387 */ /* 0x0083e80000100800 */
[----:B----4-:R-:W-:Y:S04]  /*9d20*/  @P0 STL [R1+0x58], R60 ;  /* 0x0000583c01000387 */ /* 0x010fe80000100800 */
[----:B--2---:R2:W-:Y:S04]  /*9d30*/  @P0 STL [R1+0x50], R56 ;  /* 0x0000503801000387 */ /* 0x0045e80000100800 */
[----:B------:R3:W-:Y:S01]  /*9d40*/  @P0 STL [R1+0x54], R55 ;  /* 0x0000543701000387 */ /* 0x0007e20000100800 */
[-C--:B------:R-:W-:Y:S04]  /*9d50*/  LEA R50, P0, R50, R20.reuse, 0x2 ;  /* 0x0000001432327211 */ /* 0x080fe800078010ff */
[-C--:B------:R-:W-:Y:S02]  /*9d60*/  LEA.HI.X.SX32 R51, R0, R21.reuse, 0x2, P0 ;  /* 0x0000001500337211 */ /* 0x080fe400000f16ff */
[-C--:B------:R-:W-:Y:S02]  /*9d70*/  LEA R36, P0, R36, R20.reuse, 0x2 ;  /* 0x0000001424247211 */ /* 0x080fe400078010ff */
[----:B------:R-:W-:Y:S01]  /*9d80*/  IADD3 R0, R3, -0x2000, RZ ;  /* 0xffffe00003007810 */ /* 0x000fe20007ffe0ff */
[----:B------:R-:W-:Y:S01]  /*9d90*/  RED.E.ADD.F32.FTZ.RN.STRONG.GPU [R50.64], R5 ;  /* 0x000000053200798e */ /* 0x000fe2000c10e78a */
[-C--:B------:R-:W-:Y:S02]  /*9da0*/  LEA.HI.X.SX32 R37, R35, R21.reuse, 0x2, P0 ;  /* 0x0000001523257211 */ /* 0x080fe400000f16ff */
[-C--:B------:R-:W-:Y:S01]  /*9db0*/  LEA.HI.X.SX32 R35, R59, R21.reuse, 0x2, P6 ;  /* 0x000000153b237211 */ /* 0x080fe200030f16ff */
[----:B------:R-:W-:Y:S01]  /*9dc0*/  RED.E.ADD.F32.FTZ.RN.STRONG.GPU [R48.64], R6 ;  /* 0x000000063000798e */ /* 0x000fe2000c10e78a */
[----:B-1----:R-:W-:Y:S01]  /*9dd0*/  IMAD.U32 R57, RZ, RZ, UR37 ;  /* 0x00000025ff397e24 */ /* 0x002fe2000f8e00ff */
[----:B------:R-:W-:Y:S02]  /*9de0*/  LEA R22, P0, R33, R20, 0x2 ;  /* 0x0000001421167211 */ /* 0x000fe400078010ff */
[----:B------:R-:W-:Y:S01]  /*9df0*/  RED.E.ADD.F32.FTZ.RN.STRONG.GPU [R46.64], R7 ;  /* 0x000000072e00798e */ /* 0x000fe2000c10e78a */
[-C--:B------:R-:W-:Y:S01]  /*9e00*/  LEA.HI.X.SX32 R33, R58, R21.reuse, 0x2, P5 ;  /* 0x000000153a217211 */ /* 0x080fe200028f16ff */
[----:B--2---:R-:W-:Y:S02]  /*9e10*/  IMAD.U32 R56, RZ, RZ, UR36 ;  /* 0x00000024ff387e24 */ /* 0x004fe4000f8e00ff */
[----:B------:R-:W-:Y:S01]  /*9e20*/  RED.E.ADD.F32.FTZ.RN.STRONG.GPU [R44.64], R8 ;  /* 0x000000082c00798e */ /* 0x000fe2000c10e78a */
[-C--:B------:R-:W-:Y:S01]  /*9e30*/  LEA.HI.X.SX32 R31, R57, R21.reuse, 0x2, P4 ;  /* 0x00000015391f7211 */ /* 0x080fe200020f16ff */
[----:B---3--:R-:W-:Y:S02]  /*9e40*/  IMAD.U32 R55, RZ, RZ, UR35 ;  /* 0x00000023ff377e24 */ /* 0x008fe4000f8e00ff */
[----:B------:R-:W-:Y:S01]  /*9e50*/  RED.E.ADD.F32.FTZ.RN.STRONG.GPU [R42.64], R9 ;  /* 0x000000092a00798e */ /* 0x000fe2000c10e78a */
[-C--:B------:R-:W-:Y:S02]  /*9e60*/  LEA.HI.X.SX32 R29, R56, R21.reuse, 0x2, P3 ;  /* 0x00000015381d7211 */ /* 0x080fe400018f16ff */
[-C--:B------:R-:W-:Y:S01]  /*9e70*/  LEA.HI.X.SX32 R23, R52, R21.reuse, 0x2, P0 ;  /* 0x0000001534177211 */ /* 0x080fe200000f16ff */
[----:B------:R-:W-:Y:S01]  /*9e80*/  RED.E.ADD.F32.FTZ.RN.STRONG.GPU [R40.64], R10 ;  /* 0x0000000a2800798e */ /* 0x000fe2000c10e78a */
[----:B------:R-:W-:Y:S02]  /*9e90*/  LEA.HI.X.SX32 R27, R55, R21, 0x2, P2 ;  /* 0x00000015371b7211 */ /* 0x000fe400010f16ff */
[----:B------:R-:W-:Y:S01]  /*9ea0*/  PLOP3.LUT P0, PT, PT, PT, UP1, 0x80, 0x0 ;  /* 0x000000000000781c */ /* 0x000fe20003f0f018 */
[----:B------:R-:W-:Y:S01]  /*9eb0*/  RED.E.ADD.F32.FTZ.RN.STRONG.GPU [R38.64], R11 ;  /* 0x0000000b2600798e */ /* 0x000fe2000c10e78a */
[----:B------:R-:W-:Y:S03]  /*9ec0*/  @P1 IADD3 R0, R3, 0x2000, RZ ;  /* 0x0000200003001810 */ /* 0x000fe60007ffe0ff */
[----:B------:R-:W-:Y:S04]  /*9ed0*/  RED.E.ADD.F32.FTZ.RN.STRONG.GPU [R36.64], R16 ;  /* 0x000000102400798e */ /* 0x000fe8000c10e78a */
[----:B------:R-:W-:Y:S04]  /*9ee0*/  RED.E.ADD.F32.FTZ.RN.STRONG.GPU [R34.64], R17 ;  /* 0x000000112200798e */ /* 0x000fe8000c10e78a */
[----:B------:R-:W-:Y:S04]  /*9ef0*/  RED.E.ADD.F32.FTZ.RN.STRONG.GPU [R32.64], R18 ;  /* 0x000000122000798e */ /* 0x000fe8000c10e78a */
[----:B------:R-:W-:Y:S04]  /*9f00*/  RED.E.ADD.F32.FTZ.RN.STRONG.GPU [R30.64], R19 ;  /* 0x000000131e00798e */ /* 0x000fe8000c10e78a */
[----:B------:R-:W-:Y:S04]  /*9f10*/  RED.E.ADD.F32.FTZ.RN.STRONG.GPU [R28.64], R12 ;  /* 0x0000000c1c00798e */ /* 0x000fe8000c10e78a */
[----:B------:R-:W-:Y:S04]  /*9f20*/  LDSM.16.MT88.4 R4, [R2+0x8000] ;  /* 0x008000000204783b */ /* 0x000fe80000004200 */
[----:B------:R-:W1:Y:S04]  /*9f30*/  LDSM.16.MT88.4 R8, [R3] ;  /* 0x000000000308783b */ /* 0x000e680000004200 */
[----:B------:R-:W-:Y:S04]  /*9f40*/  RED.E.ADD.F32.FTZ.RN.STRONG.GPU [R26.64], R13 ;  /* 0x0000000d1a00798e */ /* 0x000fe8000c10e78a */
        /* <DEDUP_REMOVED lines=147> */
.L_x_345:
        /* <DEDUP_REMOVED lines=17> */
.L_x_346:
[----:B------:R-:W-:Y:S01]  /*a990*/  BAR.SYNC.DEFER_BLOCKING 0x0 ;  /* 0x0000000000007b1d */ /* 0x000fe20000010000 */
[----:B------:R-:W-:Y:S01]  /*a9a0*/  USHF.L.U32 UR4, UR24, 0x7, URZ ;  /* 0x0000000718047899 */ /* 0x000fe2000800063f */
[--C-:B-1---5:R-:W-:Y:S01]  /*a9b0*/  SHF.R.S32.HI R5, RZ, 0x1f, R108.reuse ;  /* 0x0000001fff057819 */ /* 0x122fe2000001146c */
        /* <DEDUP_REMOVED lines=40> */
.L_x_348:
[----:B--2---:R-:W-:Y:S05]  /*ac40*/  BSYNC B0 ;  /* 0x0000000000007941 */ /* 0x004fea0003800000 */
.L_x_347:
        /* <DEDUP_REMOVED lines=14> */
.L_x_350:
[----:B------:R-:W-:Y:S05]  /*ad30*/  BSYNC B0 ;  /* 0x0000000000007941 */ /* 0x000fea0003800000 */
.L_x_349:
[----:B------:R-:W-:Y:S01]  /*ad40*/  ULDC.64 UR12, c[0x0][0x3a8] ;  /* 0x0000ea00000c7ab9 */ /* 0x000fe20000000a00 */
[----:B------:R-:W-:Y:S01]  /*ad50*/  IMAD.WIDE.U32 R4, R13, c[0x0][0x3a8], R4 ;  /* 0x0000ea000d047a25 */ /* 0x000fe200078e0004 */
        /* <DEDUP_REMOVED lines=23> */
.L_x_352:
[----:B------:R-:W-:Y:S05]  /*aed0*/  BSYNC B0 ;  /* 0x0000000000007941 */ /* 0x000fea0003800000 */
.L_x_351:
        /* <DEDUP_REMOVED lines=11> */
.L_x_325:
[----:B------:R-:W-:Y:S05]  /*af90*/  BSYNC B1 ;  /* 0x0000000000017941 */ /* 0x000fea0003800000 */
.L_x_311:
        /* <DEDUP_REMOVED lines=11> */
.L_x_353:
[----:B------:R-:W-:Y:S05]  /*b050*/  EXIT ;  /* 0x000000000000794d */ /* 0x000fea0003800000 */
.L_x_355:
        /* <DEDUP_REMOVED lines=10> */
.L_x_695:


//--------------------- .text._ZN5flash44flash_bwd_dq_dk_dv_loop_seqk_parallel_kernelI23Flash_bwd_kernel_traitsILi32ELi128ELi128ELi8ELi4ELi4ELi4ELb1ELb0EN7cutlass10bfloat16_tE19Flash_kernel_traitsILi32ELi128ELi128ELi8ES3_EELb0ELb1ELb0ELb1ELb0ELb0ELb1EEEvNS_16Flash_bwd_paramsE --------------------------
	.section	.text._ZN5flash44flash_bwd_dq_dk_dv_loop_seqk_parallel_kernelI23Flash_bwd_kernel_traitsILi32ELi128ELi128ELi8ELi4ELi4ELi4ELb1ELb0EN7cutlass10bfloat16_tE19Flash_kernel_traitsILi32ELi128ELi128ELi8ES3_EELb0ELb1ELb0ELb1ELb0ELb0ELb1EEEvNS_16Flash_bwd_paramsE,"ax",@progbits
	.sectioninfo	@"SHI_REGISTERS=255"
	.align	128
        .global         _ZN5flash44flash_bwd_dq_dk_dv_loop_seqk_parallel_kernelI23Flash_bwd_kernel_traitsILi32ELi128ELi128ELi8ELi4ELi4ELi4ELb1ELb0EN7cutlass10bfloat16_tE19Flash_kernel_traitsILi32ELi128ELi128ELi8ES3_EELb0ELb1ELb0ELb1ELb0ELb0ELb1EEEvNS_16Flash_bwd_paramsE
        .type           _ZN5flash44flash_bwd_dq_dk_dv_loop_seqk_parallel_kernelI23Flash_bwd_kernel_traitsILi32ELi128ELi128ELi8ELi4ELi4ELi4ELb1ELb0EN7cutlass10bfloat16_tE19Flash_kernel_traitsILi32ELi128ELi128ELi8ES3_EELb0ELb1ELb0ELb1ELb0ELb0ELb1EEEvNS_16Flash_bwd_paramsE,@function
        .size           _ZN5flash44flash_bwd_dq_dk_dv_loop_seqk_parallel_kernelI23Flash_bwd_kernel_traitsILi32ELi128ELi128ELi8ELi4ELi4ELi4ELb1ELb0EN7cutlass10bfloat16_tE19Flash_kernel_traitsILi32ELi128ELi128ELi8ES3_EELb0ELb1ELb0ELb1ELb0ELb0ELb1EEEvNS_16Flash_bwd_paramsE,(.L_x_696 - _ZN5flash44flash_bwd_dq_dk_dv_loop_seqk_parallel_kernelI23Flash_bwd_kernel_traitsILi32ELi128ELi128ELi8ELi4ELi4ELi4ELb1ELb0EN7cutlass10bfloat16_tE19Flash_kernel_traitsILi32ELi128ELi128ELi8ES3_EELb0ELb1ELb0ELb1ELb0ELb0ELb1EEEvNS_16Flash_bwd_paramsE)
        .other          _ZN5flash44flash_bwd_dq_dk_dv_loop_seqk_parallel_kernelI23Flash_bwd_kernel_traitsILi32ELi128ELi128ELi8ELi4ELi4ELi4ELb1ELb0EN7cutlass10bfloat16_tE19Flash_kernel_traitsILi32ELi128ELi128ELi8ES3_EELb0ELb1ELb0ELb1ELb0ELb0ELb1EEEvNS_16Flash_bwd_paramsE,@"STO_CUDA_ENTRY STV_DEFAULT"
_ZN5flash44flash_bwd_dq_dk_dv_loop_seqk_parallel_kernelI23Flash_bwd_kernel_traitsILi32ELi128ELi128ELi8ELi4ELi4ELi4ELb1ELb0EN7cutlass10bfloat16_tE19Flash_kernel_traitsILi32ELi128ELi128ELi8ES3_EELb0ELb1ELb0ELb1ELb0ELb0ELb1EEEvNS_16Flash_bwd_paramsE:
.text._ZN5flash44flash_bwd_dq_dk_dv_loop_seqk_parallel_kernelI23Flash_bwd_kernel_traitsILi32ELi128ELi128ELi8ELi4ELi4ELi4ELb1ELb0EN7cutlass10bfloat16_tE19Flash_kernel_traitsILi32ELi128ELi128ELi8ES3_EELb0ELb1ELb0ELb1ELb0ELb0ELb1EEEvNS_16Flash_bwd_paramsE:
        /* <DEDUP_REMOVED lines=119> */
[----:B------:R-:W-:Y:S02]  /*0770*/  UIMAD UR22, UR14, 0x68, URZ ;  /* 0x000000680e1678a4 */ /* 0x000fe4000f8e023f */
[----:B------:R-:W-:Y:S02]  /*0780*/  UIMAD UR21, UR14, 0x70, URZ ;  /* 0x000000700e1578a4 */ /* 0x000fe4000f8e023f */
[----:B------:R-:W-:Y:S01]  /*0790*/  UMOV UR59, 0xffffe000 ;  /* 0xffffe000003b7882 */ /* 0x000fe20000000000 */
[----:B-1----:R-:W-:-:S02]  /*07a0*/  LOP3.LUT R6, R2, 0x7fffffe, RZ, 0xc0, !PT ;  /* 0x07fffffe02067812 */ /* 0x002fc400078ec0ff */
        /* <DEDUP_REMOVED lines=61> */
[C---:B------:R-:W-:Y:S01]  /*0b80*/  IADD3 R192, R199.reuse, 0x40, RZ ;  /* 0x00000040c7c07810 */ /* 0x040fe20007ffe0ff */
[----:B------:R-:W-:Y:S01]  /*0b90*/  @!UP5 UIMAD UR6, UR6, UR16, URZ ;  /* 0x000000100606d2a4 */ /* 0x000fe2000f8e023f */
[----:B------:R-:W-:Y:S01]  /*0ba0*/  SHF.L.U64.HI R2, R0, 0x2, R2 ;  /* 0x0000000200027819 */ /* 0x000fe20000010202 */
[----:B------:R-:W-:Y:S01]  /*0bb0*/  IMAD.U32 R0, RZ, RZ, UR5 ;  /* 0x00000005ff007e24 */ /* 0x000fe2000f8e00ff */
[----:B------:R-:W-:Y:S01]  /*0bc0*/  UIMAD UR5, UR57, UR12, URZ ;  /* 0x0000000c390572a4 */ /* 0x000fe2000f8e023f */
[----:B------:R-:W-:Y:S01]  /*0bd0*/  IMAD.U32 R3, RZ, RZ, UR7 ;  /* 0x00000007ff037e24 */ /* 0x000fe2000f8e00ff */
[C---:B------:R-:W-:Y:S01]  /*0be0*/  @P4 IADD3 R192, R199.reuse, -0x40, RZ ;  /* 0xffffffc0c7c04810 */ /* 0x040fe20007ffe0ff */
[----:B------:R-:W-:-:S02]  /*0bf0*/  IMAD.IADD R197, R199, 0x1, R193 ;  /* 0x00000001c7c57824 */ /* 0x000fc400078e02c1 */
[----:B------:R-:W-:Y:S01]  /*0c00*/  IMAD R149, R150, 0x2, R149 ;  /* 0x0000000296957824 */ /* 0x000fe200078e0295 */
[----:B------:R1:W-:Y:S01]  /*0c10*/  STL [R1+0x58], R3 ;  /* 0x0000580301007387 */ /* 0x0003e20000100800 */
[----:B------:R-:W-:Y:S02]  /*0c20*/  IMAD.IADD R193, R193, 0x1, R192 ;  /* 0x00000001c1c17824 */ /* 0x000fe400078e02c0 */
[--C-:B------:R-:W-:Y:S02]  /*0c30*/  IMAD.IADD R198, R199, 0x1, R194.reuse ;  /* 0x00000001c7c67824 */ /* 0x100fe400078e02c2 */
[----:B------:R-:W-:Y:S02]  /*0c40*/  IMAD.IADD R196, R197, 0x1, R194 ;  /* 0x00000001c5c47824 */ /* 0x000fe400078e02c2 */
[----:B------:R-:W-:Y:S02]  /*0c50*/  IMAD.IADD R195, R194, 0x1, R192 ;  /* 0x00000001c2c37824 */ /* 0x000fe400078e02c0 */
[----:B------:R-:W-:-:S02]  /*0c60*/  IMAD.SHL.U32 R150, R150, 0x2, RZ ;  /* 0x0000000296967824 */ /* 0x000fc400078e00ff */
[----:B------:R-:W-:Y:S02]  /*0c70*/  IMAD.IADD R194, R194, 0x1, R193 ;  /* 0x00000001c2c27824 */ /* 0x000fe400078e02c1 */
[----:B-1----:R-:W-:Y:S01]  /*0c80*/  IMAD.U32 R3, RZ, RZ, UR4 ;  /* 0x00000004ff037e24 */ /* 0x002fe2000f8e00ff */
[----:B------:R-:W-:-:S04]  /*0c90*/  USHF.R.S32.HI UR4, URZ, 0x1f, UR19 ;  /* 0x0000001f3f047899 */ /* 0x000fc80008011413 */
        /* <DEDUP_REMOVED lines=66> */
.L_x_400:
        /* <DEDUP_REMOVED lines=54> */
.L_x_356:
        /* <DEDUP_REMOVED lines=59> */
.L_x_358:
        /* <DEDUP_REMOVED lines=18> */
.L_x_359:
[----:B------:R-:W2:Y:S01]  /*18f0*/  LDL R0, [R1+0x4c] ;  /* 0x00004c0001007983 */ /* 0x000ea20000100800 */
[----:B------:R-:W-:-:S03]  /*1900*/  ULDC.64 UR14, c[0x0][0x370] ;  /* 0x0000dc00000e7ab9 */ /* 0x000fc60000000a00 */
[----:B------:R-:W3:Y:S04]  /*1910*/  LDL R5, [R1+0x3c] ;  /* 0x00003c0001057983 */ /* 0x000ee80000100800 */
[----:B------:R-:W4:Y:S04]  /*1920*/  LDL R4, [R1+0x5c] ;  /* 0x00005c0001047983 */ /* 0x000f280000100800 */
[----:B------:R-:W2:Y:S01]  /*1930*/  LDL R3, [R1+0x58] ;  /* 0x0000580001037983 */ /* 0x000ea20000100800 */
[----:B------:R-:W-:Y:S02]  /*1940*/  @UP2 UIMAD.WIDE.U32 UR12, UR4, UR14, URZ ;  /* 0x0000000e040c22a5 */ /* 0x000fe4000f8e003f */
[----:B------:R-:W-:-:S02]  /*1950*/  ULDC UR18, c[0x0][0x224] ;  /* 0x0000890000127ab9 */ /* 0x000fc40000000800 */
[----:B------:R-:W-:Y:S02]  /*1960*/  UIMAD.WIDE.U32 UR38, UR49, UR18, URZ ;  /* 0x00000012312672a5 */ /* 0x000fe4000f8e003f */
[----:B------:R-:W-:Y:S02]  /*1970*/  @UP2 UIMAD UR47, UR4, UR15, UR13 ;  /* 0x0000000f042f22a4 */ /* 0x000fe4000f8e020d */
[----:B------:R-:W-:Y:S02]  /*1980*/  @UP2 UMOV UR43, UR12 ;  /* 0x0000000c002b2c82 */ /* 0x000fe40008000000 */
[----:B------:R-:W-:Y:S02]  /*1990*/  ULDC.64 UR12, c[0x0][0x368] ;  /* 0x0000da00000c7ab9 */ /* 0x000fe40000000a00 */
[----:B------:R-:W-:Y:S01]  /*19a0*/  @!UP2 UIMAD UR10, UR58, UR12, URZ ;  /* 0x0000000c3a0aa2a4 */ /* 0x000fe2000f8e023f */
[----:B------:R-:W-:Y:S01]  /*19b0*/  IABS R6, c[0x0][0x1c8] ;  /* 0x0000720000067a13 */ /* 0x000fe20000000000 */
[----:B------:R-:W-:-:S02]  /*19c0*/  ULDC.64 UR14, c[0x0][0x3d8] ;  /* 0x0000f600000e7ab9 */ /* 0x000fc40000000a00 */
[----:B------:R-:W-:Y:S02]  /*19d0*/  @!UP2 UIMAD UR10, UR49, UR13, UR10 ;  /* 0x0000000d310aa2a4 */ /* 0x000fe4000f8e020a */
[----:B------:R-:W-:-:S04]  /*19e0*/  @!UP2 UIMAD.WIDE.U32 UR12, UR49, UR12, URZ ;  /* 0x0000000c310ca2a5 */ /* 0x000fc8000f8e003f */
[----:B------:R-:W-:Y:S01]  /*19f0*/  @!UP2 UIADD3 UR47, UR13, UR10, URZ ;  /* 0x0000000a0d2fa290 */ /* 0x000fe2000fffe03f */
[----:B--2---:R1:W2:Y:S02]  /*1a00*/  R2UR UR16, R0 ;  /* 0x00000000001073c2 */ /* 0x0042a400000e0000 */
[----:B-1----:R-:W5:Y:S06]  /*1a10*/  LDL R0, [R1+0x48] ;  /* 0x0000480001007983 */ /* 0x002f6c0000100800 */
[----:B---3--:R-:W1:Y:S08]  /*1a20*/  R2UR UR40, R5 ;  /* 0x00000000052873c2 */ /* 0x008e7000000e0000 */
[----:B----4-:R3:W4:Y:S01]  /*1a30*/  R2UR UR38, R4 ;  /* 0x00000000042673c2 */ /* 0x01072200000e0000 */
[----:B-1----:R-:W-:Y:S01]  /*1a40*/  UIMAD UR10, UR58, UR18, UR40 ;  /* 0x000000123a0a72a4 */ /* 0x002fe2000f8e0228 */
[----:B---3--:R-:W1:Y:S03]  /*1a50*/  I2F.RP R4, R6 ;  /* 0x0000000600047306 */ /* 0x008e660000209400 */
[----:B------:R-:W-:-:S04]  /*1a60*/  UIADD3 UR10, UR39, UR10, URZ ;  /* 0x0000000a270a7290 */ /* 0x000fc8000fffe03f */
[----:B--2---:R-:W-:Y:S01]  /*1a70*/  UIMAD UR10, UR56, UR10, UR16 ;  /* 0x0000000a380a72a4 */ /* 0x004fe2000f8e0210 */
[----:B------:R-:W2:Y:S01]  /*1a80*/  S2UR UR16, SR_CTAID.X ;  /* 0x00000000001079c3 */ /* 0x000ea20000002500 */
        /* <DEDUP_REMOVED lines=14> */
[----:B------:R3:W2:Y:S01]  /*1b70*/  R2UR UR14, R3 ;  /* 0x00000000030e73c2 */ /* 0x0006a200000e0000 */
[----:B-1----:R-:W-:Y:S01]  /*1b80*/  IMAD.MOV.U32 R4, RZ, RZ, RZ ;  /* 0x000000ffff047224 */ /* 0x002fe200078e00ff */
[----:B---3--:R-:W-:Y:S01]  /*1b90*/  IABS R3, UR53 ;  /* 0x0000003500037c13 */ /* 0x008fe20008000000 */
[----:B------:R-:W-:Y:S01]  /*1ba0*/  USHF.L.U64.HI UR10, UR49, 0x7, UR58 ;  /* 0x00000007310a7899 */ /* 0x000fe2000801023a */
[----:B------:R-:W-:-:S03]  /*1bb0*/  ISETP.NE.AND P2, PT, RZ, c[0x0][0x1c8], PT ;  /* 0x00007200ff007a0c */ /* 0x000fc60003f45270 */
[----:B------:R-:W-:Y:S02]  /*1bc0*/  USEL UR10, UR10, URZ, UP1 ;  /* 0x0000003f0a0a7287 */ /* 0x000fe40008800000 */
[----:B------:R-:W-:Y:S02]  /*1bd0*/  UIADD3 UR12, UP1, UR5, UR12, URZ ;  /* 0x0000000c050c7290 */ /* 0x000fe4000ff3e03f */
[----:B--2---:R-:W-:Y:S02]  /*1be0*/  @UP5 USEL UR14, UR14, UR4, !UP2 ;  /* 0x000000040e0e5287 */ /* 0x004fe4000d000000 */
[----:B------:R-:W-:Y:S02]  /*1bf0*/  UIADD3.X UR13, UR46, UR10, URZ, UP1, !UPT ;  /* 0x0000000a2e0d7290 */ /* 0x000fe40008ffe43f */
[----:B------:R-:W-:-:S04]  /*1c00*/  UIMAD UR10, UR57, UR12, URZ ;  /* 0x0000000c390a72a4 */ /* 0x000fc8000f8e023f */
[----:B------:R-:W-:Y:S02]  /*1c10*/  UIMAD UR10, UR56, UR13, UR10 ;  /* 0x0000000d380a72a4 */ /* 0x000fe4000f8e020a */
[----:B------:R-:W-:Y:S01]  /*1c20*/  UIMAD.WIDE.U32 UR12, UR56, UR12, URZ ;  /* 0x0000000c380c72a5 */ /* 0x000fe2000f8e003f */
[----:B-----5:R1:W2:Y:S02]  /*1c30*/  R2UR UR16, R0 ;  /* 0x00000000001073c2 */ /* 0x0202a400000e0000 */
[----:B-1----:R-:W-:-:S04]  /*1c40*/  IMAD.MOV R0, RZ, RZ, -R5 ;  /* 0x000000ffff007224 */ /* 0x002fc800078e0a05 */
        /* <DEDUP_REMOVED lines=11> */
[----:B------:R-:W-:-:S10]  /*1d00*/  ULDC UR38, c[0x0][0x234] ;  /* 0x00008d0000267ab9 */ /* 0x000fd40000000800 */
[----:B------:R-:W-:-:S05]  /*1d10*/  @P3 IADD3 R4, R4, 0x1, RZ ;  /* 0x0000000104043810 */ /* 0x000fca0007ffe0ff */
[----:B------:R-:W-:Y:S01]  /*1d20*/  @!P0 IMAD.MOV R4, RZ, RZ, -R4 ;  /* 0x000000ffff048224 */ /* 0x000fe200078e0a04 */
[----:B------:R-:W-:Y:S01]  /*1d30*/  PLOP3.LUT P0, PT, PT, PT, UP5, 0x80, 0x0 ;  /* 0x000000000000781c */ /* 0x000fe20003f0f058 */
[----:B------:R-:W-:Y:S01]  /*1d40*/  @UP5 UIMAD UR14, UR53, UR38, UR14 ;  /* 0x00000026350e52a4 */ /* 0x000fe2000f8e020e */
[----:B------:R-:W-:Y:S01]  /*1d50*/  @!P2 LOP3.LUT R4, RZ, c[0x0][0x1c8], RZ, 0x33, !PT ;  /* 0x00007200ff04aa12 */ /* 0x000fe200078e33ff */
[----:B------:R-:W-:Y:S02]  /*1d60*/  USEL UR38, UR15, URZ, UP6 ;  /* 0x0000003f0f267287 */ /* 0x000fe4000b000000 */
[----:B------:R-:W-:Y:S02]  /*1d70*/  UIADD3 UR15, UR13, UR10, URZ ;  /* 0x0000000a0d0f7290 */ /* 0x000fe4000fffe03f */
[----:B------:R-:W-:Y:S02]  /*1d80*/  USHF.R.S32.HI UR10, URZ, 0x1f, UR7 ;  /* 0x0000001f3f0a7899 */ /* 0x000fe40008011407 */
[----:B--2---:R-:W-:Y:S01]  /*1d90*/  @!UP5 UMOV UR14, UR16 ;  /* 0x00000010000edc82 */ /* 0x004fe20008000000 */
[----:B------:R-:W-:-:S03]  /*1da0*/  SHF.R.S32.HI R14, RZ, 0x1f, R4 ;  /* 0x0000001fff0e7819 */ /* 0x000fc60000011404 */
        /* <DEDUP_REMOVED lines=8> */
.L_x_360:
[----:B------:R-:W2:Y:S02]  /*1e30*/  LDL R0, [R1+0x54] ;  /* 0x0000540001007983 */ /* 0x000ea40000100800 */
[----:B--2---:R1:W2:Y:S01]  /*1e40*/  R2UR UR16, R0 ;  /* 0x00000000001073c2 */ /* 0x0042a200000e0000 */
[----:B------:R-:W-:-:S07]  /*1e50*/  DEPBAR.LE SB1, 0x0, {2} ;  /* 0x000090040000791a */ /* 0x000fce0000000000 */
.L_x_361:
[----:B------:R-:W2:Y:S04]  /*1e60*/  LDL R6, [R1+0x60] ;  /* 0x0000600001067983 */ /* 0x000ea80000100800 */
[----:B------:R-:W3:Y:S04]  /*1e70*/  LDL R5, [R1+0x38] ;  /* 0x0000380001057983 */ /* 0x000ee80000100800 */
[----:B------:R-:W4:Y:S04]  /*1e80*/  LDL R3, [R1+0x50] ;  /* 0x0000500001037983 */ /* 0x000f280000100800 */
[----:B------:R-:W5:Y:S04]  /*1e90*/  LDL R0, [R1+0x44] ;  /* 0x0000440001007983 */ /* 0x000f680000100800 */
[----:B------:R-:W4:Y:S04]  /*1ea0*/  LDL R10, [R1+0x40] ;  /* 0x00004000010a7983 */ /* 0x000f280000100800 */
[----:B------:R-:W1:Y:S01]  /*1eb0*/  S2R R11, SR_TID.X ;  /* 0x00000000000b7919 */ /* 0x000e620000002100 */
[----:B------:R-:W-:-:S02]  /*1ec0*/  SHF.R.S32.HI R229, RZ, 0x1f, R228 ;  /* 0x0000001fffe57819 */ /* 0x000fc400000114e4 */
[----:B-1----:R-:W-:Y:S01]  /*1ed0*/  SHF.R.S32.HI R12, RZ, 0x1f, R11 ;  /* 0x0000001fff0c7819 */ /* 0x002fe2000001140b */
[----:B------:R-:W-:Y:S01]  /*1ee0*/  UIADD3 UR14, UR5, UR14, URZ ;  /* 0x0000000e050e7290 */ /* 0x000fe2000fffe03f */
[----:B------:R-:W-:Y:S01]  /*1ef0*/  BSSY B1, `(.L_x_357) ;  /* 0x0000891000017945 */ /* 0x000fe20003800000 */
[----:B--2---:R-:W1:Y:S08]  /*1f00*/  R2UR UR49, R6 ;  /* 0x00000000063173c2 */ /* 0x004e7000000e0000 */
[----:B---3--:R-:W1:Y:S08]  /*1f10*/  R2UR UR48, R5 ;  /* 0x00000000053073c2 */ /* 0x008e7000000e0000 */
[----:B----4-:R2:W3:Y:S08]  /*1f20*/  R2UR UR45, R3 ;  /* 0x00000000032d73c2 */ /* 0x0104f000000e0000 */
[----:B-----5:R-:W3:Y:S01]  /*1f30*/  R2UR UR4, R0 ;  /* 0x00000000000473c2 */ /* 0x020ee200000e0000 */
[----:B-1----:R-:W-:-:S04]  /*1f40*/  UIADD3 UR12, UP4, UP3, UR12, UR48, UR49 ;  /* 0x000000300c0c7290 */ /* 0x002fc8000fb9e031 */
[----:B------:R-:W-:Y:S01]  /*1f50*/  UIADD3 UR48, UP2, UP1, UR39, UR12, UR40 ;  /* 0x0000000c27307290 */ /* 0x000fe2000f95e028 */
[----:B--2---:R-:W-:Y:S01]  /*1f60*/  LEA.HI R3, R12, R11, RZ, 0x2 ;  /* 0x0000000b0c037211 */ /* 0x004fe200078f10ff */
[----:B------:R-:W-:Y:S02]  /*1f70*/  USHF.R.S32.HI UR39, URZ, 0x1f, UR53 ;  /* 0x0000001f3f277899 */ /* 0x000fe40008011435 */
[----:B------:R-:W-:Y:S01]  /*1f80*/  ULDC.64 UR12, c[0x0][0x1a8] ;  /* 0x00006a00000c7ab9 */ /* 0x000fe20000000a00 */
[----:B------:R-:W-:Y:S01]  /*1f90*/  SHF.R.S32.HI R3, RZ, 0x2, R3 ;  /* 0x00000002ff037819 */ /* 0x000fe20000011403 */
[----:B---3--:R-:W-:-:S03]  /*1fa0*/  UIADD3.X UR4, UR15, UR4, UR45, UP4, UP3 ;  /* 0x000000040f047290 */ /* 0x008fc6000a7e642d */
[----:B------:R-:W-:Y:S01]  /*1fb0*/  SHF.R.S32.HI R15, RZ, 0x1f, R3 ;  /* 0x0000001fff0f7819 */ /* 0x000fe20000011403 */
[----:B------:R-:W-:Y:S02]  /*1fc0*/  UIADD3.X UR45, UR38, UR4, UR18, UP2, UP1 ;  /* 0x00000004262d7290 */ /* 0x000fe400097e2412 */
[----:B------:R-:W-:Y:S01]  /*1fd0*/  UIMAD UR4, UR39, UR12, URZ ;  /* 0x0000000c270472a4 */ /* 0x000fe2000f8e023f */
[----:B------:R-:W-:-:S03]  /*1fe0*/  IADD3 R0, P0, R3, UR5, RZ ;  /* 0x0000000503007c10 */ /* 0x000fc6000ff1e0ff */
[----:B------:R-:W-:Y:S01]  /*1ff0*/  UIMAD UR40, UR53, UR13, UR4 ;  /* 0x0000000d352872a4 */ /* 0x000fe2000f8e0204 */
[----:B------:R-:W-:Y:S02]  /*2000*/  IADD3.X R5, R15, UR46, RZ, P0, !PT ;  /* 0x0000002e0f057c10 */ /* 0x000fe400087fe4ff */
[----:B------:R-:W-:Y:S02]  /*2010*/  ULDC.64 UR12, c[0x0][0x378] ;  /* 0x0000de00000c7ab9 */ /* 0x000fe40000000a00 */
[----:B------:R-:W-:Y:S01]  /*2020*/  UIMAD UR4, UR39, UR12, URZ ;  /* 0x0000000c270472a4 */ /* 0x000fe2000f8e023f */
[----:B------:R-:W-:-:S03]  /*2030*/  IMAD.WIDE.U32 R6, R0, c[0x0][0x190], R228 ;  /* 0x0000640000067a25 */ /* 0x000fc600078e00e4 */
[----:B------:R-:W-:Y:S01]  /*2040*/  UIMAD UR39, UR53, UR13, UR4 ;  /* 0x0000000d352772a4 */ /* 0x000fe2000f8e0204 */
[----:B------:R-:W-:Y:S02]  /*2050*/  IMAD R5, R5, c[0x0][0x190], RZ ;  /* 0x0000640005057a24 */ /* 0x000fe400078e02ff */
[----:B------:R-:W-:Y:S02]  /*2060*/  ULDC.64 UR12, c[0x0][0x370] ;  /* 0x0000dc00000c7ab9 */ /* 0x000fe40000000a00 */
[----:B------:R-:W-:Y:S01]  /*2070*/  UIMAD UR4, UR46, UR12, URZ ;  /* 0x0000000c2e0472a4 */ /* 0x000fe2000f8e023f */
[----:B------:R-:W-:Y:S01]  /*2080*/  IMAD R0, R0, c[0x0][0x194], R5 ;  /* 0x0000650000007a24 */ /* 0x000fe200078e0205 */
[----:B------:R-:W-:Y:S02]  /*2090*/  IADD3 R8, P0, R6, UR55, RZ ;  /* 0x0000003706087c10 */ /* 0x000fe4000ff1e0ff */
[----:B------:R-:W-:Y:S02]  /*20a0*/  UIMAD UR38, UR5, UR13, UR4 ;  /* 0x0000000d052672a4 */ /* 0x000fe4000f8e0204 */
[----:B------:R-:W-:Y:S01]  /*20b0*/  UIADD3 UR4, UR5, UR16, URZ ;  /* 0x0000001005047290 */ /* 0x000fe2000fffe03f */
[----:B------:R-:W-:Y:S01]  /*20c0*/  IADD3.X R9, R7, UR54, R0, P0, !PT ;  /* 0x0000003607097c10 */ /* 0x000fe200087fe400 */
[----:B------:R-:W-:Y:S01]  /*20d0*/  UMOV UR18, 0x4 ;  /* 0x0000000400127882 */ /* 0x000fe20000000000 */
[----:B------:R1:W2:Y:S01]  /*20e0*/  R2UR UR46, R10 ;  /* 0x000000000a2e73c2 */ /* 0x0002a200000e0000 */
[----:B------:R-:W-:-:S02]  /*20f0*/  ULDC.64 UR12, c[0x0][0x200] ;  /* 0x00008000000c7ab9 */ /* 0x000fc40000000a00 */
[----:B------:R-:W-:Y:S02]  /*2100*/  ULDC.64 UR54, c[0x0][0x3c8] ;  /* 0x0000f20000367ab9 */ /* 0x000fe40000000a00 */
[----:B------:R-:W-:Y:S01]  /*2110*/  UIMAD.WIDE UR14, UR14, UR18, UR12 ;  /* 0x000000120e0e72a5 */ /* 0x000fe2000f8e020c */
[----:B------:R-:W-:-:S06]  /*2120*/  LEA.HI R0, R12, R11, RZ, 0x5 ;  /* 0x0000000b0c007211 */ /* 0x000fcc00078f28ff */
[----:B------:R-:W-:Y:S01]  /*2130*/  UMOV UR12, UR15 ;  /* 0x0000000f000c7c82 */ /* 0x000fe20008000000 */
[----:B-1----:R-:W-:Y:S01]  /*2140*/  IMAD.U32 R10, RZ, RZ, UR5 ;  /* 0x00000005ff0a7e24 */ /* 0x002fe2000f8e00ff */
[----:B------:R-:W-:-:S03]  /*2150*/  UIMAD.WIDE UR4, UR4, UR18, UR54 ;  /* 0x00000012040472a5 */ /* 0x000fc6000f8e0236 */
[----:B------:R-:W-:-:S04]  /*2160*/  ULDC UR18, c[0x0][0x2e8] ;  /* 0x0000ba0000127ab9 */ /* 0x000fc80000000800 */
[----:B------:R-:W-:Y:S02]  /*2170*/  UMOV UR15, UR4 ;  /* 0x00000004000f7c82 */ /* 0x000fe40008000000 */
[----:B------:R-:W-:Y:S01]  /*2180*/  UIADD3 UR4, -UR6, UR17, UR7 ;  /* 0x0000001106047290 */ /* 0x000fe2000fffe107 */
[----:B------:R-:W-:-:S03]  /*2190*/  LOP3.LUT R5, R0, 0xffffffe0, RZ, 0xc0, !PT ;  /* 0xffffffe000057812 */ /* 0x000fc600078ec0ff */
[----:B------:R-:W-:Y:S01]  /*21a0*/  UIADD3 UR4, UR4, -UR18, URZ ;  /* 0x8000001204047290 */ /* 0x000fe2000fffe03f */
[----:B------:R-:W-:-:S03]  /*21b0*/  IADD3 R6, P0, R228, UR43, RZ ;  /* 0x0000002be4067c10 */ /* 0x000fc6000ff1e0ff */
[----:B------:R-:W-:Y:S01]  /*21c0*/  USHF.R.S32.HI UR18, URZ, 0x1f, UR4 ;  /* 0x0000001f3f127899 */ /* 0x000fe20008011404 */
[----:B------:R-:W-:Y:S01]  /*21d0*/  SHF.R.S32.HI R0, RZ, 0x5, R0 ;  /* 0x00000005ff007819 */ /* 0x000fe20000011400 */
[----:B------:R-:W-:Y:S02]  /*21e0*/  IMAD.IADD R5, R11, 0x1, -R5 ;  /* 0x000000010b057824 */ /* 0x000fe400078e0a05 */
[----:B------:R-:W-:Y:S01]  /*21f0*/  ULEA.HI UR18, UR18, UR4, URZ, 0x7 ;  /* 0x0000000412127291 */ /* 0x000fe2000f8f383f */
[----:B------:R-:W-:Y:S01]  /*2200*/  IADD3.X R7, R229, UR47, RZ, P0, !PT ;  /* 0x0000002fe5077c10 */ /* 0x000fe200087fe4ff */
[----:B--2---:R-:W-:Y:S02]  /*2210*/  IMAD R0, R0, UR46, R5 ;  /* 0x0000002e00007c24 */ /* 0x004fe4000f8e0205 */
[----:B------:R-:W-:Y:S02]  /*2220*/  USHF.R.S32.HI UR18, URZ, 0x7, UR18 ;  /* 0x000000073f127899 */ /* 0x000fe40008011412 */
[----:B------:R-:W-:Y:S01]  /*2230*/  IMAD.WIDE.U32 R6, R10, c[0x0][0x370], R6 ;  /* 0x0000dc000a067a25 */ /* 0x000fe200078e0006 */
[----:B------:R-:W-:Y:S01]  /*2240*/  IADD3 R5, P0, R0, UR48, RZ ;  /* 0x0000003000057c10 */ /* 0x000fe2000ff1e0ff */
[----:B------:R-:W-:-:S03]  /*2250*/  UISETP.LT.AND UP1, UPT, URZ, UR18, UPT ;  /* 0x000000123f00728c */ /* 0x000fc6000bf21270 */
[----:B------:R-:W-:Y:S01]  /*2260*/  IADD3 R7, R7, UR38, RZ ;  /* 0x0000002607077c10 */ /* 0x000fe2000fffe0ff */
[----:B------:R-:W-:Y:S01]  /*2270*/  USEL UR18, URZ, UR18, !UP1 ;  /* 0x000000123f127287 */ /* 0x000fe2000c800000 */
[----:B------:R-:W-:Y:S01]  /*2280*/  LEA.HI.X.SX32 R204, R0, UR45, 0x1, P0 ;  /* 0x0000002d00cc7c11 */ /* 0x000fe200080f0eff */
        /* <DEDUP_REMOVED lines=10> */
[----:B------:R-:W-:Y:S01]  /*2330*/  IADD3 R9, R9, UR40, RZ ;  /* 0x0000002809097c10 */ /* 0x000fe2000fffe0ff */
[----:B------:R-:W-:Y:S01]  /*2340*/  UMOV UR14, UR5 ;  /* 0x00000005000e7c82 */ /* 0x000fe20008000000 */
[----:B------:R-:W-:Y:S01]  /*2350*/  IMAD.IADD R0, R7, 0x1, R0 ;  /* 0x0000000107007824 */ /* 0x000fe200078e0200 */
[----:B------:R-:W-:Y:S01]  /*2360*/  LEA R205, P2, R5, c[0x0][0x350], 0x2 ;  /* 0x0000d40005cd7a11 */ /* 0x000fe200078410ff */
[----:B------:R-:W1:Y:S01]  /*2370*/  S2UR UR49, SR_CTAID.Y ;  /* 0x00000000003179c3 */ /* 0x000e620000002600 */
[----:B------:R-:W-:Y:S01]  /*2380*/  LEA R200, P3, R6, c[0x0][0x330], 0x1 ;  /* 0x0000cc0006c87a11 */ /* 0x000fe200078608ff */
[----:B------:R-:W-:Y:S01]  /*2390*/  UIADD3 UR5, UR52, -0x1, URZ ;  /* 0xffffffff34057890 */ /* 0x000fe2000fffe03f */
        /* <DEDUP_REMOVED lines=23> */
.L_x_363:
        /* <DEDUP_REMOVED lines=18> */
.L_x_364:
        /* <DEDUP_REMOVED lines=29> */
.L_x_366:
[----:B------:R-:W-:Y:S05]  /*2800*/  BSYNC B0 ;  /* 0x0000000000007941 */ /* 0x000fea0003800000 */
.L_x_365:
        /* <DEDUP_REMOVED lines=14> */
.L_x_368:
[----:B------:R-:W-:Y:S05]  /*28f0*/  BSYNC B0 ;  /* 0x0000000000007941 */ /* 0x000fea0003800000 */
.L_x_367:
        /* <DEDUP_REMOVED lines=25> */
.L_x_370:
[----:B------:R-:W-:Y:S05]  /*2a90*/  BSYNC B0 ;  /* 0x0000000000007941 */ /* 0x000fea0003800000 */
.L_x_369:
        /* <DEDUP_REMOVED lines=12> */
.L_x_362:
        /* <DEDUP_REMOVED lines=44> */
.L_x_373:
[----:B------:R-:W-:Y:S05]  /*2e20*/  BSYNC B0 ;  /* 0x0000000000007941 */ /* 0x000fea0003800000 */
.L_x_372:
        /* <DEDUP_REMOVED lines=21> */
.L_x_375:
[----:B------:R-:W-:Y:S05]  /*2f80*/  BSYNC B0 ;  /* 0x0000000000007941 */ /* 0x000fea0003800000 */
.L_x_374:
        /* <DEDUP_REMOVED lines=17> */
.L_x_377:
[----:B------:R-:W-:Y:S05]  /*30a0*/  BSYNC B0 ;  /* 0x0000000000007941 */ /* 0x000fea0003800000 */
.L_x_376:
        /* <DEDUP_REMOVED lines=15> */
.L_x_379:
[----:B------:R-:W-:Y:S05]  /*31a0*/  BSYNC B0 ;  /* 0x0000000000007941 */ /* 0x000fea0003800000 */
.L_x_378:
        /* <DEDUP_REMOVED lines=20> */
.L_x_381:
[----:B------:R-:W-:Y:S05]  /*32f0*/  BSYNC B0 ;  /* 0x0000000000007941 */ /* 0x000fea0003800000 */
.L_x_380:
        /* <DEDUP_REMOVED lines=20> */
.L_x_383:
[----:B------:R-:W-:Y:S05]  /*3440*/  BSYNC B0 ;  /* 0x0000000000007941 */ /* 0x000fea0003800000 */
.L_x_382:
        /* <DEDUP_REMOVED lines=61> */
.L_x_385:
[----:B------:R-:W-:Y:S05]  /*3820*/  BSYNC B0 ;  /* 0x0000000000007941 */ /* 0x000fea0003800000 */
.L_x_384:
        /* <DEDUP_REMOVED lines=19> */
.L_x_387:
[----:B------:R-:W-:Y:S05]  /*3960*/  BSYNC B0 ;  /* 0x0000000000007941 */ /* 0x000fea0003800000 */
.L_x_386:
[----:B------:R-:W0:Y:S01]  /*3970*/  LDGDEPBAR ;  /* 0x00000000000079af */ /* 0x000e220000000000 */
[----:B------:R-:W-:Y:S02]  /*3980*/  ULDC.64 UR40, c[0x0][0x318] ;  /* 0x0000c60000287ab9 */ /* 0x000fe40000000a00 */
[----:B------:R-:W-:Y:S02]  /*3990*/  UISETP.NE.U32.AND UP1, UPT, URZ, UR40, UPT ;  /* 0x000000283f00728c */ /* 0x000fe4000bf25070 */
[----:B------:R-:W-:Y:S02]  /*39a0*/  USHF.R.S32.HI UR7, URZ, 0x1f, UR53 ;  /* 0x0000001f3f077899 */ /* 0x000fe40008011435 */
        /* <DEDUP_REMOVED lines=13> */
[----:B---3--:R-:W-:-:S05]  /*3a80*/  IMAD.U32 R4, RZ, RZ, UR40 ;  /* 0x00000028ff047e24 */ /* 0x008fca000f8e00ff */
[----:B------:R-:W-:-:S05]  /*3a90*/  IMAD.U32 R5, RZ, RZ, UR41 ;  /* 0x00000029ff057e24 */ /* 0x000fca000f8e00ff */
[----:B------:R3:W5:Y:S01]  /*3aa0*/  @P1 LDG.E R4, [R4.64] ;  /* 0x0000002404041981 */ /* 0x000762000c1e1900 */
[----:B-12-4-:R-:W5:Y:S01]  /*3ab0*/  @P1 MUFU.RCP R0, c[0x0][0x238] ;  /* 0x00008e0000001b08 */ /* 0x016f620000001000 */
[C---:B------:R-:W-:Y:S01]  /*3ac0*/  IADD3 R3, R162.reuse, 0x1000, RZ ;  /* 0x00001000a2037810 */ /* 0x040fe20007ffe0ff */
[----:B------:R-:W-:Y:S01]  /*3ad0*/  IMAD.SHL.U32 R154, R162, 0x2, RZ ;  /* 0x00000002a29a7824 */ /* 0x000fe200078e00ff */
[----:B------:R-:W1:Y:S01]  /*3ae0*/  LDSM.16.M88.4 R116, [R150+0x8000] ;  /* 0x008000009674783b */ /* 0x000e620000000200 */
[----:B------:R-:W-:Y:S01]  /*3af0*/  IMAD.MOV.U32 R218, RZ, RZ, R191 ;  /* 0x000000ffffda7224 */ /* 0x000fe200078e00bf */
[----:B------:R-:W-:Y:S01]  /*3b00*/  SEL R148, R3, R162, !P0 ;  /* 0x000000a203947207 */ /* 0x000fe20004000000 */
[----:B------:R-:W-:Y:S01]  /*3b10*/  CS2R R94, SRZ ;  /* 0x00000000005e7805 */ /* 0x000fe2000001ff00 */
[----:B------:R-:W2:Y:S01]  /*3b20*/  LDSM.16.M88.4 R120, [R150+0x8400] ;  /* 0x008400009678783b */ /* 0x000ea20000000200 */
[----:B------:R-:W-:Y:S01]  /*3b30*/  CS2R R92, SRZ ;  /* 0x00000000005c7805 */ /* 0x000fe2000001ff00 */
[----:B------:R-:W-:Y:S01]  /*3b40*/  CS2R R98, SRZ ;  /* 0x0000000000627805 */ /* 0x000fe2000001ff00 */
[----:B------:R-:W-:Y:S01]  /*3b50*/  CS2R R96, SRZ ;  /* 0x0000000000607805 */ /* 0x000fe2000001ff00 */
[----:B------:R-:W4:Y:S01]  /*3b60*/  LDSM.16.M88.4 R124, [R150+0x8800] ;  /* 0x00880000967c783b */ /* 0x000f220000000200 */
[----:B------:R-:W-:Y:S01]  /*3b70*/  CS2R R90, SRZ ;  /* 0x00000000005a7805 */ /* 0x000fe2000001ff00 */
[----:B------:R-:W-:Y:S01]  /*3b80*/  CS2R R88, SRZ ;  /* 0x0000000000587805 */ /* 0x000fe2000001ff00 */
[----:B------:R-:W-:Y:S01]  /*3b90*/  CS2R R86, SRZ ;  /* 0x0000000000567805 */ /* 0x000fe2000001ff00 */
[----:B------:R-:W1:Y:S01]  /*3ba0*/  LDSM.16.M88.4 R128, [R150+0x8c00] ;  /* 0x008c00009680783b */ /* 0x000e620000000200 */
        /* <DEDUP_REMOVED lines=8> */
[----:B---3--:R-:W-:Y:S01]  /*3c30*/  SHF.L.U64.HI R5, R16, 0x2, R13 ;  /* 0x0000000210057819 */ /* 0x008fe2000001020d */
[----:B------:R-:W-:Y:S01]  /*3c40*/  CS2R R72, SRZ ;  /* 0x0000000000487805 */ /* 0x000fe2000001ff00 */
[----:B------:R-:W-:Y:S01]  /*3c50*/  CS2R R70, SRZ ;  /* 0x0000000000467805 */ /* 0x000fe2000001ff00 */
[----:B------:R-:W3:Y:S01]  /*3c60*/  LDSM.16.M88.4 R140, [R149+0x8800] ;  /* 0x00880000958c783b */ /* 0x000ee20000000200 */
[----:B------:R-:W-:Y:S01]  /*3c70*/  CS2R R68, SRZ ;  /* 0x0000000000447805 */ /* 0x000fe2000001ff00 */
[----:B------:R-:W-:Y:S01]  /*3c80*/  SHF.L.U32 R148, R148, 0x1, RZ ;  /* 0x0000000194947819 */ /* 0x000fe200000006ff */
[----:B------:R-:W-:Y:S01]  /*3c90*/  IMAD.IADD R155, R154, 0x1, R157 ;  /* 0x000000019a9b7824 */ /* 0x000fe200078e029d */
[----:B------:R-:W1:Y:S01]  /*3ca0*/  LDSM.16.M88.4 R144, [R149+0x8c00] ;  /* 0x008c00009590783b */ /* 0x000e620000000200 */
[----:B------:R-:W-:Y:S01]  /*3cb0*/  UMOV UR4, URZ ;  /* 0x0000003f00047c82 */ /* 0x000fe20008000000 */
[----:B-----5:R-:W-:Y:S01]  /*3cc0*/  @P1 FMUL.FTZ R4, R4, R0 ;  /* 0x0000000004041220 */ /* 0x020fe20000410000 */
[----:B------:R-:W-:-:S03]  /*3cd0*/  IADD3 R0, R156, 0x1000, RZ ;  /* 0x000010009c007810 */ /* 0x000fc60007ffe0ff */
[----:B------:R5:W1:Y:S01]  /*3ce0*/  @P1 R2UR UR7, R4 ;  /* 0x00000000040713c2 */ /* 0x000a6200000e0000 */
[----:B------:R-:W-:-:S05]  /*3cf0*/  SEL R0, R0, R156, !P0 ;  /* 0x0000009c00007207 */ /* 0x000fca0004000000 */
[----:B------:R-:W-:Y:S01]  /*3d00*/  IMAD.SHL.U32 R3, R0, 0x2, RZ ;  /* 0x0000000200037824 */ /* 0x000fe200078e00ff */
[----:B------:R-:W-:-:S04]  /*3d10*/  IADD3 R0, R16, -0x80, RZ ;  /* 0xffffff8010007810 */ /* 0x000fc80007ffe0ff */
[----:B------:R-:W-:Y:S02]  /*3d20*/  SHF.L.U32 R0, R0, 0x2, RZ ;  /* 0x0000000200007819 */ /* 0x000fe400000006ff */
[----:B-----5:R-:W-:Y:S01]  /*3d30*/  IADD3 R4, R16, 0x1, RZ ;  /* 0x0000000110047810 */ /* 0x020fe20007ffe0ff */
[----:B-1----:R-:W-:-:S04]  /*3d40*/  @UP1 UMOV UR4, UR7 ;  /* 0x0000000700041c82 */ /* 0x002fc80008000000 */
[----:B------:R1:W-:Y:S04]  /*3d50*/  STL [R1+0x1c], R4 ;  /* 0x00001c0401007387 */ /* 0x0003e80000100800 */
[----:B------:R2:W-:Y:S01]  /*3d60*/  STL [R1+0x18], R5 ;  /* 0x0000180501007387 */ /* 0x0005e20000100800 */
[----:B-1----:R-:W-:-:S05]  /*3d70*/  IMAD.SHL.U32 R4, R16, 0x4, RZ ;  /* 0x0000000410047824 */ /* 0x002fca00078e00ff */
[----:B------:R1:W-:Y:S04]  /*3d80*/  STL [R1+0x14], R4 ;  /* 0x0000140401007387 */ /* 0x0003e80000100800 */
[----:B--234-:R1:W-:Y:S02]  /*3d90*/  STL [R1+0x10], R0 ;  /* 0x0000100001007387 */ /* 0x01c3e40000100800 */
.L_x_390:
[----:B-1----:R-:W2:Y:S01]  /*3da0*/  LDL R4, [R1+0x1c] ;  /* 0x00001c0001047983 */ /* 0x002ea20000100800 */
[----:B------:R-:W-:Y:S01]  /*3db0*/  USHF.L.U32 UR7, UR11, 0x7, URZ ;  /* 0x000000070b077899 */ /* 0x000fe2000800063f */
[----:B------:R-:W-:Y:S02]  /*3dc0*/  MOV R0, UR6 ;  /* 0x0000000600007c02 */ /* 0x000fe40008000f00 */
[----:B------:R-:W2:Y:S01]  /*3dd0*/  LDL R20, [R1+0x24] ;  /* 0x0000240001147983 */ /* 0x000ea20000100800 */
[----:B------:R-:W-:Y:S01]  /*3de0*/  UIADD3 UR10, UR17, 0x80, UR7 ;  /* 0x00000080110a7890 */ /* 0x000fe2000fffe007 */
[----:B------:R-:W-:Y:S01]  /*3df0*/  IADD3 R112, R157, R148, RZ ;  /* 0x000000949d707210 */ /* 0x000fe20007ffe0ff */
[----:B------:R-:W-:Y:S01]  /*3e00*/  UIADD3 UR7, UR7, 0x80, URZ ;  /* 0x0000008007077890 */ /* 0x000fe2000fffe03f */
[----:B------:R-:W0:Y:S01]  /*3e10*/  LDGDEPBAR ;  /* 0x00000000000079af */ /* 0x000e220000000000 */
[----:B------:R-:W-:Y:S02]  /*3e20*/  UIADD3 UR16, UR10, -UR6, URZ ;  /* 0x800000060a107290 */ /* 0x000fe4000fffe03f */
[----:B------:R-:W-:Y:S04]  /*3e30*/  USHF.L.U32 UR10, UR5, 0x7, URZ ;  /* 0x00000007050a7899 */ /* 0x000fe8000800063f */
[----:B------:R-:W-:Y:S01]  /*3e40*/  UISETP.GE.AND UP0, UPT, UR10, UR16, UPT ;  /* 0x000000100a00728c */ /* 0x000fe2000bf06270 */
[----:B------:R-:W-:Y:S03]  /*3e50*/  STL [R1+0x138], R205 ;  /* 0x000138cd01007387 */ /* 0x000fe60000100800 */
[----:B------:R-:W-:Y:S01]  /*3e60*/  UISETP.LT.AND UP0, UPT, UR7, UR6, UP0 ;  /* 0x000000060700728c */ /* 0x000fe20008701270 */
[----:B------:R-:W-:Y:S04]  /*3e70*/  STL [R1+0x134], R204 ;  /* 0x000134cc01007387 */ /* 0x000fe80000100800 */
[----:B------:R-:W-:Y:S01]  /*3e80*/  STL [R1+0x130], R229 ;  /* 0x000130e501007387 */ /* 0x000fe20000100800 */
[----:B------:R-:W-:Y:S01]  /*3e90*/  PLOP3.LUT P0, PT, PT, PT, UP0, 0x80, 0x0 ;  /* 0x000000000000781c */ /* 0x000fe20003f0f008 */
[----:B------:R-:W-:Y:S02]  /*3ea0*/  UISETP.GT.AND UP0, UPT, UR5, UR18, UPT ;  /* 0x000000120500728c */ /* 0x000fe4000bf04270 */
        /* <DEDUP_REMOVED lines=48> */
[----:B------:R-:W-:Y:S04]  /*41b0*/  STL [R1+0x6c], R3 ;  /* 0x00006c0301007387 */ /* 0x000fe80000100800 */
[----:B------:R-:W-:Y:S04]  /*41c0*/  STL [R1+0x68], R2 ;  /* 0x0000680201007387 */ /* 0x000fe80000100800 */
[----:B-1----:R-:W3:Y:S04]  /*41d0*/  LDL R69, [R1+0x8] ;  /* 0x0000080001457983 */ /* 0x002ee80000100800 */
[----:B----4-:R-:W4:Y:S01]  /*41e0*/  LDL R68, [R1+0xc] ;  /* 0x00000c0001447983 */ /* 0x010f220000100800 */
[----:B------:R-:W-:Y:S04]  /*41f0*/  DEPBAR.LE SB0, 0x0 ;  /* 0x000080000000791a */ /* 0x000fe80000000000 */
[----:B------:R-:W-:Y:S08]  /*4200*/  BAR.SYNC.DEFER_BLOCKING 0x0 ;  /* 0x0000000000007b1d */ /* 0x000ff00000010000 */
[----:B------:R-:W-:Y:S08]  /*4210*/  LDSM.16.M88.4 R64, [R148] ;  /* 0x000000009440783b */ /* 0x000ff00000000200 */
[----:B------:R-:W1:Y:S08]  /*4220*/  LDSM.16.M88.4 R16, [R150+0x6000] ;  /* 0x006000009610783b */ /* 0x000e700000000200 */
[----:B------:R-:W1:Y:S08]  /*4230*/  LDSM.16.M88.4 R60, [R148+0x1000] ;  /* 0x00100000943c783b */ /* 0x000e700000000200 */
[----:B------:R-:W1:Y:S01]  /*4240*/  LDSM.16.M88.4 R32, [R150+0x6400] ;  /* 0x006400009620783b */ /* 0x000e620000000200 */
[----:B--2---:R-:W-:Y:S07]  /*4250*/  IADD3 R0, R0, -UR17, R4 ;  /* 0x8000001100007c10 */ /* 0x004fee000fffe004 */
[----:B------:R-:W2:Y:S01]  /*4260*/  LDSM.16.M88.4 R48, [R150+0x6800] ;  /* 0x006800009630783b */ /* 0x000ea20000000200 */
[----:B------:R-:W-:Y:S02]  /*4270*/  @!P0 IADD3 R168, R0, UR10, RZ ;  /* 0x0000000a00a88c10 */ /* 0x000fe4000fffe0ff */
[----:B------:R-:W-:Y:S04]  /*4280*/  MOV R0, UR11 ;  /* 0x0000000b00007c02 */ /* 0x000fe80008000f00 */
[----:B------:R-:W-:Y:S01]  /*4290*/  LEA R0, R0, R20, 0x7 ;  /* 0x0000001400007211 */ /* 0x000fe200078e38ff */
[----:B------:R-:W2:Y:S03]  /*42a0*/  LDSM.16.M88.4 R100, [R150+0x6c00] ;  /* 0x006c00009664783b */ /* 0x000ea60000000200 */
[----:B------:R-:W-:Y:S01]  /*42b0*/  I2F R169, R0 ;  /* 0x0000000000a97306 */ /* 0x000fe20000201400 */
[C---:B------:R-:W-:Y:S02]  /*42c0*/  IADD3 R163, R0.reuse, 0x1, RZ ;  /* 0x0000000100a37810 */ /* 0x040fe40007ffe0ff */
[C---:B------:R-:W-:Y:S01]  /*42d0*/  IADD3 R173, R0.reuse, 0x20, RZ ;  /* 0x0000002000ad7810 */ /* 0x040fe20007ffe0ff */
[-C--:B-1----:R-:W-:Y:S01]  /*42e0*/  HMMA.16816.F32.BF16 R4, R64, R16.reuse, RZ ;  /* 0x000000104004723c */ /* 0x082fe200000418ff */
[----:B------:R-:W-:Y:S02]  /*42f0*/  LDSM.16.M88.4 R104, [R112] ;  /* 0x000000007068783b */ /* 0x000fe40000000200 */
[C---:B------:R-:W-:Y:S02]  /*4300*/  IADD3 R164, R0.reuse, 0x8, RZ ;  /* 0x0000000800a47810 */ /* 0x040fe40007ffe0ff */
[C---:B------:R-:W-:Y:S01]  /*4310*/  IADD3 R165, R0.reuse, 0x9, RZ ;  /* 0x0000000900a57810 */ /* 0x040fe20007ffe0ff */
[----:B------:R-:W-:Y:S01]  /*4320*/  I2F R170, R163 ;  /* 0x000000a300aa7306 */ /* 0x000fe20000201400 */
[C---:B------:R-:W-:Y:S01]  /*4330*/  IADD3 R166, R0.reuse, 0x10, RZ ;  /* 0x0000001000a67810 */ /* 0x040fe20007ffe0ff */
[C---:B------:R-:W-:Y:S01]  /*4340*/  HMMA.16816.F32.BF16 R8, R60.reuse, R16, RZ ;  /* 0x000000103c08723c */ /* 0x040fe200000418ff */
[----:B------:R-:W1:Y:S03]  /*4350*/  LDSM.16.M88.4 R108, [R149+0x6000] ;  /* 0x00600000956c783b */ /* 0x000e660000000200 */
[C---:B------:R-:W-:Y:S02]  /*4360*/  IADD3 R167, R0.reuse, 0x11, RZ ;  /* 0x0000001100a77810 */ /* 0x040fe40007ffe0ff */
[C---:B------:R-:W-:Y:S02]  /*4370*/  IADD3 R171, R0.reuse, 0x18, RZ ;  /* 0x0000001800ab7810 */ /* 0x040fe40007ffe0ff */
[----:B------:R-:W-:Y:S01]  /*4380*/  I2F R175, R164 ;  /* 0x000000a400af7306 */ /* 0x000fe20000201400 */
[-C--:B------:R-:W-:Y:S01]  /*4390*/  HMMA.16816.F32.BF16 R12, R60, R18.reuse, RZ ;  /* 0x000000123c0c723c */ /* 0x080fe200000418ff */
[----:B------:R-:W1:Y:S02]  /*43a0*/  LDSM.16.M88.4 R112, [R112+0x1000] ;  /* 0x001000007070783b */ /* 0x000e640000000200 */
[C---:B------:R-:W-:Y:S02]  /*43b0*/  IADD3 R172, R0.reuse, 0x19, RZ ;  /* 0x0000001900ac7810 */ /* 0x040fe40007ffe0ff */
[C---:B------:R-:W-:Y:S02]  /*43c0*/  IADD3 R174, R0.reuse, 0x21, RZ ;  /* 0x0000002100ae7810 */ /* 0x040fe40007ffe0ff */
[C---:B------:R-:W-:Y:S01]  /*43d0*/  IADD3 R179, R0.reuse, 0x38, RZ ;  /* 0x0000003800b37810 */ /* 0x040fe20007ffe0ff */
[C---:B------:R-:W-:Y:S01]  /*43e0*/  HMMA.16816.F32.BF16 R16, R64.reuse, R18, RZ ;  /* 0x000000124010723c */ /* 0x040fe200000418ff */
[----:B------:R-:W-:Y:S03]  /*43f0*/  I2F R181, R171 ;  /* 0x000000ab00b57306 */ /* 0x000fe60000201400 */
[C---:B------:R-:W-:Y:S04]  /*4400*/  IADD3 R180, R0.reuse, 0x39, RZ ;  /* 0x0000003900b47810 */ /* 0x040fe80007ffe0ff */
[-C--:B------:R-:W-:Y:S03]  /*4410*/  HMMA.16816.F32.BF16 R20, R64, R32.reuse, RZ ;  /* 0x000000204014723c */ /* 0x080fe600000418ff */
[----:B------:R-:W-:Y:S05]  /*4420*/  I2F R176, R165 ;  /* 0x000000a500b07306 */ /* 0x000fea0000201400 */
[C---:B------:R-:W-:Y:S05]  /*4430*/  HMMA.16816.F32.BF16 R24, R60.reuse, R32, RZ ;  /* 0x000000203c18723c */ /* 0x040fea00000418ff */
[----:B------:R-:W-:Y:S03]  /*4440*/  I2F R182, R172 ;  /* 0x000000ac00b67306 */ /* 0x000fe60000201400 */
[-C--:B------:R-:W-:Y:S07]  /*4450*/  HMMA.16816.F32.BF16 R28, R60, R34.reuse, RZ ;  /* 0x000000223c1c723c */ /* 0x080fee00000418ff */
[----:B------:R-:W-:Y:S01]  /*4460*/  I2F R177, R166 ;  /* 0x000000a600b17306 */ /* 0x000fe20000201400 */
[C---:B------:R-:W-:Y:S08]  /*4470*/  HMMA.16816.F32.BF16 R32, R64.reuse, R34, RZ ;  /* 0x000000224020723c */ /* 0x040ff000000418ff */
[-C--:B--2---:R-:W-:Y:S01]  /*4480*/  HMMA.16816.F32.BF16 R36, R64, R48.reuse, RZ ;  /* 0x000000304024723c */ /* 0x084fe200000418ff */
[----:B------:R-:W-:Y:S07]  /*4490*/  I2F R178, R167 ;  /* 0x000000a700b27306 */ /* 0x000fee0000201400 */
[C---:B------:R-:W-:Y:S03]  /*44a0*/  HMMA.16816.F32.BF16 R40, R60.reuse, R48, RZ ;  /* 0x000000303c28723c */ /* 0x040fe600000418ff */
[----:B------:R-:W-:Y:S05]  /*44b0*/  I2F R183, R173 ;  /* 0x000000ad00b77306 */ /* 0x000fea0000201400 */
[-C--:B------:R-:W-:Y:S05]  /*44c0*/  HMMA.16816.F32.BF16 R44, R60, R50.reuse, RZ ;  /* 0x000000323c2c723c */ /* 0x080fea00000418ff */
[----:B------:R-:W-:Y:S03]  /*44d0*/  I2F R184, R174 ;  /* 0x000000ae00b87306 */ /* 0x000fe60000201400 */
[C---:B------:R-:W-:Y:S07]  /*44e0*/  HMMA.16816.F32.BF16 R48, R64.reuse, R50, RZ ;  /* 0x000000324030723c */ /* 0x040fee00000418ff */
[----:B------:R-:W-:Y:S01]  /*44f0*/  I2F R189, R179 ;  /* 0x000000b300bd7306 */ /* 0x000fe20000201400 */
[-C--:B------:R-:W-:Y:S08]  /*4500*/  HMMA.16816.F32.BF16 R52, R64, R100.reuse, RZ ;  /* 0x000000644034723c */ /* 0x080ff000000418ff */
[C---:B------:R-:W-:Y:S01]  /*4510*/  HMMA.16816.F32.BF16 R56, R60.reuse, R100, RZ ;  /* 0x000000643c38723c */ /* 0x040fe200000418ff */
[----:B------:R-:W-:Y:S06]  /*4520*/  I2F R190, R180 ;  /* 0x000000b400be7306 */ /* 0x000fec0000201400 */
[C---:B------:R-:W-:Y:S01]  /*4530*/  IADD3 R101, R0.reuse, 0x28, RZ ;  /* 0x0000002800657810 */ /* 0x040fe20007ffe0ff */
[-C--:B------:R-:W-:Y:S01]  /*4540*/  HMMA.16816.F32.BF16 R60, R60, R102.reuse, RZ ;  /* 0x000000663c3c723c */ /* 0x080fe200000418ff */
[C---:B------:R-:W-:Y:S02]  /*4550*/  IADD3 R100, R0.reuse, 0x29, RZ ;  /* 0x0000002900647810 */ /* 0x040fe40007ffe0ff */
[----:B------:R-:W-:Y:S05]  /*4560*/  I2F R186, R101 ;  /* 0x0000006500ba7306 */ /* 0x000fea0000201400 */
[----:B------:R-:W-:Y:S05]  /*4570*/  HMMA.16816.F32.BF16 R64, R64, R102, RZ ;  /* 0x000000664040723c */ /* 0x000fea00000418ff */
[----:B------:R-:W-:Y:S02]  /*4580*/  I2F R185, R100 ;  /* 0x0000006400b97306 */ /* 0x000fe40000201400 */
[C---:B------:R-:W-:Y:S01]  /*4590*/  IADD3 R103, R0.reuse, 0x30, RZ ;  /* 0x0000003000677810 */ /* 0x040fe20007ffe0ff */
[-C--:B-1----:R-:W-:Y:S05]  /*45a0*/  HMMA.16816.F32.BF16 R4, R104, R108.reuse, R4 ;  /* 0x0000006c6804723c */ /* 0x082fea0000041804 */
[----:B------:R-:W-:Y:S02]  /*45b0*/  IADD3 R102, R0, 0x31, RZ ;  /* 0x0000003100667810 */ /* 0x000fe40007ffe0ff */
[----:B------:R-:W-:Y:S01]  /*45c0*/  I2F R188, R103 ;  /* 0x0000006700bc7306 */ /* 0x000fe20000201400 */
[C---:B------:R-:W-:Y:S01]  /*45d0*/  HMMA.16816.F32.BF16 R8, R112.reuse, R108, R8 ;  /* 0x0000006c7008723c */ /* 0x040fe20000041808 */
[----:B------:R-:W2:Y:S07]  /*45e0*/  LDL R108, [R1+0x14] ;  /* 0x00001400016c7983 */ /* 0x000eae0000100800 */
[-C--:B------:R-:W-:Y:S01]  /*45f0*/  HMMA.16816.F32.BF16 R12, R112, R110.reuse, R12 ;  /* 0x0000006e700c723c */ /* 0x080fe2000004180c */
[----:B------:R-:W-:Y:S07]  /*4600*/  I2F R187, R102 ;  /* 0x0000006600bb7306 */ /* 0x000fee0000201400 */
[C---:B------:R-:W-:Y:S04]  /*4610*/  HMMA.16816.F32.BF16 R16, R104.reuse, R110, R16 ;  /* 0x0000006e6810723c */ /* 0x040fe80000041810 */
[----:B------:R-:W-:Y:S02]  /*4620*/  FMUL.FTZ R4, R4, c[0x0][0x2ec] ;  /* 0x0000bb0004047a20 */ /* 0x000fe40000410000 */
[----:B------:R-:W-:Y:S02]  /*4630*/  FMUL.FTZ R5, R5, c[0x0][0x2ec] ;  /* 0x0000bb0005057a20 */ /* 0x000fe40000410000 */
[----:B------:R-:W-:Y:S01]  /*4640*/  MUFU.TANH R241, R4 ;  /* 0x0000000400f17308 */ /* 0x000fe20000002400 */
[----:B------:R-:W-:Y:S03]  /*4650*/  FMUL.FTZ R6, R6, c[0x0][0x2ec] ;  /* 0x0000bb0006067a20 */ /* 0x000fe60000410000 */
[----:B------:R-:W-:Y:S02]  /*4660*/  FMUL.FTZ R7, R7, c[0x0][0x2ec] ;  /* 0x0000bb0007077a20 */ /* 0x000fe40000410000 */
[----:B------:R-:W-:Y:S02]  /*4670*/  FMUL.FTZ R9, R9, c[0x0][0x2ec] ;  /* 0x0000bb0009097a20 */ /* 0x000fe40000410000 */
[----:B------:R-:W-:Y:S02]  /*4680*/  FMUL.FTZ R15, R15, c[0x0][0x2ec] ;  /* 0x0000bb000f0f7a20 */ /* 0x000fe40000410000 */
[----:B------:R-:W-:Y:S01]  /*4690*/  MUFU.TANH R160, R9 ;  /* 0x0000000900a07308 */ /* 0x000fe20000002400 */
[----:B------:R-:W-:Y:S02]  /*46a0*/  FMUL.FTZ R13, R13, c[0x0][0x2ec] ;  /* 0x0000bb000d0d7a20 */ /* 0x000fe40000410000 */
[----:B------:R-:W-:Y:S02]  /*46b0*/  FMUL.FTZ R14, R14, c[0x0][0x2ec] ;  /* 0x0000bb000e0e7a20 */ /* 0x000fe40000410000 */
[----:B------:R-:W-:Y:S02]  /*46c0*/  FMUL.FTZ R12, R12, c[0x0][0x2ec] ;  /* 0x0000bb000c0c7a20 */ /* 0x000fe40000410000 */
[----:B------:R-:W-:Y:S02]  /*46d0*/  FMUL.FTZ R16, R16, c[0x0][0x2ec] ;  /* 0x0000bb0010107a20 */ /* 0x000fe40000410000 */
[----:B------:R-:W-:Y:S01]  /*46e0*/  FMUL.FTZ R11, R11, c[0x0][0x2ec] ;  /* 0x0000bb000b0b7a20 */ /* 0x000fe20000410000 */
[----:B------:R-:W1:Y:S01]  /*46f0*/  MUFU.TANH R240, R5 ;  /* 0x0000000500f07308 */ /* 0x000e620000002400 */
[----:B------:R-:W-:Y:S02]  /*4700*/  FMUL.FTZ R8, R8, c[0x0][0x2ec] ;  /* 0x0000bb0008087a20 */ /* 0x000fe40000410000 */
[----:B------:R-:W-:Y:S02]  /*4710*/  FMUL.FTZ R10, R10, c[0x0][0x2ec] ;  /* 0x0000bb000a0a7a20 */ /* 0x000fe40000410000 */
[----:B------:R-:W-:Y:S02]  /*4720*/  FMUL.FTZ R18, R18, c[0x0][0x2ec] ;  /* 0x0000bb0012127a20 */ /* 0x000fe40000410000 */
[----:B------:R-:W-:Y:S02]  /*4730*/  FMUL.FTZ R19, R19, c[0x0][0x2ec] ;  /* 0x0000bb0013137a20 */ /* 0x000fe40000410000 */
[----:B------:R-:W-:Y:S01]  /*4740*/  FMUL.FTZ R17, R17, c[0x0][0x2ec] ;  /* 0x0000bb0011117a20 */ /* 0x000fe20000410000 */
[----:B------:R3:W-:Y:S10]  /*4750*/  MUFU.TANH R236, R16 ;  /* 0x0000001000ec7308 */ /* 0x0007f40000002400 */
[----:B------:R-:W-:Y:S01]  /*4760*/  MUFU.TANH R3, R6 ;  /* 0x0000000600037308 */ /* 0x000fe20000002400 */
[----:B-1----:R-:W-:Y:S09]  /*4770*/  FFMA.FTZ R9, R170, UR4, R240 ;  /* 0x00000004aa097c23 */ /* 0x002ff200080100f0 */
[----:B------:R1:W-:Y:S01]  /*4780*/  MUFU.TANH R86, R15 ;  /* 0x0000000f00567308 */ /* 0x0003e20000002400 */
[----:B---3--:R-:W3:Y:S01]  /*4790*/  LDL R16, [R1] ;  /* 0x0000000001107983 */ /* 0x008ee20000100800 */
[C---:B------:R-:W-:Y:S08]  /*47a0*/  FSETP.NEU.FTZ.AND P1, PT, R69.reuse, -INF , PT ;  /* 0xff8000004500780b */ /* 0x040ff00003f3d000 */
[----:B------:R4:W4:Y:S10]  /*47b0*/  MUFU.TANH R2, R7 ;  /* 0x0000000700027308 */ /* 0x0009340000002400 */
[----:B------:R4:W-:Y:S01]  /*47c0*/  MUFU.TANH R158, R13 ;  /* 0x0000000d009e7308 */ /* 0x0009e20000002400 */
[----:B-1----:R-:W2:Y:S09]  /*47d0*/  LDL R15, [R1+0x4] ;  /* 0x00000400010f7983 */ /* 0x002eb20000100800 */
[----:B------:R1:W-:Y:S01]  /*47e0*/  MUFU.TANH R87, R14 ;  /* 0x0000000e00577308 */ /* 0x0003e20000002400 */
[----:B----4-:R-:W4:Y:S09]  /*47f0*/  LDSM.16.M88.4 R4, [R149+0x6400] ;  /* 0x006400009504783b */ /* 0x010f320000000200 */
[----:B------:R4:W-:Y:S01]  /*4800*/  MUFU.TANH R159, R12 ;  /* 0x0000000c009f7308 */ /* 0x0009e20000002400 */
[----:B------:R-:W-:Y:S05]  /*4810*/  FMUL.FTZ R13, R69, 1.4426950216293334961 ;  /* 0x3fb8aa3b450d7820 */ /* 0x000fea0000410000 */
[----:B------:R-:W-:Y:S04]  /*4820*/  FSEL R13, R13, RZ, P1 ;  /* 0x000000ff0d0d7208 */ /* 0x000fe80000800000 */
[----:B------:R4:W-:Y:S01]  /*4830*/  MUFU.TANH R88, R11 ;  /* 0x0000000b00587308 */ /* 0x0009e20000002400 */
[----:B-1----:R-:W-:Y:S04]  /*4840*/  @!P0 IMNMX R14, R168, UR6, PT ;  /* 0x00000006a80e8c17 */ /* 0x002fe8000b800200 */
[-C--:B------:R-:W-:Y:S05]  /*4850*/  @!P0 ISETP.GE.AND P1, PT, R163, R14.reuse, PT ;  /* 0x0000000ea300820c */ /* 0x080fea0003f26270 */
[----:B------:R1:W1:Y:S01]  /*4860*/  MUFU.TANH R161, R8 ;  /* 0x0000000800a17308 */ /* 0x0002620000002400 */
[-C--:B------:R-:W-:Y:S02]  /*4870*/  @!P0 ISETP.GE.AND P2, PT, R0, R14.reuse, PT ;  /* 0x0000000e0000820c */ /* 0x080fe40003f46270 */
[----:B------:R-:W-:Y:S02]  /*4880*/  @!P0 FSEL R9, R9, -INF , !P1 ;  /* 0xff80000009098808 */ /* 0x000fe40004800000 */
[----:B----4-:R-:W-:Y:S02]  /*4890*/  @!P0 IADD3 R12, R168, 0x8, RZ ;  /* 0x00000008a80c8810 */ /* 0x010fe40007ffe0ff */
[----:B------:R-:W-:Y:S01]  /*48a0*/  FSETP.NEU.FTZ.AND P1, PT, R68, -INF , PT ;  /* 0xff8000004400780b */ /* 0x000fe20003f3d000 */
[----:B------:R-:W-:Y:S01]  /*48b0*/  FFMA.FTZ R9, R9, c[0x0][0x23c], -R13 ;  /* 0x00008f0009097a23 */ /* 0x000fe2000001080d */
[----:B------:R-:W-:Y:S01]  /*48c0*/  @!P0 IMNMX R12, R12, UR6, PT ;  /* 0x000000060c0c8c17 */ /* 0x000fe2000b800200 */
[----:B------:R4:W2:Y:S01]  /*48d0*/  MUFU.TANH R89, R10 ;  /* 0x0000000a00597308 */ /* 0x0008a20000002400 */
[C---:B------:R-:W-:Y:S02]  /*48e0*/  @!P0 ISETP.GE.AND P5, PT, R179.reuse, R14, PT ;  /* 0x0000000eb300820c */ /* 0x040fe40003fa6270 */
[----:B------:R-:W-:Y:S01]  /*48f0*/  @!P0 ISETP.GE.AND P3, PT, R179, R12, PT ;  /* 0x0000000cb300820c */ /* 0x000fe20003f66270 */
[-C--:B------:R-:W-:Y:S03]  /*4900*/  HMMA.16816.F32.BF16 R20, R104, R4.reuse, R20 ;  /* 0x000000046814723c */ /* 0x080fe60000041814 */
[----:B------:R-:W-:Y:S01]  /*4910*/  FMUL.FTZ R11, R68, 1.4426950216293334961 ;  /* 0x3fb8aa3b440b7820 */ /* 0x000fe20000410000 */
[----:B------:R-:W-:Y:S02]  /*4920*/  @!P0 ISETP.GE.AND P4, PT, R180, R14, PT ;  /* 0x0000000eb400820c */ /* 0x000fe40003f86270 */
[----:B------:R4:W-:Y:S02]  /*4930*/  MUFU.EX2 R246, R9 ;  /* 0x0000000900f67308 */ /* 0x0009e40000000800 */
[C---:B------:R-:W-:Y:S04]  /*4940*/  HMMA.16816.F32.BF16 R24, R112.reuse, R4, R24 ;  /* 0x000000047018723c */ /* 0x040fe80000041818 */
[----:B-1----:R-:W-:Y:S01]  /*4950*/  FFMA.FTZ R8, R169, UR4, R241 ;  /* 0x00000004a9087c23 */ /* 0x002fe200080100f1 */
[----:B------:R-:W-:Y:S02]  /*4960*/  FSEL R11, R11, RZ, P1 ;  /* 0x000000ff0b0b7208 */ /* 0x000fe40000800000 */
[----:B------:R-:W-:Y:S01]  /*4970*/  FFMA.FTZ R4, R170, UR4, R2 ;  /* 0x00000004aa047c23 */ /* 0x000fe20008010002 */
[----:B------:R-:W1:Y:S01]  /*4980*/  MUFU.TANH R235, R17 ;  /* 0x0000001100eb7308 */ /* 0x000e620000002400 */
[-C--:B------:R-:W-:Y:S01]  /*4990*/  @!P0 ISETP.GE.AND P1, PT, R163, R12.reuse, PT ;  /* 0x0000000ca300820c */ /* 0x080fe20003f26270 */
[-C--:B------:R-:W-:Y:S03]  /*49a0*/  HMMA.16816.F32.BF16 R28, R112, R6.reuse, R28 ;  /* 0x00000006701c723c */ /* 0x080fe6000004181c */
[----:B------:R-:W-:Y:S01]  /*49b0*/  @!P0 FSEL R8, R8, -INF , !P2 ;  /* 0xff80000008088808 */ /* 0x000fe20005000000 */
[----:B------:R-:W-:Y:S01]  /*49c0*/  FFMA.FTZ R5, R169, UR4, R3 ;  /* 0x00000004a9057c23 */ /* 0x000fe20008010003 */
[----:B------:R-:W-:Y:S01]  /*49d0*/  @!P0 FSEL R4, R4, -INF , !P1 ;  /* 0xff80000004048808 */ /* 0x000fe20004800000 */
[----:B------:R-:W-:Y:S01]  /*49e0*/  FMUL.FTZ R22, R22, c[0x0][0x2ec] ;  /* 0x0000bb0016167a20 */ /* 0x000fe20000410000 */
[----:B------:R-:W-:Y:S01]  /*49f0*/  @!P0 ISETP.GE.AND P2, PT, R0, R12, PT ;  /* 0x0000000c0000820c */ /* 0x000fe20003f46270 */
[----:B------:R-:W1:Y:S01]  /*4a00*/  MUFU.TANH R228, R18 ;  /* 0x0000001200e47308 */ /* 0x000e620000002400 */
[----:B------:R-:W-:Y:S01]  /*4a10*/  FFMA.FTZ R8, R8, c[0x0][0x23c], -R13 ;  /* 0x00008f0008087a23 */ /* 0x000fe2000001080d */
[C---:B------:R-:W-:Y:S04]  /*4a20*/  HMMA.16816.F32.BF16 R32, R104.reuse, R6, R32 ;  /* 0x000000066820723c */ /* 0x040fe80000041820 */
[--C-:B------:R-:W-:Y:S01]  /*4a30*/  FFMA.FTZ R4, R4, c[0x0][0x23c], -R11.reuse ;  /* 0x00008f0004047a23 */ /* 0x100fe2000001080b */
[----:B----4-:R-:W-:Y:S01]  /*4a40*/  @!P0 IADD3 R10, R168, 0x40, RZ ;  /* 0x00000040a80a8810 */ /* 0x010fe20007ffe0ff */
[----:B------:R-:W-:Y:S01]  /*4a50*/  FMUL.FTZ R23, R23, c[0x0][0x2ec] ;  /* 0x0000bb0017177a20 */ /* 0x000fe20000410000 */
[----:B------:R-:W-:Y:S01]  /*4a60*/  @!P0 FSEL R5, R5, -INF , !P2 ;  /* 0xff80000005058808 */ /* 0x000fe20005000000 */
[----:B------:R-:W-:Y:S01]  /*4a70*/  MUFU.EX2 R247, R8 ;  /* 0x0000000800f77308 */ /* 0x000fe20000000800 */
[----:B------:R-:W-:Y:S03]  /*4a80*/  @!P0 IMNMX R10, R10, UR6, PT ;  /* 0x000000060a0a8c17 */ /* 0x000fe6000b800200 */
[----:B------:R-:W-:Y:S01]  /*4a90*/  FFMA.FTZ R5, R5, c[0x0][0x23c], -R11 ;  /* 0x00008f0005057a23 */ /* 0x000fe2000001080b */
[-C--:B------:R-:W-:Y:S01]  /*4aa0*/  @!P0 ISETP.GE.AND P2, PT, R0, R10.reuse, PT ;  /* 0x0000000a0000820c */ /* 0x080fe20003f46270 */
[----:B------:R-:W-:Y:S01]  /*4ab0*/  FMUL.FTZ R24, R24, c[0x0][0x2ec] ;  /* 0x0000bb0018187a20 */ /* 0x000fe20000410000 */
[----:B------:R-:W-:Y:S01]  /*4ac0*/  @!P0 IADD3 R9, R168, 0x48, RZ ;  /* 0x00000048a8098810 */ /* 0x000fe20007ffe0ff */
[----:B------:R-:W-:Y:S02]  /*4ad0*/  FMUL.FTZ R25, R25, c[0x0][0x2ec] ;  /* 0x0000bb0019197a20 */ /* 0x000fe40000410000 */
[----:B------:R-:W4:Y:S01]  /*4ae0*/  MUFU.TANH R218, R19 ;  /* 0x0000001300da7308 */ /* 0x000f220000002400 */
[----:B------:R-:W-:Y:S01]  /*4af0*/  @!P0 IMNMX R9, R9, UR6, PT ;  /* 0x0000000609098c17 */ /* 0x000fe2000b800200 */
[----:B------:R-:W-:Y:S02]  /*4b00*/  FMUL.FTZ R26, R26, c[0x0][0x2ec] ;  /* 0x0000bb001a1a7a20 */ /* 0x000fe40000410000 */
[----:B------:R-:W-:Y:S02]  /*4b10*/  FMUL.FTZ R27, R27, c[0x0][0x2ec] ;  /* 0x0000bb001b1b7a20 */ /* 0x000fe40000410000 */
[----:B------:R-:W-:Y:S02]  /*4b20*/  FMUL.FTZ R28, R28, c[0x0][0x2ec] ;  /* 0x0000bb001c1c7a20 */ /* 0x000fe40000410000 */
[----:B------:R-:W-:Y:S02]  /*4b30*/  FMUL.FTZ R29, R29, c[0x0][0x2ec] ;  /* 0x0000bb001d1d7a20 */ /* 0x000fe40000410000 */
[----:B------:R1:W-:Y:S01]  /*4b40*/  MUFU.EX2 R204, R4 ;  /* 0x0000000400cc7308 */ /* 0x0003e20000000800 */
        /* <DEDUP_REMOVED lines=8> */
[----:B------:R-:W-:Y:S05]  /*4bd0*/  FMUL.FTZ R35, R35, c[0x0][0x2ec] ;  /* 0x0000bb0023237a20 */ /* 0x000fea0000410000 */
[----:B------:R4:W-:Y:S01]  /*4be0*/  MUFU.EX2 R205, R5 ;  /* 0x0000000500cd7308 */ /* 0x0009e20000000800 */
[----:B-1----:R-:W-:Y:S05]  /*4bf0*/  FFMA.FTZ R4, R169, UR4, R161 ;  /* 0x00000004a9047c23 */ /* 0x002fea00080100a1 */
[----:B------:R-:W-:Y:S04]  /*4c00*/  @!P0 FSEL R4, R4, -INF , !P2 ;  /* 0xff80000004048808 */ /* 0x000fe80005000000 */
[----:B------:R-:W-:Y:S01]  /*4c10*/  MUFU.TANH R234, R20 ;  /* 0x0000001400ea7308 */ /* 0x000fe20000002400 */
[-C--:B------:R-:W-:Y:S09]  /*4c20*/  @!P0 ISETP.GE.AND P2, PT, R0, R9.reuse, PT ;  /* 0x000000090000820c */ /* 0x080ff20003f46270 */
[----:B------:R-:W-:Y:S01]  /*4c30*/  MUFU.TANH R213, R32 ;  /* 0x0000002000d57308 */ /* 0x000fe20000002400 */
[----:B----4-:R-:W-:Y:S09]  /*4c40*/  FFMA.FTZ R5, R170, UR4, R160 ;  /* 0x00000004aa057c23 */ /* 0x010ff200080100a0 */
[----:B------:R-:W1:Y:S10]  /*4c50*/  MUFU.TANH R232, R21 ;  /* 0x0000001500e87308 */ /* 0x000e740000002400 */
[----:B------:R-:W-:Y:S10]  /*4c60*/  MUFU.TANH R212, R33 ;  /* 0x0000002100d47308 */ /* 0x000ff40000002400 */
[----:B------:R-:W4:Y:S10]  /*4c70*/  MUFU.TANH R202, R23 ;  /* 0x0000001700ca7308 */ /* 0x000f340000002400 */
[----:B------:R-:W-:Y:S10]  /*4c80*/  MUFU.TANH R238, R34 ;  /* 0x0000002200ee7308 */ /* 0x000ff40000002400 */
[----:B------:R-:W1:Y:S10]  /*4c90*/  MUFU.TANH R99, R24 ;  /* 0x0000001800637308 */ /* 0x000e740000002400 */
[----:B------:R-:W-:Y:S10]  /*4ca0*/  MUFU.TANH R237, R35 ;  /* 0x0000002300ed7308 */ /* 0x000ff40000002400 */
[----:B------:R-:W1:Y:S10]  /*4cb0*/  MUFU.TANH R98, R25 ;  /* 0x0000001900627308 */ /* 0x000e740000002400 */
[----:B------:R-:W1:Y:S10]  /*4cc0*/  MUFU.TANH R81, R26 ;  /* 0x0000001a00517308 */ /* 0x000e740000002400 */
[----:B------:R-:W1:Y:S10]  /*4cd0*/  MUFU.TANH R80, R27 ;  /* 0x0000001b00507308 */ /* 0x000e740000002400 */
[----:B------:R-:W1:Y:S10]  /*4ce0*/  MUFU.TANH R97, R28 ;  /* 0x0000001c00617308 */ /* 0x000e740000002400 */
[----:B------:R-:W1:Y:S10]  /*4cf0*/  MUFU.TANH R96, R29 ;  /* 0x0000001d00607308 */ /* 0x000e740000002400 */
[----:B------:R-:W1:Y:S10]  /*4d00*/  MUFU.TANH R79, R30 ;  /* 0x0000001e004f7308 */ /* 0x000e740000002400 */
[----:B------:R-:W1:Y:S01]  /*4d10*/  MUFU.TANH R78, R31 ;  /* 0x0000001f004e7308 */ /* 0x000e620000002400 */
[C---:B---3--:R-:W-:Y:S01]  /*4d20*/  FMUL.FTZ R8, R16.reuse, 1.4426950216293334961 ;  /* 0x3fb8aa3b10087820 */ /* 0x048fe20000410000 */
[----:B------:R-:W-:Y:S01]  /*4d30*/  FSETP.NEU.FTZ.AND P1, PT, R16, -INF , PT ;  /* 0xff8000001000780b */ /* 0x000fe20003f3d000 */
[----:B------:R-:W-:Y:S03]  /*4d40*/  FFMA.FTZ R16, R175, UR4, R236 ;  /* 0x00000004af107c23 */ /* 0x000fe600080100ec */
[----:B------:R-:W-:Y:S02]  /*4d50*/  FSEL R8, R8, RZ, P1 ;  /* 0x000000ff08087208 */ /* 0x000fe40000800000 */
[-C--:B------:R-:W-:Y:S03]  /*4d60*/  @!P0 ISETP.GE.AND P1, PT, R163, R10.reuse, PT ;  /* 0x0000000aa300820c */ /* 0x080fe60003f26270 */
[--C-:B------:R-:W-:Y:S01]  /*4d70*/  FFMA.FTZ R4, R4, c[0x0][0x23c], -R8.reuse ;  /* 0x00008f0004047a23 */ /* 0x100fe20000010808 */
[----:B------:R-:W-:Y:S03]  /*4d80*/  @!P0 FSEL R5, R5, -INF , !P1 ;  /* 0xff80000005058808 */ /* 0x000fe60004800000 */
[----:B------:R3:W-:Y:S02]  /*4d90*/  MUFU.EX2 R201, R4 ;  /* 0x0000000400c97308 */ /* 0x0007e40000000800 */
[----:B------:R-:W-:Y:S02]  /*4da0*/  FFMA.FTZ R5, R5, c[0x0][0x23c], -R8 ;  /* 0x00008f0005057a23 */ /* 0x000fe40000010808 */
[C---:B--2---:R-:W-:Y:S01]  /*4db0*/  FMUL.FTZ R0, R15.reuse, 1.4426950216293334961 ;  /* 0x3fb8aa3b0f007820 */ /* 0x044fe20000410000 */
[----:B------:R-:W-:Y:S01]  /*4dc0*/  FSETP.NEU.FTZ.AND P1, PT, R15, -INF , PT ;  /* 0xff8000000f00780b */ /* 0x000fe20003f3d000 */
[----:B------:R-:W-:Y:S04]  /*4dd0*/  FFMA.FTZ R15, R169, UR4, R89 ;  /* 0x00000004a90f7c23 */ /* 0x000fe80008010059 */
[----:B------:R2:W-:Y:S01]  /*4de0*/  MUFU.EX2 R200, R5 ;  /* 0x0000000500c87308 */ /* 0x0005e20000000800 */
[----:B------:R-:W-:Y:S02]  /*4df0*/  FSEL R0, R0, RZ, P1 ;  /* 0x000000ff00007208 */ /* 0x000fe40000800000 */
[-C--:B------:R-:W-:Y:S02]  /*4e00*/  @!P0 ISETP.GE.AND P1, PT, R163, R9.reuse, PT ;  /* 0x00000009a300820c */ /* 0x080fe40003f26270 */
[----:B------:R-:W-:Y:S02]  /*4e10*/  @!P0 FSEL R15, R15, -INF , !P2 ;  /* 0xff8000000f0f8808 */ /* 0x000fe40005000000 */
[-C--:B------:R-:W-:Y:S03]  /*4e20*/  @!P0 ISETP.GE.AND P2, PT, R179, R10.reuse, PT ;  /* 0x0000000ab300820c */ /* 0x080fe60003f46270 */
[----:B------:R-:W-:Y:S02]  /*4e30*/  FFMA.FTZ R15, R15, c[0x0][0x23c], -R0 ;  /* 0x00008f000f0f7a23 */ /* 0x000fe40000010800 */
[----:B---3--:R-:W-:Y:S02]  /*4e40*/  FFMA.FTZ R4, R170, UR4, R88 ;  /* 0x00000004aa047c23 */ /* 0x008fe40008010058 */
[----:B------:R3:W-:Y:S03]  /*4e50*/  MUFU.EX2 R93, R15 ;  /* 0x0000000f005d7308 */ /* 0x0007e60000000800 */
[----:B------:R-:W-:Y:S02]  /*4e60*/  @!P0 FSEL R4, R4, -INF , !P1 ;  /* 0xff80000004048808 */ /* 0x000fe40004800000 */
[-C--:B------:R-:W-:Y:S03]  /*4e70*/  @!P0 ISETP.GE.AND P1, PT, R164, R10.reuse, PT ;  /* 0x0000000aa400820c */ /* 0x080fe60003f26270 */
[----:B------:R-:W-:Y:S02]  /*4e80*/  FFMA.FTZ R4, R4, c[0x0][0x23c], -R0 ;  /* 0x00008f0004047a23 */ /* 0x000fe40000010800 */
[----:B--2---:R-:W-:Y:S02]  /*4e90*/  FFMA.FTZ R5, R175, UR4, R159 ;  /* 0x00000004af057c23 */ /* 0x004fe4000801009f */
[----:B------:R2:W-:Y:S03]  /*4ea0*/  MUFU.EX2 R92, R4 ;  /* 0x00000004005c7308 */ /* 0x0005e60000000800 */
[----:B------:R-:W-:Y:S02]  /*4eb0*/  @!P0 FSEL R5, R5, -INF , !P1 ;  /* 0xff80000005058808 */ /* 0x000fe40004800000 */
[----:B------:R-:W-:Y:S03]  /*4ec0*/  @!P0 ISETP.GE.AND P1, PT, R165, R10, PT ;  /* 0x0000000aa500820c */ /* 0x000fe60003f26270 */
[----:B------:R-:W-:Y:S02]  /*4ed0*/  FFMA.FTZ R5, R5, c[0x0][0x23c], -R8 ;  /* 0x00008f0005057a23 */ /* 0x000fe40000010808 */
[C---:B---3--:R-:W-:Y:S02]  /*4ee0*/  FFMA.FTZ R15, R176.reuse, UR4, R235 ;  /* 0x00000004b00f7c23 */ /* 0x048fe400080100eb */
[----:B------:R3:W-:Y:S01]  /*4ef0*/  MUFU.EX2 R191, R5 ;  /* 0x0000000500bf7308 */ /* 0x0007e20000000800 */
[----:B--2---:R-:W-:Y:S05]  /*4f00*/  FFMA.FTZ R4, R176, UR4, R158 ;  /* 0x00000004b0047c23 */ /* 0x004fea000801009e */
[----:B------:R-:W-:Y:S02]  /*4f10*/  @!P0 FSEL R4, R4, -INF , !P1 ;  /* 0xff80000004048808 */ /* 0x000fe40004800000 */
[-C--:B------:R-:W-:Y:S03]  /*4f20*/  @!P0 ISETP.GE.AND P1, PT, R164, R9.reuse, PT ;  /* 0x00000009a400820c */ /* 0x080fe60003f26270 */
[----:B------:R-:W-:Y:S02]  /*4f30*/  FFMA.FTZ R4, R4, c[0x0][0x23c], -R8 ;  /* 0x00008f0004047a23 */ /* 0x000fe40000010808 */
[----:B---3--:R-:W-:Y:S02]  /*4f40*/  FFMA.FTZ R5, R175, UR4, R87 ;  /* 0x00000004af057c23 */ /* 0x008fe40008010057 */
[----:B------:R2:W-:Y:S03]  /*4f50*/  MUFU.EX2 R162, R4 ;  /* 0x0000000400a27308 */ /* 0x0005e60000000800 */
[----:B------:R-:W-:Y:S02]  /*4f60*/  @!P0 FSEL R5, R5, -INF , !P1 ;  /* 0xff80000005058808 */ /* 0x000fe40004800000 */
[-C--:B------:R-:W-:Y:S03]  /*4f70*/  @!P0 ISETP.GE.AND P1, PT, R165, R9.reuse, PT ;  /* 0x00000009a500820c */ /* 0x080fe60003f26270 */
[----:B------:R-:W-:Y:S04]  /*4f80*/  FFMA.FTZ R5, R5, c[0x0][0x23c], -R0 ;  /* 0x00008f0005057a23 */ /* 0x000fe80000010800 */
[----:B------:R-:W-:Y:S01]  /*4f90*/  MUFU.EX2 R91, R5 ;  /* 0x00000005005b7308 */ /* 0x000fe20000000800 */
[----:B--2---:R-:W-:Y:S05]  /*4fa0*/  FFMA.FTZ R4, R176, UR4, R86 ;  /* 0x00000004b0047c23 */ /* 0x004fea0008010056 */
[----:B------:R-:W-:Y:S02]  /*4fb0*/  @!P0 FSEL R4, R4, -INF , !P1 ;  /* 0xff80000004048808 */ /* 0x000fe40004800000 */
[-C--:B------:R-:W-:Y:S03]  /*4fc0*/  @!P0 ISETP.GE.AND P1, PT, R164, R14.reuse, PT ;  /* 0x0000000ea400820c */ /* 0x080fe60003f26270 */
[----:B------:R-:W-:Y:S01]  /*4fd0*/  FFMA.FTZ R4, R4, c[0x0][0x23c], -R0 ;  /* 0x00008f0004047a23 */ /* 0x000fe20000010800 */
[----:B------:R-:W-:Y:S02]  /*4fe0*/  @!P0 FSEL R16, R16, -INF , !P1 ;  /* 0xff80000010108808 */ /* 0x000fe40004800000 */
[----:B------:R-:W-:Y:S01]  /*4ff0*/  @!P0 ISETP.GE.AND P1, PT, R165, R14, PT ;  /* 0x0000000ea500820c */ /* 0x000fe20003f26270 */
[----:B------:R2:W-:Y:S02]  /*5000*/  MUFU.EX2 R90, R4 ;  /* 0x00000004005a7308 */ /* 0x0005e40000000800 */
[--C-:B------:R-:W-:Y:S01]  /*5010*/  FFMA.FTZ R16, R16, c[0x0][0x23c], -R13.reuse ;  /* 0x00008f0010107a23 */ /* 0x100fe2000001080d */
[----:B------:R-:W-:Y:S02]  /*5020*/  @!P0 FSEL R15, R15, -INF , !P1 ;  /* 0xff8000000f0f8808 */ /* 0x000fe40004800000 */
[-C--:B------:R-:W-:Y:S03]  /*5030*/  @!P0 ISETP.GE.AND P1, PT, R164, R12.reuse, PT ;  /* 0x0000000ca400820c */ /* 0x080fe60003f26270 */
[----:B------:R-:W-:Y:S02]  /*5040*/  FFMA.FTZ R15, R15, c[0x0][0x23c], -R13 ;  /* 0x00008f000f0f7a23 */ /* 0x000fe4000001080d */
[----:B------:R3:W-:Y:S10]  /*5050*/  MUFU.EX2 R224, R16 ;  /* 0x0000001000e07308 */ /* 0x0007f40000000800 */
[----:B------:R1:W-:Y:S01]  /*5060*/  MUFU.EX2 R170, R15 ;  /* 0x0000000f00aa7308 */ /* 0x0003e20000000800 */
[----:B--2---:R-:W2:Y:S01]  /*5070*/  LDSM.16.M88.4 R4, [R149+0x6800] ;  /* 0x006800009504783b */ /* 0x004ea20000000200 */
[----:B---3--:R-:W-:Y:S05]  /*5080*/  FFMA.FTZ R16, R175, UR4, R228 ;  /* 0x00000004af107c23 */ /* 0x008fea00080100e4 */
[----:B------:R-:W-:Y:S02]  /*5090*/  @!P0 FSEL R16, R16, -INF , !P1 ;  /* 0xff80000010108808 */ /* 0x000fe40004800000 */
[----:B------:R-:W-:Y:S01]  /*50a0*/  @!P0 ISETP.GE.AND P1, PT, R165, R12, PT ;  /* 0x0000000ca500820c */ /* 0x000fe20003f26270 */
[----:B-1----:R-:W-:Y:S02]  /*50b0*/  FFMA.FTZ R15, R176, UR4, R218 ;  /* 0x00000004b00f7c23 */ /* 0x002fe400080100da */
[--C-:B------:R-:W-:Y:S03]  /*50c0*/  FFMA.FTZ R16, R16, c[0x0][0x23c], -R11.reuse ;  /* 0x00008f0010107a23 */ /* 0x100fe6000001080b */
[----:B------:R-:W-:Y:S01]  /*50d0*/  @!P0 FSEL R15, R15, -INF , !P1 ;  /* 0xff8000000f0f8808 */ /* 0x000fe20004800000 */
[----:B------:R1:W-:Y:S01]  /*50e0*/  MUFU.EX2 R229, R16 ;  /* 0x0000001000e57308 */ /* 0x0003e20000000800 */
[-C--:B------:R-:W-:Y:S03]  /*50f0*/  @!P0 ISETP.GE.AND P1, PT, R166, R14.reuse, PT ;  /* 0x0000000ea600820c */ /* 0x080fe60003f26270 */
[----:B------:R-:W-:Y:S06]  /*5100*/  FFMA.FTZ R15, R15, c[0x0][0x23c], -R11 ;  /* 0x00008f000f0f7a23 */ /* 0x000fec000001080b */
[----:B------:R3:W-:Y:S01]  /*5110*/  MUFU.EX2 R252, R15 ;  /* 0x0000000f00fc7308 */ /* 0x0007e20000000800 */
[-C--:B--2---:R-:W-:Y:S08]  /*5120*/  HMMA.16816.F32.BF16 R36, R104, R4.reuse, R36 ;  /* 0x000000046824723c */ /* 0x084ff00000041824 */
[C---:B------:R-:W-:Y:S04]  /*5130*/  HMMA.16816.F32.BF16 R40, R112.reuse, R4, R40 ;  /* 0x000000047028723c */ /* 0x040fe80000041828 */
[C---:B-1----:R-:W-:Y:S03]  /*5140*/  FFMA.FTZ R16, R178.reuse, UR4, R232 ;  /* 0x00000004b2107c23 */ /* 0x042fe600080100e8 */
[C---:B------:R-:W-:Y:S01]  /*5150*/  FFMA.FTZ R5, R177.reuse, UR4, R203 ;  /* 0x00000004b1057c23 */ /* 0x040fe200080100cb */
[-C--:B------:R-:W-:Y:S04]  /*5160*/  HMMA.16816.F32.BF16 R44, R112, R6.reuse, R44 ;  /* 0x00000006702c723c */ /* 0x080fe8000004182c */
[----:B---3--:R-:W-:Y:S02]  /*5170*/  FFMA.FTZ R15, R177, UR4, R234 ;  /* 0x00000004b10f7c23 */ /* 0x008fe400080100ea */
[----:B----4-:R-:W-:Y:S02]  /*5180*/  FFMA.FTZ R4, R178, UR4, R202 ;  /* 0x00000004b2047c23 */ /* 0x010fe400080100ca */
[----:B------:R-:W-:Y:S01]  /*5190*/  FMUL.FTZ R36, R36, c[0x0][0x2ec] ;  /* 0x0000bb0024247a20 */ /* 0x000fe20000410000 */
[----:B------:R-:W-:Y:S01]  /*51a0*/  @!P0 FSEL R15, R15, -INF , !P1 ;  /* 0xff8000000f0f8808 */ /* 0x000fe20004800000 */
[C---:B------:R-:W-:Y:S02]  /*51b0*/  HMMA.16816.F32.BF16 R48, R104.reuse, R6, R48 ;  /* 0x000000066830723c */ /* 0x040fe40000041830 */
[----:B------:R-:W-:Y:S02]  /*51c0*/  MUFU.TANH R209, R36 ;  /* 0x0000002400d17308 */ /* 0x000fe40000002400 */
[--C-:B------:R-:W-:Y:S01]  /*51d0*/  FFMA.FTZ R15, R15, c[0x0][0x23c], -R13.reuse ;  /* 0x00008f000f0f7a23 */ /* 0x100fe2000001080d */
[----:B------:R-:W-:Y:S01]  /*51e0*/  @!P0 ISETP.GE.AND P1, PT, R167, R14, PT ;  /* 0x0000000ea700820c */ /* 0x000fe20003f26270 */
[----:B------:R-:W-:Y:S02]  /*51f0*/  FMUL.FTZ R37, R37, c[0x0][0x2ec] ;  /* 0x0000bb0025257a20 */ /* 0x000fe40000410000 */
[----:B------:R-:W-:Y:S01]  /*5200*/  FMUL.FTZ R38, R38, c[0x0][0x2ec] ;  /* 0x0000bb0026267a20 */ /* 0x000fe20000410000 */
[----:B------:R-:W-:Y:S02]  /*5210*/  @!P0 FSEL R16, R16, -INF , !P1 ;  /* 0xff80000010108808 */ /* 0x000fe40004800000 */
[-C--:B------:R-:W-:Y:S01]  /*5220*/  @!P0 ISETP.GE.AND P1, PT, R166, R12.reuse, PT ;  /* 0x0000000ca600820c */ /* 0x080fe20003f26270 */
[----:B------:R-:W-:Y:S01]  /*5230*/  FMUL.FTZ R39, R39, c[0x0][0x2ec] ;  /* 0x0000bb0027277a20 */ /* 0x000fe20000410000 */
[----:B------:R1:W-:Y:S01]  /*5240*/  MUFU.EX2 R169, R15 ;  /* 0x0000000f00a97308 */ /* 0x0003e20000000800 */
[----:B------:R-:W-:Y:S01]  /*5250*/  FFMA.FTZ R16, R16, c[0x0][0x23c], -R13 ;  /* 0x00008f0010107a23 */ /* 0x000fe2000001080d */
[----:B------:R-:W-:Y:S01]  /*5260*/  @!P0 FSEL R5, R5, -INF , !P1 ;  /* 0xff80000005058808 */ /* 0x000fe20004800000 */
[----:B------:R-:W-:Y:S01]  /*5270*/  FMUL.FTZ R40, R40, c[0x0][0x2ec] ;  /* 0x0000bb0028287a20 */ /* 0x000fe20000410000 */
[----:B------:R-:W-:Y:S01]  /*5280*/  @!P0 ISETP.GE.AND P1, PT, R167, R12, PT ;  /* 0x0000000ca700820c */ /* 0x000fe20003f26270 */
[----:B------:R-:W-:Y:S02]  /*5290*/  FMUL.FTZ R41, R41, c[0x0][0x2ec] ;  /* 0x0000bb0029297a20 */ /* 0x000fe40000410000 */
[--C-:B------:R-:W-:Y:S01]  /*52a0*/  FFMA.FTZ R5, R5, c[0x0][0x23c], -R11.reuse ;  /* 0x00008f0005057a23 */ /* 0x100fe2000001080b */
[----:B------:R-:W-:Y:S01]  /*52b0*/  @!P0 FSEL R4, R4, -INF , !P1 ;  /* 0xff80000004048808 */ /* 0x000fe20004800000 */
[----:B------:R-:W-:Y:S01]  /*52c0*/  FMUL.FTZ R42, R42, c[0x0][0x2ec] ;  /* 0x0000bb002a2a7a20 */ /* 0x000fe20000410000 */
[----:B------:R-:W-:Y:S01]  /*52d0*/  MUFU.TANH R95, R40 ;  /* 0x00000028005f7308 */ /* 0x000fe20000002400 */
[----:B------:R-:W-:Y:S01]  /*52e0*/  FMUL.FTZ R43, R43, c[0x0][0x2ec] ;  /* 0x0000bb002b2b7a20 */ /* 0x000fe20000410000 */
[-C--:B------:R-:W-:Y:S01]  /*52f0*/  @!P0 ISETP.GE.AND P1, PT, R166, R10.reuse, PT ;  /* 0x0000000aa600820c */ /* 0x080fe20003f26270 */
[----:B------:R-:W-:Y:S02]  /*5300*/  FFMA.FTZ R4, R4, c[0x0][0x23c], -R11 ;  /* 0x00008f0004047a23 */ /* 0x000fe4000001080b */
[----:B------:R-:W-:Y:S02]  /*5310*/  FMUL.FTZ R44, R44, c[0x0][0x2ec] ;  /* 0x0000bb002c2c7a20 */ /* 0x000fe40000410000 */
[----:B------:R-:W-:Y:S02]  /*5320*/  FMUL.FTZ R45, R45, c[0x0][0x2ec] ;  /* 0x0000bb002d2d7a20 */ /* 0x000fe40000410000 */
[----:B------:R-:W-:Y:S01]  /*5330*/  FMUL.FTZ R46, R46, c[0x0][0x2ec] ;  /* 0x0000bb002e2e7a20 */ /* 0x000fe20000410000 */
[----:B------:R2:W-:Y:S01]  /*5340*/  MUFU.EX2 R243, R5 ;  /* 0x0000000500f37308 */ /* 0x0005e20000000800 */
[----:B------:R-:W-:Y:S02]  /*5350*/  FMUL.FTZ R47, R47, c[0x0][0x2ec] ;  /* 0x0000bb002f2f7a20 */ /* 0x000fe40000410000 */
[----:B------:R-:W-:Y:S02]  /*5360*/  FMUL.FTZ R48, R48, c[0x0][0x2ec] ;  /* 0x0000bb0030307a20 */ /* 0x000fe40000410000 */
[----:B-1----:R-:W-:Y:S02]  /*5370*/  FFMA.FTZ R15, R182, UR4, R212 ;  /* 0x00000004b60f7c23 */ /* 0x002fe400080100d4 */
[----:B------:R-:W-:Y:S02]  /*5380*/  FMUL.FTZ R49, R49, c[0x0][0x2ec] ;  /* 0x0000bb0031317a20 */ /* 0x000fe40000410000 */
[----:B------:R-:W-:Y:S01]  /*5390*/  FMUL.FTZ R50, R50, c[0x0][0x2ec] ;  /* 0x0000bb0032327a20 */ /* 0x000fe20000410000 */
[----:B------:R1:W-:Y:S01]  /*53a0*/  MUFU.EX2 R242, R4 ;  /* 0x0000000400f27308 */ /* 0x0003e20000000800 */
[----:B------:R-:W-:Y:S09]  /*53b0*/  FMUL.FTZ R51, R51, c[0x0][0x2ec] ;  /* 0x0000bb0033337a20 */ /* 0x000ff20000410000 */
[----:B------:R-:W-:Y:S01]  /*53c0*/  MUFU.TANH R94, R41 ;  /* 0x00000029005e7308 */ /* 0x000fe20000002400 */
[----:B--2---:R-:W-:Y:S05]  /*53d0*/  FFMA.FTZ R5, R177, UR4, R99 ;  /* 0x00000004b1057c23 */ /* 0x004fea0008010063 */
[----:B------:R-:W-:Y:S04]  /*53e0*/  @!P0 FSEL R5, R5, -INF , !P1 ;  /* 0xff80000005058808 */ /* 0x000fe80004800000 */
[----:B------:R-:W-:Y:S01]  /*53f0*/  MUFU.TANH R73, R42 ;  /* 0x0000002a00497308 */ /* 0x000fe20000002400 */
[-C--:B------:R-:W-:Y:S01]  /*5400*/  @!P0 ISETP.GE.AND P1, PT, R167, R10.reuse, PT ;  /* 0x0000000aa700820c */ /* 0x080fe20003f26270 */
[----:B-1----:R-:W-:Y:S02]  /*5410*/  FFMA.FTZ R4, R178, UR4, R98 ;  /* 0x00000004b2047c23 */ /* 0x002fe40008010062 */
[--C-:B------:R-:W-:Y:S03]  /*5420*/  FFMA.FTZ R5, R5, c[0x0][0x23c], -R8.reuse ;  /* 0x00008f0005057a23 */ /* 0x100fe60000010808 */
[----:B------:R-:W-:Y:S03]  /*5430*/  @!P0 FSEL R4, R4, -INF , !P1 ;  /* 0xff80000004048808 */ /* 0x000fe60004800000 */
[----:B------:R1:W-:Y:S01]  /*5440*/  MUFU.EX2 R156, R5 ;  /* 0x00000005009c7308 */ /* 0x0003e20000000800 */
[-C--:B------:R-:W-:Y:S01]  /*5450*/  @!P0 ISETP.GE.AND P1, PT, R166, R9.reuse, PT ;  /* 0x00000009a600820c */ /* 0x080fe20003f26270 */
[----:B------:R-:W-:Y:S08]  /*5460*/  FFMA.FTZ R4, R4, c[0x0][0x23c], -R8 ;  /* 0x00008f0004047a23 */ /* 0x000ff00000010808 */
[----:B------:R2:W-:Y:S10]  /*5470*/  MUFU.EX2 R153, R4 ;  /* 0x0000000400997308 */ /* 0x0005f40000000800 */
[----:B------:R-:W-:Y:S01]  /*5480*/  MUFU.TANH R72, R43 ;  /* 0x0000002b00487308 */ /* 0x000fe20000002400 */
[----:B-1----:R-:W-:Y:S05]  /*5490*/  FFMA.FTZ R5, R177, UR4, R81 ;  /* 0x00000004b1057c23 */ /* 0x002fea0008010051 */
[----:B------:R-:W-:Y:S04]  /*54a0*/  @!P0 FSEL R5, R5, -INF , !P1 ;  /* 0xff80000005058808 */ /* 0x000fe80004800000 */
[----:B------:R-:W-:Y:S01]  /*54b0*/  MUFU.TANH R71, R46 ;  /* 0x0000002e00477308 */ /* 0x000fe20000002400 */
[-C--:B------:R-:W-:Y:S01]  /*54c0*/  @!P0 ISETP.GE.AND P1, PT, R167, R9.reuse, PT ;  /* 0x00000009a700820c */ /* 0x080fe20003f26270 */
[----:B------:R-:W-:Y:S02]  /*54d0*/  FFMA.FTZ R5, R5, c[0x0][0x23c], -R0 ;  /* 0x00008f0005057a23 */ /* 0x000fe40000010800 */
[----:B--2---:R-:W-:Y:S06]  /*54e0*/  FFMA.FTZ R4, R178, UR4, R80 ;  /* 0x00000004b2047c23 */ /* 0x004fec0008010050 */
[----:B------:R1:W-:Y:S01]  /*54f0*/  MUFU.EX2 R85, R5 ;  /* 0x0000000500557308 */ /* 0x0003e20000000800 */
[----:B------:R-:W-:Y:S02]  /*5500*/  @!P0 FSEL R4, R4, -INF , !P1 ;  /* 0xff80000004048808 */ /* 0x000fe40004800000 */
[-C--:B------:R-:W-:Y:S03]  /*5510*/  @!P0 ISETP.GE.AND P1, PT, R171, R10.reuse, PT ;  /* 0x0000000aab00820c */ /* 0x080fe60003f26270 */
[----:B------:R-:W-:Y:S04]  /*5520*/  FFMA.FTZ R4, R4, c[0x0][0x23c], -R0 ;  /* 0x00008f0004047a23 */ /* 0x000fe80000010800 */
[----:B------:R2:W-:Y:S10]  /*5530*/  MUFU.EX2 R84, R4 ;  /* 0x0000000400547308 */ /* 0x0005f40000000800 */
[----:B------:R-:W-:Y:S01]  /*5540*/  MUFU.TANH R70, R47 ;  /* 0x0000002f00467308 */ /* 0x000fe20000002400 */
[----:B-1----:R-:W-:Y:S05]  /*5550*/  FFMA.FTZ R5, R181, UR4, R97 ;  /* 0x00000004b5057c23 */ /* 0x002fea0008010061 */
[----:B------:R-:W-:Y:S04]  /*5560*/  @!P0 FSEL R5, R5, -INF , !P1 ;  /* 0xff80000005058808 */ /* 0x000fe80004800000 */
[----:B------:R1:W-:Y:S01]  /*5570*/  MUFU.EX2 R168, R16 ;  /* 0x0000001000a87308 */ /* 0x0003e20000000800 */
[----:B------:R-:W-:Y:S01]  /*5580*/  @!P0 ISETP.GE.AND P1, PT, R172, R10, PT ;  /* 0x0000000aac00820c */ /* 0x000fe20003f26270 */
[----:B--2---:R-:W-:Y:S02]  /*5590*/  FFMA.FTZ R4, R182, UR4, R96 ;  /* 0x00000004b6047c23 */ /* 0x004fe40008010060 */
[--C-:B------:R-:W-:Y:S03]  /*55a0*/  FFMA.FTZ R5, R5, c[0x0][0x23c], -R8.reuse ;  /* 0x00008f0005057a23 */ /* 0x100fe60000010808 */
[----:B------:R-:W-:Y:S03]  /*55b0*/  @!P0 FSEL R4, R4, -INF , !P1 ;  /* 0xff80000004048808 */ /* 0x000fe60004800000 */
[----:B------:R2:W-:Y:S01]  /*55c0*/  MUFU.EX2 R152, R5 ;  /* 0x0000000500987308 */ /* 0x0005e20000000800 */
[-C--:B------:R-:W-:Y:S01]  /*55d0*/  @!P0 ISETP.GE.AND P1, PT, R171, R9.reuse, PT ;  /* 0x00000009ab00820c */ /* 0x080fe20003f26270 */
[----:B------:R-:W-:Y:S08]  /*55e0*/  FFMA.FTZ R4, R4, c[0x0][0x23c], -R8 ;  /* 0x00008f0004047a23 */ /* 0x000ff00000010808 */
[----:B------:R3:W-:Y:S01]  /*55f0*/  MUFU.EX2 R151, R4 ;  /* 0x0000000400977308 */ /* 0x0007e20000000800 */
[C---:B-1----:R-:W-:Y:S09]  /*5600*/  FFMA.FTZ R16, R181.reuse, UR4, R213 ;  /* 0x00000004b5107c23 */ /* 0x042ff200080100d5 */
[----:B------:R-:W-:Y:S01]  /*5610*/  MUFU.TANH R251, R44 ;  /* 0x0000002c00fb7308 */ /* 0x000fe20000002400 */
[----:B--2---:R-:W-:Y:S05]  /*5620*/  FFMA.FTZ R5, R181, UR4, R79 ;  /* 0x00000004b5057c23 */ /* 0x004fea000801004f */
[----:B------:R-:W-:Y:S04]  /*5630*/  @!P0 FSEL R5, R5, -INF , !P1 ;  /* 0xff80000005058808 */ /* 0x000fe80004800000 */
[----:B------:R-:W-:Y:S01]  /*5640*/  MUFU.TANH R249, R45 ;  /* 0x0000002d00f97308 */ /* 0x000fe20000002400 */
[----:B------:R-:W-:Y:S01]  /*5650*/  @!P0 ISETP.GE.AND P1, PT, R172, R9, PT ;  /* 0x00000009ac00820c */ /* 0x000fe20003f26270 */
[----:B---3--:R-:W-:Y:S02]  /*5660*/  FFMA.FTZ R4, R182, UR4, R78 ;  /* 0x00000004b6047c23 */ /* 0x008fe4000801004e */
[--C-:B------:R-:W-:Y:S03]  /*5670*/  FFMA.FTZ R5, R5, c[0x0][0x23c], -R0.reuse ;  /* 0x00008f0005057a23 */ /* 0x100fe60000010800 */
[----:B------:R-:W-:Y:S03]  /*5680*/  @!P0 FSEL R4, R4, -INF , !P1 ;  /* 0xff80000004048808 */ /* 0x000fe60004800000 */
[----:B------:R-:W-:Y:S01]  /*5690*/  MUFU.EX2 R83, R5 ;  /* 0x0000000500537308 */ /* 0x000fe20000000800 */
[-C--:B------:R-:W-:Y:S01]  /*56a0*/  @!P0 ISETP.GE.AND P1, PT, R171, R14.reuse, PT ;  /* 0x0000000eab00820c */ /* 0x080fe20003f26270 */
[----:B------:R-:W-:Y:S03]  /*56b0*/  FFMA.FTZ R4, R4, c[0x0][0x23c], -R0 ;  /* 0x00008f0004047a23 */ /* 0x000fe60000010800 */
[----:B------:R-:W-:Y:S02]  /*56c0*/  @!P0 FSEL R16, R16, -INF , !P1 ;  /* 0xff80000010108808 */ /* 0x000fe40004800000 */
[----:B------:R-:W-:Y:S03]  /*56d0*/  @!P0 ISETP.GE.AND P1, PT, R172, R14, PT ;  /* 0x0000000eac00820c */ /* 0x000fe60003f26270 */
[--C-:B------:R-:W-:Y:S01]  /*56e0*/  FFMA.FTZ R16, R16, c[0x0][0x23c], -R13.reuse ;  /* 0x00008f0010107a23 */ /* 0x100fe2000001080d */
[----:B------:R1:W-:Y:S01]  /*56f0*/  MUFU.EX2 R82, R4 ;  /* 0x0000000400527308 */ /* 0x0003e20000000800 */
[----:B------:R-:W-:Y:S02]  /*5700*/  @!P0 FSEL R15, R15, -INF , !P1 ;  /* 0xff8000000f0f8808 */ /* 0x000fe40004800000 */
[-C--:B------:R-:W-:Y:S02]  /*5710*/  @!P0 ISETP.GE.AND P1, PT, R171, R12.reuse, PT ;  /* 0x0000000cab00820c */ /* 0x080fe40003f26270 */
[----:B------:R-:W-:Y:S01]  /*5720*/  MOV R171, R3 ;  /* 0x0000000300ab7202 */ /* 0x000fe20000000f00 */
[----:B------:R-:W-:Y:S04]  /*5730*/  FFMA.FTZ R15, R15, c[0x0][0x23c], -R13 ;  /* 0x00008f000f0f7a23 */ /* 0x000fe8000001080d */
[----:B------:R2:W-:Y:S10]  /*5740*/  MUFU.EX2 R167, R16 ;  /* 0x0000001000a77308 */ /* 0x0005f40000000800 */
[----:B------:R3:W-:Y:S01]  /*5750*/  MUFU.EX2 R166, R15 ;  /* 0x0000000f00a67308 */ /* 0x0007e20000000800 */
[----:B-1----:R-:W1:Y:S09]  /*5760*/  LDSM.16.M88.4 R4, [R149+0x6c00] ;  /* 0x006c00009504783b */ /* 0x002e720000000200 */
[----:B------:R-:W4:Y:S01]  /*5770*/  MUFU.TANH R208, R37 ;  /* 0x0000002500d07308 */ /* 0x000f220000002400 */
[----:B--2---:R-:W-:Y:S05]  /*5780*/  FFMA.FTZ R16, R181, UR4, R238 ;  /* 0x00000004b5107c23 */ /* 0x004fea00080100ee */
[----:B------:R-:W-:Y:S04]  /*5790*/  @!P0 FSEL R16, R16, -INF , !P1 ;  /* 0xff80000010108808 */ /* 0x000fe80004800000 */
[----:B------:R-:W2:Y:S01]  /*57a0*/  MUFU.TANH R231, R38 ;  /* 0x0000002600e77308 */ /* 0x000ea20000002400 */
[----:B------:R-:W-:Y:S02]  /*57b0*/  @!P0 ISETP.GE.AND P1, PT, R172, R12, PT ;  /* 0x0000000cac00820c */ /* 0x000fe40003f26270 */
[----:B------:R-:W-:Y:S01]  /*57c0*/  MOV R172, R2 ;  /* 0x0000000200ac7202 */ /* 0x000fe20000000f00 */
[----:B------:R-:W-:Y:S02]  /*57d0*/  FFMA.FTZ R16, R16, c[0x0][0x23c], -R11 ;  /* 0x00008f0010107a23 */ /* 0x000fe4000001080b */
[----:B---3--:R-:W-:Y:S04]  /*57e0*/  FFMA.FTZ R15, R182, UR4, R237 ;  /* 0x00000004b60f7c23 */ /* 0x008fe800080100ed */
[----:B------:R4:W-:Y:S01]  /*57f0*/  MUFU.EX2 R220, R16 ;  /* 0x0000001000dc7308 */ /* 0x0009e20000000800 */
[----:B------:R-:W-:Y:S02]  /*5800*/  @!P0 FSEL R15, R15, -INF , !P1 ;  /* 0xff8000000f0f8808 */ /* 0x000fe40004800000 */
[-C--:B------:R-:W-:Y:S03]  /*5810*/  @!P0 ISETP.GE.AND P1, PT, R173, R14.reuse, PT ;  /* 0x0000000ead00820c */ /* 0x080fe60003f26270 */
[----:B------:R-:W-:Y:S04]  /*5820*/  FFMA.FTZ R15, R15, c[0x0][0x23c], -R11 ;  /* 0x00008f000f0f7a23 */ /* 0x000fe8000001080b */
[----:B------:R3:W-:Y:S01]  /*5830*/  MUFU.EX2 R219, R15 ;  /* 0x0000000f00db7308 */ /* 0x0007e20000000800 */
[-C--:B-1----:R-:W-:Y:S09]  /*5840*/  HMMA.16816.F32.BF16 R52, R104, R4.reuse, R52 ;  /* 0x000000046834723c */ /* 0x082ff20000041834 */
[----:B------:R-:W1:Y:S01]  /*5850*/  MUFU.TANH R230, R39 ;  /* 0x0000002700e67308 */ /* 0x000e620000002400 */
[C---:B------:R-:W-:Y:S04]  /*5860*/  HMMA.16816.F32.BF16 R56, R112.reuse, R4, R56 ;  /* 0x000000047038723c */ /* 0x040fe80000041838 */
[----:B----4-:R-:W-:Y:S03]  /*5870*/  FFMA.FTZ R16, R184, UR4, R208 ;  /* 0x00000004b8107c23 */ /* 0x010fe600080100d0 */
[C---:B--2---:R-:W-:Y:S01]  /*5880*/  FFMA.FTZ R5, R183.reuse, UR4, R231 ;  /* 0x00000004b7057c23 */ /* 0x044fe200080100e7 */
[-C--:B------:R-:W-:Y:S01]  /*5890*/  HMMA.16816.F32.BF16 R60, R112, R6.reuse, R60 ;  /* 0x00000006703c723c */ /* 0x080fe2000004183c */
[----:B------:R-:W2:Y:S03]  /*58a0*/  MUFU.TANH R207, R48 ;  /* 0x0000003000cf7308 */ /* 0x000ea60000002400 */
[----:B---3--:R-:W-:Y:S02]  /*58b0*/  FFMA.FTZ R15, R183, UR4, R209 ;  /* 0x00000004b70f7c23 */ /* 0x008fe400080100d1 */
[----:B------:R-:W-:Y:S03]  /*58c0*/  FMUL.FTZ R52, R52, c[0x0][0x2ec] ;  /* 0x0000bb0034347a20 */ /* 0x000fe60000410000 */
[----:B------:R-:W-:Y:S01]  /*58d0*/  @!P0 FSEL R15, R15, -INF , !P1 ;  /* 0xff8000000f0f8808 */ /* 0x000fe20004800000 */
[----:B------:R-:W-:Y:S01]  /*58e0*/  HMMA.16816.F32.BF16 R64, R104, R6, R64 ;  /* 0x000000066840723c */ /* 0x000fe20000041840 */
[----:B------:R-:W3:Y:S03]  /*58f0*/  MUFU.TANH R206, R49 ;  /* 0x0000003100ce7308 */ /* 0x000ee60000002400 */
[----:B-1----:R-:W-:Y:S01]  /*5900*/  FFMA.FTZ R4, R184, UR4, R230 ;  /* 0x00000004b8047c23 */ /* 0x002fe200080100e6 */
[----:B------:R-:W-:Y:S01]  /*5910*/  @!P0 ISETP.GE.AND P1, PT, R174, R14, PT ;  /* 0x0000000eae00820c */ /* 0x000fe20003f26270 */
[----:B------:R-:W-:Y:S01]  /*5920*/  FFMA.FTZ R15, R15, c[0x0][0x23c], -R13 ;  /* 0x00008f000f0f7a23 */ /* 0x000fe2000001080d */
[----:B------:R-:W-:Y:S01]  /*5930*/  F2FP.BF16.PACK_AB R7, R246, R247 ;  /* 0x000000f7f607723e */ /* 0x000fe200000010ff */
[----:B------:R-:W-:Y:S01]  /*5940*/  FMUL.FTZ R53, R53, c[0x0][0x2ec] ;  /* 0x0000bb0035357a20 */ /* 0x000fe20000410000 */
[----:B------:R-:W-:Y:S02]  /*5950*/  @!P0 FSEL R16, R16, -INF , !P1 ;  /* 0xff80000010108808 */ /* 0x000fe40004800000 */
[-C--:B------:R-:W-:Y:S01]  /*5960*/  @!P0 ISETP.GE.AND P1, PT, R173, R12.reuse, PT ;  /* 0x0000000cad00820c */ /* 0x080fe20003f26270 */
[----:B------:R-:W-:Y:S01]  /*5970*/  FMUL.FTZ R54, R54, c[0x0][0x2ec] ;  /* 0x0000bb0036367a20 */ /* 0x000fe20000410000 */
[----:B------:R1:W-:Y:S01]  /*5980*/  MUFU.EX2 R165, R15 ;  /* 0x0000000f00a57308 */ /* 0x0003e20000000800 */
[----:B------:R-:W-:Y:S01]  /*5990*/  FMUL.FTZ R60, R60, c[0x0][0x2ec] ;  /* 0x0000bb003c3c7a20 */ /* 0x000fe20000410000 */
[----:B------:R-:W-:Y:S01]  /*59a0*/  @!P0 FSEL R5, R5, -INF , !P1 ;  /* 0xff80000005058808 */ /* 0x000fe20004800000 */
[----:B------:R-:W-:Y:S01]  /*59b0*/  FMUL.FTZ R55, R55, c[0x0][0x2ec] ;  /* 0x0000bb0037377a20 */ /* 0x000fe20000410000 */
[----:B------:R-:W-:Y:S01]  /*59c0*/  @!P0 ISETP.GE.AND P1, PT, R174, R12, PT ;  /* 0x0000000cae00820c */ /* 0x000fe20003f26270 */
[----:B------:R-:W-:Y:S01]  /*59d0*/  FMUL.FTZ R61, R61, c[0x0][0x2ec] ;  /* 0x0000bb003d3d7a20 */ /* 0x000fe20000410000 */
[----:B------:R4:W-:Y:S01]  /*59e0*/  STS [R199+0x10000], R7 ;  /* 0x01000007c7007388 */ /* 0x0009e20000000800 */
[--C-:B------:R-:W-:Y:S01]  /*59f0*/  FFMA.FTZ R5, R5, c[0x0][0x23c], -R11.reuse ;  /* 0x00008f0005057a23 */ /* 0x100fe2000001080b */
[----:B------:R-:W-:Y:S01]  /*5a00*/  @!P0 FSEL R4, R4, -INF , !P1 ;  /* 0xff80000004048808 */ /* 0x000fe20004800000 */
[----:B------:R-:W-:Y:S01]  /*5a10*/  FMUL.FTZ R62, R62, c[0x0][0x2ec] ;  /* 0x0000bb003e3e7a20 */ /* 0x000fe20000410000 */
[-C--:B------:R-:W-:Y:S01]  /*5a20*/  @!P0 ISETP.GE.AND P1, PT, R173, R10.reuse, PT ;  /* 0x0000000aad00820c */ /* 0x080fe20003f26270 */
[----:B------:R-:W-:Y:S01]  /*5a30*/  FMUL.FTZ R56, R56, c[0x0][0x2ec] ;  /* 0x0000bb0038387a20 */ /* 0x000fe20000410000 */
[----:B------:R-:W-:Y:S01]  /*5a40*/  MUFU.TANH R222, R60 ;  /* 0x0000003c00de7308 */ /* 0x000fe20000002400 */
[----:B------:R-:W-:Y:S02]  /*5a50*/  FMUL.FTZ R64, R64, c[0x0][0x2ec] ;  /* 0x0000bb0040407a20 */ /* 0x000fe40000410000 */
        /* <DEDUP_REMOVED lines=11> */
[----:B------:R-:W-:Y:S01]  /*5b10*/  FFMA.FTZ R16, R16, c[0x0][0x23c], -R13 ;  /* 0x00008f0010107a23 */ /* 0x000fe2000001080d */
[----:B----4-:R-:W-:Y:S08]  /*5b20*/  F2FP.BF16.PACK_AB R7, R252, R229 ;  /* 0x000000e5fc07723e */ /* 0x010ff000000010ff */
        /* <DEDUP_REMOVED lines=8> */
[----:B------:R-:W-:Y:S01]  /*5bb0*/  MUFU.TANH R2, R59 ;  /* 0x0000003b00027308 */ /* 0x000fe20000002400 */
[-C--:B------:R-:W-:Y:S02]  /*5bc0*/  @!P0 ISETP.GE.AND P1, PT, R173, R9.reuse, PT ;  /* 0x00000009ad00820c */ /* 0x080fe40003f26270 */
[----:B------:R-:W2:Y:S01]  /*5bd0*/  LDL R173, [R1+0x18] ;  /* 0x0000180001ad7983 */ /* 0x000ea20000100800 */
[----:B------:R-:W-:Y:S06]  /*5be0*/  FFMA.FTZ R4, R4, c[0x0][0x23c], -R8 ;  /* 0x00008f0004047a23 */ /* 0x000fec0000010808 */
[----:B------:R1:W-:Y:S10]  /*5bf0*/  MUFU.EX2 R244, R5 ;  /* 0x0000000500f47308 */ /* 0x0003f40000000800 */
[----:B------:R4:W-:Y:S10]  /*5c00*/  MUFU.EX2 R239, R4 ;  /* 0x0000000400ef7308 */ /* 0x0009f40000000800 */
[----:B------:R-:W-:Y:S01]  /*5c10*/  MUFU.TANH R250, R62 ;  /* 0x0000003e00fa7308 */ /* 0x000fe20000002400 */
[----:B-1----:R-:W-:Y:S05]  /*5c20*/  FFMA.FTZ R5, R183, UR4, R73 ;  /* 0x00000004b7057c23 */ /* 0x002fea0008010049 */
[----:B------:R-:W-:Y:S04]  /*5c30*/  @!P0 FSEL R5, R5, -INF , !P1 ;  /* 0xff80000005058808 */ /* 0x000fe80004800000 */
[----:B------:R-:W-:Y:S01]  /*5c40*/  MUFU.TANH R113, R64 ;  /* 0x0000004000717308 */ /* 0x000fe20000002400 */
[-C--:B------:R-:W-:Y:S01]  /*5c50*/  @!P0 ISETP.GE.AND P1, PT, R174, R9.reuse, PT ;  /* 0x00000009ae00820c */ /* 0x080fe20003f26270 */
[----:B----4-:R-:W-:Y:S02]  /*5c60*/  FFMA.FTZ R4, R184, UR4, R72 ;  /* 0x00000004b8047c23 */ /* 0x010fe40008010048 */
[--C-:B------:R-:W-:Y:S03]  /*5c70*/  FFMA.FTZ R5, R5, c[0x0][0x23c], -R0.reuse ;  /* 0x00008f0005057a23 */ /* 0x100fe60000010800 */
[----:B------:R-:W-:Y:S03]  /*5c80*/  @!P0 FSEL R4, R4, -INF , !P1 ;  /* 0xff80000004048808 */ /* 0x000fe60004800000 */
[----:B------:R1:W-:Y:S01]  /*5c90*/  MUFU.EX2 R77, R5 ;  /* 0x00000005004d7308 */ /* 0x0003e20000000800 */
[-C--:B------:R-:W-:Y:S01]  /*5ca0*/  @!P0 ISETP.GE.AND P1, PT, R101, R10.reuse, PT ;  /* 0x0000000a6500820c */ /* 0x080fe20003f26270 */
[----:B------:R-:W-:Y:S08]  /*5cb0*/  FFMA.FTZ R4, R4, c[0x0][0x23c], -R0 ;  /* 0x00008f0004047a23 */ /* 0x000ff00000010800 */
[----:B------:R4:W-:Y:S10]  /*5cc0*/  MUFU.EX2 R76, R4 ;  /* 0x00000004004c7308 */ /* 0x0009f40000000800 */
[----:B------:R-:W-:Y:S01]  /*5cd0*/  MUFU.TANH R112, R65 ;  /* 0x0000004100707308 */ /* 0x000fe20000002400 */
[C---:B-1----:R-:W-:Y:S09]  /*5ce0*/  FFMA.FTZ R5, R186.reuse, UR4, R71 ;  /* 0x00000004ba057c23 */ /* 0x042ff20008010047 */
[----:B------:R-:W-:Y:S01]  /*5cf0*/  MUFU.TANH R182, R66 ;  /* 0x0000004200b67308 */ /* 0x000fe20000002400 */
[----:B----4-:R-:W-:Y:S05]  /*5d00*/  FFMA.FTZ R4, R186, UR4, R251 ;  /* 0x00000004ba047c23 */ /* 0x010fea00080100fb */
[----:B------:R-:W-:Y:S04]  /*5d10*/  @!P0 FSEL R4, R4, -INF , !P1 ;  /* 0xff80000004048808 */ /* 0x000fe80004800000 */
[----:B------:R-:W-:Y:S01]  /*5d20*/  MUFU.TANH R181, R67 ;  /* 0x0000004300b57308 */ /* 0x000fe20000002400 */
[----:B------:R-:W-:Y:S01]  /*5d30*/  @!P0 ISETP.GE.AND P1, PT, R100, R10, PT ;  /* 0x0000000a6400820c */ /* 0x000fe20003f26270 */
[--C-:B------:R-:W-:Y:S03]  /*5d40*/  FFMA.FTZ R4, R4, c[0x0][0x23c], -R8.reuse ;  /* 0x00008f0004047a23 */ /* 0x100fe60000010808 */
[----:B------:R-:W-:Y:S02]  /*5d50*/  @!P0 FSEL R15, R15, -INF , !P1 ;  /* 0xff8000000f0f8808 */ /* 0x000fe40004800000 */
[-C--:B------:R-:W-:Y:S03]  /*5d60*/  @!P0 ISETP.GE.AND P1, PT, R101, R9.reuse, PT ;  /* 0x000000096500820c */ /* 0x080fe60003f26270 */
[----:B------:R-:W-:Y:S01]  /*5d70*/  FFMA.FTZ R15, R15, c[0x0][0x23c], -R8 ;  /* 0x00008f000f0f7a23 */ /* 0x000fe20000010808 */
        /* <DEDUP_REMOVED lines=8> */
[----:B------:R-:W-:Y:S01]  /*5e00*/  MUFU.EX2 R225, R15 ;  /* 0x0000000f00e17308 */ /* 0x000fe20000000800 */
[-C--:B------:R-:W-:Y:S01]  /*5e10*/  @!P0 ISETP.GE.AND P1, PT, R101, R14.reuse, PT ;  /* 0x0000000e6500820c */ /* 0x080fe20003f26270 */
[----:B------:R-:W-:Y:S02]  /*5e20*/  FFMA.FTZ R4, R4, c[0x0][0x23c], -R0 ;  /* 0x00008f0004047a23 */ /* 0x000fe40000010800 */
[----:B----4-:R-:W-:Y:S06]  /*5e30*/  FFMA.FTZ R5, R186, UR4, R207 ;  /* 0x00000004ba057c23 */ /* 0x010fec00080100cf */
[----:B------:R3:W-:Y:S01]  /*5e40*/  MUFU.EX2 R74, R4 ;  /* 0x00000004004a7308 */ /* 0x0007e20000000800 */
[----:B------:R-:W-:Y:S02]  /*5e50*/  @!P0 FSEL R5, R5, -INF , !P1 ;  /* 0xff80000005058808 */ /* 0x000fe40004800000 */
[----:B------:R-:W-:Y:S03]  /*5e60*/  @!P0 ISETP.GE.AND P1, PT, R100, R14, PT ;  /* 0x0000000e6400820c */ /* 0x000fe60003f26270 */
[--C-:B------:R-:W-:Y:S04]  /*5e70*/  FFMA.FTZ R5, R5, c[0x0][0x23c], -R13.reuse ;  /* 0x00008f0005057a23 */ /* 0x100fe8000001080d */
[----:B------:R-:W-:Y:S10]  /*5e80*/  MUFU.EX2 R174, R5 ;  /* 0x0000000500ae7308 */ /* 0x000ff40000000800 */
[----:B------:R-:W1:Y:S01]  /*5e90*/  MUFU.TANH R215, R50 ;  /* 0x0000003200d77308 */ /* 0x000e620000002400 */
[----:B---3--:R-:W-:Y:S05]  /*5ea0*/  FFMA.FTZ R4, R185, UR4, R206 ;  /* 0x00000004b9047c23 */ /* 0x008fea00080100ce */
[----:B------:R-:W-:Y:S04]  /*5eb0*/  @!P0 FSEL R4, R4, -INF , !P1 ;  /* 0xff80000004048808 */ /* 0x000fe80004800000 */
[----:B------:R-:W-:Y:S01]  /*5ec0*/  MUFU.EX2 R164, R16 ;  /* 0x0000001000a47308 */ /* 0x000fe20000000800 */
[-C--:B------:R-:W-:Y:S01]  /*5ed0*/  @!P0 ISETP.GE.AND P1, PT, R101, R12.reuse, PT ;  /* 0x0000000c6500820c */ /* 0x080fe20003f26270 */
[----:B------:R-:W-:Y:S08]  /*5ee0*/  FFMA.FTZ R4, R4, c[0x0][0x23c], -R13 ;  /* 0x00008f0004047a23 */ /* 0x000ff0000001080d */
[----:B------:R-:W-:Y:S01]  /*5ef0*/  MUFU.EX2 R163, R4 ;  /* 0x0000000400a37308 */ /* 0x000fe20000000800 */
[----:B-1----:R-:W-:Y:S05]  /*5f00*/  FFMA.FTZ R5, R186, UR4, R215 ;  /* 0x00000004ba057c23 */ /* 0x002fea00080100d7 */
[----:B------:R-:W-:Y:S04]  /*5f10*/  @!P0 FSEL R5, R5, -INF , !P1 ;  /* 0xff80000005058808 */ /* 0x000fe80004800000 */
[----:B------:R-:W1:Y:S01]  /*5f20*/  MUFU.TANH R214, R51 ;  /* 0x0000003300d67308 */ /* 0x000e620000002400 */
[----:B------:R-:W-:Y:S01]  /*5f30*/  @!P0 ISETP.GE.AND P1, PT, R100, R12, PT ;  /* 0x0000000c6400820c */ /* 0x000fe20003f26270 */
[--C-:B------:R-:W-:Y:S08]  /*5f40*/  FFMA.FTZ R5, R5, c[0x0][0x23c], -R11.reuse ;  /* 0x00008f0005057a23 */ /* 0x100ff0000001080b */
[----:B------:R-:W-:Y:S10]  /*5f50*/  MUFU.EX2 R186, R5 ;  /* 0x0000000500ba7308 */ /* 0x000ff40000000800 */
[----:B------:R-:W3:Y:S01]  /*5f60*/  MUFU.TANH R178, R52 ;  /* 0x0000003400b27308 */ /* 0x000ee20000002400 */
[----:B-1----:R-:W-:Y:S05]  /*5f70*/  FFMA.FTZ R4, R185, UR4, R214 ;  /* 0x00000004b9047c23 */ /* 0x002fea00080100d6 */
[----:B------:R-:W-:Y:S04]  /*5f80*/  @!P0 FSEL R4, R4, -INF , !P1 ;  /* 0xff80000004048808 */ /* 0x000fe80004800000 */
[----:B------:R-:W-:Y:S01]  /*5f90*/  MUFU.TANH R227, R56 ;  /* 0x0000003800e37308 */ /* 0x000fe20000002400 */
[-C--:B------:R-:W-:Y:S01]  /*5fa0*/  @!P0 ISETP.GE.AND P1, PT, R103, R14.reuse, PT ;  /* 0x0000000e6700820c */ /* 0x080fe20003f26270 */
[----:B------:R-:W-:Y:S08]  /*5fb0*/  FFMA.FTZ R4, R4, c[0x0][0x23c], -R11 ;  /* 0x00008f0004047a23 */ /* 0x000ff0000001080b */
[----:B------:R-:W-:Y:S01]  /*5fc0*/  MUFU.EX2 R185, R4 ;  /* 0x0000000400b97308 */ /* 0x000fe20000000800 */
[----:B---3--:R-:W-:Y:S05]  /*5fd0*/  FFMA.FTZ R5, R188, UR4, R178 ;  /* 0x00000004bc057c23 */ /* 0x008fea00080100b2 */
[----:B------:R-:W-:Y:S04]  /*5fe0*/  @!P0 FSEL R5, R5, -INF , !P1 ;  /* 0xff80000005058808 */ /* 0x000fe80004800000 */
[----:B------:R-:W1:Y:S01]  /*5ff0*/  MUFU.TANH R177, R53 ;  /* 0x0000003500b17308 */ /* 0x000e620000002400 */
[----:B------:R-:W-:Y:S01]  /*6000*/  @!P0 ISETP.GE.AND P1, PT, R102, R14, PT ;  /* 0x0000000e6600820c */ /* 0x000fe20003f26270 */
[----:B------:R-:W-:Y:S08]  /*6010*/  FFMA.FTZ R5, R5, c[0x0][0x23c], -R13 ;  /* 0x00008f0005057a23 */ /* 0x000ff0000001080d */
        /* <DEDUP_REMOVED lines=13> */
[----:B------:R3:W-:Y:S01]  /*60f0*/  MUFU.EX2 R184, R5 ;  /* 0x0000000500b87308 */ /* 0x0007e20000000800 */
[----:B-1----:R-:W-:Y:S05]  /*6100*/  FFMA.FTZ R4, R187, UR4, R210 ;  /* 0x00000004bb047c23 */ /* 0x002fea00080100d2 */
[----:B------:R-:W-:Y:S02]  /*6110*/  @!P0 FSEL R4, R4, -INF , !P1 ;  /* 0xff80000004048808 */ /* 0x000fe40004800000 */
[-C--:B------:R-:W-:Y:S01]  /*6120*/  @!P0 ISETP.GE.AND P1, PT, R103, R10.reuse, PT ;  /* 0x0000000a6700820c */ /* 0x080fe20003f26270 */
[----:B---3--:R-:W-:Y:S02]  /*6130*/  FFMA.FTZ R5, R188, UR4, R227 ;  /* 0x00000004bc057c23 */ /* 0x008fe400080100e3 */
[----:B------:R-:W-:Y:S03]  /*6140*/  FFMA.FTZ R4, R4, c[0x0][0x23c], -R11 ;  /* 0x00008f0004047a23 */ /* 0x000fe6000001080b */
[----:B------:R-:W-:Y:S01]  /*6150*/  @!P0 FSEL R5, R5, -INF , !P1 ;  /* 0xff80000005058808 */ /* 0x000fe20004800000 */
[----:B------:R1:W3:Y:S01]  /*6160*/  MUFU.EX2 R183, R4 ;  /* 0x0000000400b77308 */ /* 0x0002e20000000800 */
[-C--:B------:R-:W-:Y:S03]  /*6170*/  @!P0 ISETP.GE.AND P1, PT, R102, R10.reuse, PT ;  /* 0x0000000a6600820c */ /* 0x080fe60003f26270 */
[----:B------:R-:W-:Y:S06]  /*6180*/  FFMA.FTZ R5, R5, c[0x0][0x23c], -R8 ;  /* 0x00008f0005057a23 */ /* 0x000fec0000010808 */
[----:B------:R4:W-:Y:S01]  /*6190*/  MUFU.EX2 R223, R5 ;  /* 0x0000000500df7308 */ /* 0x0009e20000000800 */
[----:B-1----:R-:W-:Y:S05]  /*61a0*/  FFMA.FTZ R4, R187, UR4, R226 ;  /* 0x00000004bb047c23 */ /* 0x002fea00080100e2 */
[----:B------:R-:W-:Y:S02]  /*61b0*/  @!P0 FSEL R4, R4, -INF , !P1 ;  /* 0xff80000004048808 */ /* 0x000fe40004800000 */
[-C--:B------:R-:W-:Y:S01]  /*61c0*/  @!P0 ISETP.GE.AND P1, PT, R103, R9.reuse, PT ;  /* 0x000000096700820c */ /* 0x080fe20003f26270 */
[----:B----4-:R-:W-:Y:S02]  /*61d0*/  FFMA.FTZ R5, R188, UR4, R3 ;  /* 0x00000004bc057c23 */ /* 0x010fe40008010003 */
[----:B------:R-:W-:Y:S03]  /*61e0*/  FFMA.FTZ R4, R4, c[0x0][0x23c], -R8 ;  /* 0x00008f0004047a23 */ /* 0x000fe60000010808 */
[----:B------:R-:W-:Y:S01]  /*61f0*/  @!P0 FSEL R5, R5, -INF , !P1 ;  /* 0xff80000005058808 */ /* 0x000fe20004800000 */
[----:B------:R1:W-:Y:S01]  /*6200*/  MUFU.EX2 R188, R4 ;  /* 0x0000000400bc7308 */ /* 0x0003e20000000800 */
[-C--:B------:R-:W-:Y:S03]  /*6210*/  @!P0 ISETP.GE.AND P1, PT, R102, R9.reuse, PT ;  /* 0x000000096600820c */ /* 0x080fe60003f26270 */
[----:B------:R-:W-:Y:S06]  /*6220*/  FFMA.FTZ R5, R5, c[0x0][0x23c], -R0 ;  /* 0x00008f0005057a23 */ /* 0x000fec0000010800 */
[----:B------:R4:W-:Y:S01]  /*6230*/  MUFU.EX2 R69, R5 ;  /* 0x0000000500457308 */ /* 0x0009e20000000800 */
[----:B-1----:R-:W-:Y:S05]  /*6240*/  FFMA.FTZ R4, R187, UR4, R2 ;  /* 0x00000004bb047c23 */ /* 0x002fea0008010002 */
[----:B------:R-:W-:Y:S02]  /*6250*/  @!P0 FSEL R4, R4, -INF , !P1 ;  /* 0xff80000004048808 */ /* 0x000fe40004800000 */
[----:B------:R-:W-:Y:S03]  /*6260*/  @!P0 ISETP.GE.AND P1, PT, R180, R10, PT ;  /* 0x0000000ab400820c */ /* 0x000fe60003f26270 */
[----:B------:R-:W-:Y:S02]  /*6270*/  FFMA.FTZ R6, R4, c[0x0][0x23c], -R0 ;  /* 0x00008f0004067a23 */ /* 0x000fe40000010800 */
[----:B----4-:R-:W-:Y:S02]  /*6280*/  FFMA.FTZ R5, R189, UR4, R222 ;  /* 0x00000004bd057c23 */ /* 0x010fe400080100de */
[----:B------:R-:W-:Y:S01]  /*6290*/  FFMA.FTZ R4, R190, UR4, R221 ;  /* 0x00000004be047c23 */ /* 0x000fe200080100dd */
[----:B------:R1:W-:Y:S02]  /*62a0*/  MUFU.EX2 R68, R6 ;  /* 0x0000000600447308 */ /* 0x0003e40000000800 */
[----:B------:R-:W-:Y:S02]  /*62b0*/  @!P0 FSEL R5, R5, -INF , !P2 ;  /* 0xff80000005058808 */ /* 0x000fe40005000000 */
[----:B------:R-:W-:Y:S02]  /*62c0*/  @!P0 FSEL R4, R4, -INF , !P1 ;  /* 0xff80000004048808 */ /* 0x000fe40004800000 */
[-C--:B------:R-:W-:Y:S01]  /*62d0*/  @!P0 ISETP.GE.AND P1, PT, R179, R9.reuse, PT ;  /* 0x00000009b300820c */ /* 0x080fe20003f26270 */
[--C-:B------:R-:W-:Y:S01]  /*62e0*/  FFMA.FTZ R5, R5, c[0x0][0x23c], -R8.reuse ;  /* 0x00008f0005057a23 */ /* 0x100fe20000010808 */
[----:B------:R-:W-:Y:S01]  /*62f0*/  @!P0 ISETP.GE.AND P2, PT, R180, R12, PT ;  /* 0x0000000cb400820c */ /* 0x000fe20003f46270 */
[----:B------:R-:W-:Y:S02]  /*6300*/  FFMA.FTZ R8, R4, c[0x0][0x23c], -R8 ;  /* 0x00008f0004087a23 */ /* 0x000fe40000010808 */
[C---:B------:R-:W-:Y:S01]  /*6310*/  FFMA.FTZ R4, R189.reuse, UR4, R250 ;  /* 0x00000004bd047c23 */ /* 0x040fe200080100fa */
[----:B------:R4:W-:Y:S04]  /*6320*/  MUFU.EX2 R187, R5 ;  /* 0x0000000500bb7308 */ /* 0x0009e80000000800 */
[----:B------:R-:W-:Y:S02]  /*6330*/  @!P0 FSEL R4, R4, -INF , !P1 ;  /* 0xff80000004048808 */ /* 0x000fe40004800000 */
[----:B------:R-:W-:Y:S04]  /*6340*/  @!P0 ISETP.GE.AND P1, PT, R180, R9, PT ;  /* 0x00000009b400820c */ /* 0x000fe80003f26270 */
[----:B------:R2:W-:Y:S01]  /*6350*/  MUFU.EX2 R179, R8 ;  /* 0x0000000800b37308 */ /* 0x0005e20000000800 */
[----:B-1----:R-:W-:Y:S05]  /*6360*/  F2FP.BF16.PACK_AB R6, R204, R205 ;  /* 0x000000cdcc06723e */ /* 0x002fea00000010ff */
[----:B------:R1:W-:Y:S04]  /*6370*/  STS [R199+0x10400], R6 ;  /* 0x01040006c7007388 */ /* 0x0003e80000000800 */
[----:B------:R3:W-:Y:S01]  /*6380*/  STS [R197+0x10400], R7 ;  /* 0x01040007c5007388 */ /* 0x0007e20000000800 */
[----:B----4-:R-:W-:Y:S05]  /*6390*/  FFMA.FTZ R5, R189, UR4, R113 ;  /* 0x00000004bd057c23 */ /* 0x010fea0008010071 */
[----:B------:R-:W-:Y:S01]  /*63a0*/  @!P0 FSEL R5, R5, -INF , !P5 ;  /* 0xff80000005058808 */ /* 0x000fe20006800000 */
[----:B--2---:R-:W-:Y:S01]  /*63b0*/  FFMA.FTZ R8, R4, c[0x0][0x23c], -R0 ;  /* 0x00008f0004087a23 */ /* 0x004fe20000010800 */
[----:B------:R-:W-:Y:S03]  /*63c0*/  F2FP.BF16.PACK_AB R4, R170, R224 ;  /* 0x000000e0aa04723e */ /* 0x000fe600000010ff */
[----:B------:R2:W-:Y:S02]  /*63d0*/  MUFU.EX2 R245, R8 ;  /* 0x0000000800f57308 */ /* 0x0005e40000000800 */
[----:B------:R4:W-:Y:S01]  /*63e0*/  STS [R197+0x10000], R4 ;  /* 0x01000004c5007388 */ /* 0x0009e20000000800 */
[----:B-1----:R-:W-:Y:S02]  /*63f0*/  F2FP.BF16.PACK_AB R6, R200, R201 ;  /* 0x000000c9c806723e */ /* 0x002fe400000010ff */
[----:B---3--:R-:W-:Y:S03]  /*6400*/  F2FP.BF16.PACK_AB R7, R162, R191 ;  /* 0x000000bfa207723e */ /* 0x008fe600000010ff */
[----:B------:R1:W-:Y:S01]  /*6410*/  STS [R199+0x12000], R6 ;  /* 0x01200006c7007388 */ /* 0x0003e20000000800 */
[--C-:B--2---:R-:W-:Y:S01]  /*6420*/  FFMA.FTZ R8, R5, c[0x0][0x23c], -R13.reuse ;  /* 0x00008f0005087a23 */ /* 0x104fe2000001080d */
[----:B------:R-:W-:Y:S01]  /*6430*/  F2FP.BF16.PACK_AB R5, R92, R93 ;  /* 0x0000005d5c05723e */ /* 0x000fe200000010ff */
[----:B----4-:R-:W-:Y:S02]  /*6440*/  FFMA.FTZ R4, R190, UR4, R112 ;  /* 0x00000004be047c23 */ /* 0x010fe40008010070 */
[----:B------:R2:W-:Y:S02]  /*6450*/  MUFU.EX2 R111, R8 ;  /* 0x00000008006f7308 */ /* 0x0005e40000000800 */
[----:B------:R3:W-:Y:S01]  /*6460*/  STS [R199+0x12400], R5 ;  /* 0x01240005c7007388 */ /* 0x0007e20000000800 */
[----:B------:R-:W-:Y:S03]  /*6470*/  @!P0 FSEL R4, R4, -INF , !P4 ;  /* 0xff80000004048808 */ /* 0x000fe60006000000 */
[----:B------:R4:W-:Y:S01]  /*6480*/  STS [R197+0x12000], R7 ;  /* 0x01200007c5007388 */ /* 0x0009e20000000800 */
[----:B-1----:R-:W-:Y:S01]  /*6490*/  F2FP.BF16.PACK_AB R6, R90, R91 ;  /* 0x0000005b5a06723e */ /* 0x002fe200000010ff */
[----:B------:R-:W-:Y:S01]  /*64a0*/  FFMA.FTZ R13, R4, c[0x0][0x23c], -R13 ;  /* 0x00008f00040d7a23 */ /* 0x000fe2000001080d */
[----:B------:R-:W-:Y:S03]  /*64b0*/  F2FP.BF16.PACK_AB R4, R168, R169 ;  /* 0x000000a9a804723e */ /* 0x000fe600000010ff */
[----:B------:R1:W-:Y:S01]  /*64c0*/  STS [R197+0x12400], R6 ;  /* 0x01240006c5007388 */ /* 0x0003e20000000800 */
[----:B------:R-:W1:Y:S03]  /*64d0*/  MUFU.EX2 R110, R13 ;  /* 0x0000000d006e7308 */ /* 0x000e660000000800 */
[----:B------:R2:W-:Y:S01]  /*64e0*/  STS [R198+0x10000], R4 ;  /* 0x01000004c6007388 */ /* 0x0005e20000000800 */
[----:B---3--:R-:W-:Y:S01]  /*64f0*/  FFMA.FTZ R5, R189, UR4, R182 ;  /* 0x00000004bd057c23 */ /* 0x008fe200080100b6 */
[----:B------:R-:W-:Y:S02]  /*6500*/  MOV R189, R172 ;  /* 0x000000ac00bd7202 */ /* 0x000fe40000000f00 */
[----:B----4-:R-:W-:Y:S02]  /*6510*/  F2FP.BF16.PACK_AB R7, R242, R243 ;  /* 0x000000f3f207723e */ /* 0x010fe400000010ff */
[----:B------:R-:W-:Y:S03]  /*6520*/  @!P0 FSEL R5, R5, -INF , !P3 ;  /* 0xff80000005058808 */ /* 0x000fe60005800000 */
[----:B------:R3:W-:Y:S01]  /*6530*/  STS [R198+0x10400], R7 ;  /* 0x01040007c6007388 */ /* 0x0007e20000000800 */
[----:B-1----:R-:W-:Y:S01]  /*6540*/  F2FP.BF16.PACK_AB R6, R166, R167 ;  /* 0x000000a7a606723e */ /* 0x002fe200000010ff */
[----:B--2---:R-:W-:Y:S01]  /*6550*/  FFMA.FTZ R8, R5, c[0x0][0x23c], -R11 ;  /* 0x00008f0005087a23 */ /* 0x004fe2000001080b */
[----:B------:R-:W-:Y:S01]  /*6560*/  F2FP.BF16.PACK_AB R5, R219, R220 ;  /* 0x000000dcdb05723e */ /* 0x000fe200000010ff */
[----:B------:R-:W-:Y:S02]  /*6570*/  FFMA.FTZ R4, R190, UR4, R181 ;  /* 0x00000004be047c23 */ /* 0x000fe400080100b5 */
[----:B------:R1:W-:Y:S01]  /*6580*/  STS [R196+0x10000], R6 ;  /* 0x01000006c4007388 */ /* 0x0003e20000000800 */
[----:B------:R2:W-:Y:S03]  /*6590*/  MUFU.EX2 R176, R8 ;  /* 0x0000000800b07308 */ /* 0x0005e60000000800 */
[----:B------:R4:W-:Y:S01]  /*65a0*/  STS [R196+0x10400], R5 ;  /* 0x01040005c4007388 */ /* 0x0009e20000000800 */
[----:B------:R-:W-:Y:S05]  /*65b0*/  @!P0 FSEL R4, R4, -INF , !P2 ;  /* 0xff80000004048808 */ /* 0x000fea0005000000 */
[----:B------:R-:W-:Y:S02]  /*65c0*/  FFMA.FTZ R11, R4, c[0x0][0x23c], -R11 ;  /* 0x00008f00040b7a23 */ /* 0x000fe4000001080b */
[----:B------:R-:W-:Y:S01]  /*65d0*/  FFMA.FTZ R4, R190, UR4, R248 ;  /* 0x00000004be047c23 */ /* 0x000fe200080100f8 */
[----:B------:R-:W-:Y:S01]  /*65e0*/  MOV R190, R171 ;  /* 0x000000ab00be7202 */ /* 0x000fe20000000f00 */
[----:B------:R-:W4:Y:S03]  /*65f0*/  MUFU.EX2 R175, R11 ;  /* 0x0000000b00af7308 */ /* 0x000f260000000800 */
[----:B------:R-:W-:Y:S02]  /*6600*/  @!P0 FSEL R4, R4, -INF , !P1 ;  /* 0xff80000004048808 */ /* 0x000fe40004800000 */
[----:B---3--:R-:W-:Y:S02]  /*6610*/  F2FP.BF16.PACK_AB R7, R153, R156 ;  /* 0x0000009c9907723e */ /* 0x008fe400000010ff */
[----:B------:R-:W-:Y:S01]  /*6620*/  IADD3 R108, P0, R108, UR15, RZ ;  /* 0x0000000f6c6c7c10 */ /* 0x000fe2000ff1e0ff */
[----:B------:R-:W-:Y:S01]  /*6630*/  FFMA.FTZ R0, R4, c[0x0][0x23c], -R0 ;  /* 0x00008f0004007a23 */ /* 0x000fe20000010800 */
[----:B------:R-:W-:Y:S01]  /*6640*/  F2FP.BF16.PACK_AB R4, R163, R174 ;  /* 0x000000aea304723e */ /* 0x000fe200000010ff */
[----:B------:R3:W-:Y:S01]  /*6650*/  STS [R198+0x12000], R7 ;  /* 0x01200007c6007388 */ /* 0x0007e20000000800 */
[----:B--2---:R-:W-:Y:S01]  /*6660*/  F2FP.BF16.PACK_AB R8, R84, R85 ;  /* 0x000000555408723e */ /* 0x004fe200000010ff */
[----:B------:R2:W2:Y:S01]  /*6670*/  MUFU.EX2 R180, R0 ;  /* 0x0000000000b47308 */ /* 0x0004a20000000800 */
[----:B-1----:R-:W-:Y:S02]  /*6680*/  F2FP.BF16.PACK_AB R6, R82, R83 ;  /* 0x000000535206723e */ /* 0x002fe400000010ff */
[----:B----4-:R-:W-:Y:S01]  /*6690*/  F2FP.BF16.PACK_AB R5, R164, R165 ;  /* 0x000000a5a405723e */ /* 0x010fe200000010ff */
[----:B------:R-:W-:Y:S01]  /*66a0*/  STS [R198+0x12400], R8 ;  /* 0x01240008c6007388 */ /* 0x000fe20000000800 */
[----:B------:R-:W-:Y:S02]  /*66b0*/  IADD3.X R109, R173, UR14, RZ, P0, !PT ;  /* 0x0000000ead6d7c10 */ /* 0x000fe400087fe4ff */
[----:B------:R-:W-:Y:S01]  /*66c0*/  PLOP3.LUT P1, PT, PT, PT, UP0, 0x80, 0x0 ;  /* 0x000000000000781c */ /* 0x000fe20003f2f008 */
[----:B------:R1:W-:Y:S01]  /*66d0*/  STS [R196+0x12400], R6 ;  /* 0x01240006c4007388 */ /* 0x0003e20000000800 */
[----:B---3--:R-:W-:Y:S02]  /*66e0*/  F2FP.BF16.PACK_AB R7, R151, R152 ;  /* 0x000000989707723e */ /* 0x008fe400000010ff */
[----:B--2---:R-:W-:Y:S03]  /*66f0*/  F2FP.BF16.PACK_AB R0, R185, R186 ;  /* 0x000000bab900723e */ /* 0x004fe600000010ff */
[----:B------:R2:W-:Y:S04]  /*6700*/  STS [R196+0x12000], R7 ;  /* 0x01200007c4007388 */ /* 0x0005e80000000800 */
[----:B------:R3:W-:Y:S01]  /*6710*/  STS [R192+0x10000], R5 ;  /* 0x01000005c0007388 */ /* 0x0007e20000000800 */
[----:B-1----:R-:W-:Y:S02]  /*6720*/  F2FP.BF16.PACK_AB R6, R239, R244 ;  /* 0x000000f4ef06723e */ /* 0x002fe400000010ff */
[----:B--2---:R-:W-:Y:S02]  /*6730*/  F2FP.BF16.PACK_AB R7, R216, R217 ;  /* 0x000000d9d807723e */ /* 0x004fe400000010ff */
[----:B---3--:R-:W-:Y:S03]  /*6740*/  F2FP.BF16.PACK_AB R5, R76, R77 ;  /* 0x0000004d4c05723e */ /* 0x008fe600000010ff */
[----:B------:R1:W-:Y:S04]  /*6750*/  STS [R192+0x10400], R7 ;  /* 0x01040007c0007388 */ /* 0x0003e80000000800 */
[----:B------:R2:W-:Y:S04]  /*6760*/  STS [R193+0x10000], R4 ;  /* 0x01000004c1007388 */ /* 0x0005e80000000800 */
[----:B------:R3:W-:Y:S04]  /*6770*/  STS [R193+0x10400], R0 ;  /* 0x01040000c1007388 */ /* 0x0007e80000000800 */
[----:B------:R4:W-:Y:S04]  /*6780*/  STS [R192+0x12000], R6 ;  /* 0x01200006c0007388 */ /* 0x0009e80000000800 */
[----:B------:R4:W-:Y:S01]  /*6790*/  STS [R192+0x12400], R5 ;  /* 0x01240005c0007388 */ /* 0x0009e20000000800 */
[----:B-1----:R-:W-:Y:S02]  /*67a0*/  F2FP.BF16.PACK_AB R7, R225, R233 ;  /* 0x000000e9e107723e */ /* 0x002fe400000010ff */
[----:B--2---:R-:W-:Y:S03]  /*67b0*/  F2FP.BF16.PACK_AB R4, R183, R184 ;  /* 0x000000b8b704723e */ /* 0x004fe600000010ff */
[----:B------:R1:W-:Y:S01]  /*67c0*/  STS [R193+0x12000], R7 ;  /* 0x01200007c1007388 */ /* 0x0003e20000000800 */
[----:B---3--:R-:W-:Y:S02]  /*67d0*/  F2FP.BF16.PACK_AB R0, R110, R111 ;  /* 0x0000006f6e00723e */ /* 0x008fe400000010ff */
[----:B----4-:R-:W-:Y:S02]  /*67e0*/  F2FP.BF16.PACK_AB R6, R74, R75 ;  /* 0x0000004b4a06723e */ /* 0x010fe400000010ff */
[----:B------:R-:W-:Y:S03]  /*67f0*/  F2FP.BF16.PACK_AB R5, R114, R115 ;  /* 0x000000737205723e */ /* 0x000fe600000010ff */
        /* <DEDUP_REMOVED lines=8> */
[----:B------:R-:W-:Y:S01]  /*6880*/  STS [R194+0x10400], R5 ;  /* 0x01040005c2007388 */ /* 0x000fe20000000800 */
[----:B------:R-:W-:Y:S03]  /*6890*/  F2FP.BF16.PACK_AB R0, R180, R245 ;  /* 0x000000f5b400723e */ /* 0x000fe600000010ff */
        /* <DEDUP_REMOVED lines=8> */
[----:B-1----:R1:W4:Y:S01]  /*6920*/  LDG.E R0, [R108.64+0x120] ;  /* 0x000120246c007981 */ /* 0x002322000c1e1900 */
        /* <DEDUP_REMOVED lines=34> */
[----:B------:R1:W3:Y:S06]  /*6b50*/  LDG.E R104, [R108.64+0x100] ;  /* 0x000100246c687981 */ /* 0x0002ec000c1e1900 */
[C---:B--2---:R-:W-:Y:S02]  /*6b60*/  FADD.FTZ R101, -R106.reuse, R4 ;  /* 0x000000046a657221 */ /* 0x044fe40000010100 */
[----:B------:R-:W-:Y:S03]  /*6b70*/  FADD.FTZ R100, -R106, R5 ;  /* 0x000000056a647221 */ /* 0x000fe60000010100 */
[----:B------:R-:W-:Y:S02]  /*6b80*/  FFMA.FTZ R5, -R241, R241, 1 ;  /* 0x3f800000f1057423 */ /* 0x000fe400000101f1 */
[----:B------:R-:W-:Y:S02]  /*6b90*/  FFMA.FTZ R4, -R240, R240, 1 ;  /* 0x3f800000f0047423 */ /* 0x000fe400000101f0 */
        /* <DEDUP_REMOVED lines=52> */
[----:B------:R-:W-:Y:S02]  /*6ee0*/  FADD.FTZ R33, -R106, R52 ;  /* 0x000000346a217221 */ /* 0x000fe40000010100 */
[----:B------:R-:W-:Y:S02]  /*6ef0*/  FMUL.FTZ R5, R5, c[0x0][0x2ec] ;  /* 0x0000bb0005057a20 */ /* 0x000fe40000410000 */
[----:B------:R-:W-:Y:S02]  /*6f00*/  FMUL.FTZ R4, R4, c[0x0][0x2ec] ;  /* 0x0000bb0004047a20 */ /* 0x000fe40000410000 */
[----:B------:R-:W-:Y:S02]  /*6f10*/  FADD.FTZ R32, -R106, R53 ;  /* 0x000000356a207221 */ /* 0x000fe40000010100 */
[----:B------:R-:W-:Y:S02]  /*6f20*/  FMUL.FTZ R33, R115, R33 ;  /* 0x0000002173217220 */ /* 0x000fe40000410000 */
[----:B------:R-:W-:Y:S02]  /*6f30*/  FMUL.FTZ R163, R5, R17 ;  /* 0x0000001105a37220 */ /* 0x000fe40000410000 */
[----:B------:R-:W-:Y:S02]  /*6f40*/  FMUL.FTZ R115, R4, R16 ;  /* 0x0000001004737220 */ /* 0x000fe40000410000 */
[----:B------:R-:W-:Y:S02]  /*6f50*/  FFMA.FTZ R16, -R177, R177, 1 ;  /* 0x3f800000b1107423 */ /* 0x000fe400000101b1 */
[----:B------:R-:W-:Y:S02]  /*6f60*/  FFMA.FTZ R5, -R113, R113, 1 ;  /* 0x3f80000071057423 */ /* 0x000fe40000010171 */
[----:B------:R-:W-:Y:S02]  /*6f70*/  FMUL.FTZ R32, R114, R32 ;  /* 0x0000002072207220 */ /* 0x000fe40000410000 */
[----:B------:R-:W-:Y:S02]  /*6f80*/  FMUL.FTZ R16, R16, c[0x0][0x2ec] ;  /* 0x0000bb0010107a20 */ /* 0x000fe40000410000 */
[----:B------:R-:W-:Y:S02]  /*6f90*/  FADD.FTZ R21, -R106, R64 ;  /* 0x000000406a157221 */ /* 0x000fe40000010100 */
[----:B------:R-:W-:Y:S02]  /*6fa0*/  FMUL.FTZ R113, R16, R32 ;  /* 0x0000002010717220 */ /* 0x000fe40000410000 */
[C---:B---3--:R-:W-:Y:S02]  /*6fb0*/  FADD.FTZ R16, -R105.reuse, R6 ;  /* 0x0000000669107221 */ /* 0x048fe40000010100 */
[----:B------:R-:W-:Y:S02]  /*6fc0*/  FADD.FTZ R6, -R105, R7 ;  /* 0x0000000769067221 */ /* 0x000fe40000010100 */
[----:B------:R-:W-:Y:S02]  /*6fd0*/  FMUL.FTZ R7, R205, R16 ;  /* 0x00000010cd077220 */ /* 0x000fe40000410000 */
[----:B------:R-:W-:Y:S01]  /*6fe0*/  FMUL.FTZ R6, R204, R6 ;  /* 0x00000006cc067220 */ /* 0x000fe20000410000 */
[----:B------:R-:W2:Y:S01]  /*6ff0*/  LDL.LU R205, [R1+0x138] ;  /* 0x0001380001cd7983 */ /* 0x000ea20000300800 */
[----:B------:R-:W-:Y:S02]  /*7000*/  FADD.FTZ R20, -R106, R65 ;  /* 0x000000416a147221 */ /* 0x000fe40000010100 */
[----:B------:R-:W-:Y:S01]  /*7010*/  FMUL.FTZ R21, R111, R21 ;  /* 0x000000156f157220 */ /* 0x000fe20000410000 */
[----:B------:R-:W3:Y:S01]  /*7020*/  LDL.LU R204, [R1+0x134] ;  /* 0x0001340001cc7983 */ /* 0x000ee20000300800 */
[----:B------:R-:W-:Y:S02]  /*7030*/  FFMA.FTZ R4, -R112, R112, 1 ;  /* 0x3f80000070047423 */ /* 0x000fe40000010170 */
[----:B------:R-:W-:Y:S02]  /*7040*/  FMUL.FTZ R5, R5, c[0x0][0x2ec] ;  /* 0x0000bb0005057a20 */ /* 0x000fe40000410000 */
[----:B------:R-:W-:Y:S02]  /*7050*/  FMUL.FTZ R20, R110, R20 ;  /* 0x000000146e147220 */ /* 0x000fe40000410000 */
[----:B------:R-:W-:Y:S02]  /*7060*/  FMUL.FTZ R4, R4, c[0x0][0x2ec] ;  /* 0x0000bb0004047a20 */ /* 0x000fe40000410000 */
[----:B------:R-:W-:Y:S02]  /*7070*/  FMUL.FTZ R112, R5, R21 ;  /* 0x0000001505707220 */ /* 0x000fe40000410000 */
[----:B------:R-:W-:Y:S02]  /*7080*/  FFMA.FTZ R5, -R190, R190, 1 ;  /* 0x3f800000be057423 */ /* 0x000fe400000101be */
[----:B------:R-:W-:Y:S02]  /*7090*/  FFMA.FTZ R17, -R178, R178, 1 ;  /* 0x3f800000b2117423 */ /* 0x000fe400000101b2 */
[----:B------:R-:W-:Y:S02]  /*70a0*/  FMUL.FTZ R111, R4, R20 ;  /* 0x00000014046f7220 */ /* 0x000fe40000410000 */
[----:B------:R-:W-:Y:S02]  /*70b0*/  FFMA.FTZ R4, -R189, R189, 1 ;  /* 0x3f800000bd047423 */ /* 0x000fe400000101bd */
[----:B------:R-:W-:Y:S02]  /*70c0*/  FMUL.FTZ R5, R5, c[0x0][0x2ec] ;  /* 0x0000bb0005057a20 */ /* 0x000fe40000410000 */
[----:B------:R-:W-:Y:S02]  /*70d0*/  FMUL.FTZ R17, R17, c[0x0][0x2ec] ;  /* 0x0000bb0011117a20 */ /* 0x000fe40000410000 */
[----:B------:R-:W-:Y:S02]  /*70e0*/  FMUL.FTZ R4, R4, c[0x0][0x2ec] ;  /* 0x0000bb0004047a20 */ /* 0x000fe40000410000 */
[----:B------:R-:W-:Y:S02]  /*70f0*/  FADD.FTZ R16, -R105, R18 ;  /* 0x0000001269107221 */ /* 0x000fe40000010100 */
[----:B------:R-:W-:Y:S02]  /*7100*/  FMUL.FTZ R110, R5, R7 ;  /* 0x00000007056e7220 */ /* 0x000fe40000410000 */
[----:B------:R-:W-:Y:S02]  /*7110*/  FFMA.FTZ R5, -R228, R228, 1 ;  /* 0x3f800000e4057423 */ /* 0x000fe400000101e4 */
[----:B------:R-:W-:Y:S02]  /*7120*/  FMUL.FTZ R114, R17, R33 ;  /* 0x0000002111727220 */ /* 0x000fe40000410000 */
[----:B------:R-:W-:Y:S02]  /*7130*/  FADD.FTZ R18, -R105, R19 ;  /* 0x0000001369127221 */ /* 0x000fe40000010100 */
[----:B-1----:R-:W-:Y:S02]  /*7140*/  FMUL.FTZ R109, R4, R6 ;  /* 0x00000006046d7220 */ /* 0x002fe40000410000 */
[----:B------:R-:W-:Y:S02]  /*7150*/  FMUL.FTZ R19, R229, R16 ;  /* 0x00000010e5137220 */ /* 0x000fe40000410000 */
[----:B------:R-:W-:Y:S01]  /*7160*/  FADD.FTZ R17, -R105, R22 ;  /* 0x0000001669117221 */ /* 0x000fe20000010100 */
[----:B------:R1:W5:Y:S01]  /*7170*/  LDL.LU R229, [R1+0x130] ;  /* 0x0001300001e57983 */ /* 0x0003620000300800 */
[----:B------:R-:W-:Y:S02]  /*7180*/  FFMA.FTZ R4, -R218, R218, 1 ;  /* 0x3f800000da047423 */ /* 0x000fe400000101da */
[----:B------:R-:W-:Y:S01]  /*7190*/  FMUL.FTZ R5, R5, c[0x0][0x2ec] ;  /* 0x0000bb0005057a20 */ /* 0x000fe20000410000 */
[----:B------:R1:W5:Y:S01]  /*71a0*/  LDL.LU R228, [R1+0x12c] ;  /* 0x00012c0001e47983 */ /* 0x0003620000300800 */
[----:B------:R-:W-:Y:S02]  /*71b0*/  FFMA.FTZ R6, -R203, R203, 1 ;  /* 0x3f800000cb067423 */ /* 0x000fe400000101cb */
[----:B------:R-:W-:Y:S01]  /*71c0*/  FMUL.FTZ R18, R252, R18 ;  /* 0x00000012fc127220 */ /* 0x000fe20000410000 */
[----:B------:R1:W5:Y:S01]  /*71d0*/  LDL.LU R218, [R1+0x128] ;  /* 0x0001280001da7983 */ /* 0x0003620000300800 */
[----:B------:R-:W-:Y:S02]  /*71e0*/  FADD.FTZ R16, -R105, R23 ;  /* 0x0000001769107221 */ /* 0x000fe40000010100 */
[----:B------:R-:W-:Y:S01]  /*71f0*/  FMUL.FTZ R17, R243, R17 ;  /* 0x00000011f3117220 */ /* 0x000fe20000410000 */
[----:B------:R1:W5:Y:S01]  /*7200*/  LDL.LU R203, [R1+0x124] ;  /* 0x0001240001cb7983 */ /* 0x0003620000300800 */
[----:B------:R-:W-:Y:S02]  /*7210*/  FMUL.FTZ R4, R4, c[0x0][0x2ec] ;  /* 0x0000bb0004047a20 */ /* 0x000fe40000410000 */
[----:B------:R-:W-:Y:S02]  /*7220*/  FFMA.FTZ R7, -R202, R202, 1 ;  /* 0x3f800000ca077423 */ /* 0x000fe400000101ca */
[----:B------:R-:W-:Y:S01]  /*7230*/  FMUL.FTZ R108, R5, R19 ;  /* 0x00000013056c7220 */ /* 0x000fe20000410000 */
[----:B------:R1:W5:Y:S01]  /*7240*/  LDL.LU R202, [R1+0x120] ;  /* 0x0001200001ca7983 */ /* 0x0003620000300800 */
[----:B------:R-:W-:Y:S02]  /*7250*/  FMUL.FTZ R5, R6, c[0x0][0x2ec] ;  /* 0x0000bb0006057a20 */ /* 0x000fe40000410000 */
[----:B------:R-:W-:Y:S02]  /*7260*/  FMUL.FTZ R16, R242, R16 ;  /* 0x00000010f2107220 */ /* 0x000fe40000410000 */
[----:B------:R-:W-:Y:S02]  /*7270*/  FMUL.FTZ R107, R4, R18 ;  /* 0x00000012046b7220 */ /* 0x000fe40000410000 */
        /* <DEDUP_REMOVED lines=78> */
[----:B------:R-:W-:Y:S02]  /*7760*/  FMUL.FTZ R23, R6, R12 ;  /* 0x0000000c06177220 */ /* 0x000fe40000410000 */
[----:B------:R-:W-:Y:S02]  /*7770*/  FADD.FTZ R12, -R104, R25 ;  /* 0x00000019680c7221 */ /* 0x000fe40000010100 */
[----:B------:R-:W-:Y:S02]  /*7780*/  FMUL.FTZ R13, R156, R13 ;  /* 0x0000000d9c0d7220 */ /* 0x000fe40000410000 */
[----:B------:R-:W-:Y:S01]  /*7790*/  FMUL.FTZ R4, R4, c[0x0][0x2ec] ;  /* 0x0000bb0004047a20 */ /* 0x000fe20000410000 */
[----:B------:R1:W5:Y:S01]  /*77a0*/  LDL.LU R156, [R1+0xfc] ;  /* 0x0000fc00019c7983 */ /* 0x0003620000300800 */
[----:B------:R-:W-:Y:S02]  /*77b0*/  FMUL.FTZ R20, R5, R9 ;  /* 0x0000000905147220 */ /* 0x000fe40000410000 */
[----:B------:R-:W-:Y:S02]  /*77c0*/  FADD.FTZ R9, -R104, R28 ;  /* 0x0000001c68097221 */ /* 0x000fe40000010100 */
[----:B------:R-:W-:Y:S02]  /*77d0*/  FMUL.FTZ R12, R153, R12 ;  /* 0x0000000c990c7220 */ /* 0x000fe40000410000 */
[----:B------:R-:W-:Y:S01]  /*77e0*/  FMUL.FTZ R19, R4, R8 ;  /* 0x0000000804137220 */ /* 0x000fe20000410000 */
[----:B------:R1:W5:Y:S01]  /*77f0*/  LDL.LU R153, [R1+0xf8] ;  /* 0x0000f80001997983 */ /* 0x0003620000300800 */
[----:B------:R-:W-:Y:S02]  /*7800*/  FADD.FTZ R8, -R104, R29 ;  /* 0x0000001d68087221 */ /* 0x000fe40000010100 */
[----:B------:R-:W-:Y:S02]  /*7810*/  FMUL.FTZ R9, R152, R9 ;  /* 0x0000000998097220 */ /* 0x000fe40000410000 */
        /* <DEDUP_REMOVED lines=8> */
[----:B------:R-:W-:Y:S02]  /*78a0*/  FFMA.FTZ R5, -R97, R97, 1 ;  /* 0x3f80000061057423 */ /* 0x000fe40000010161 */
[----:B------:R-:W-:Y:S01]  /*78b0*/  FMUL.FTZ R18, R4, R8 ;  /* 0x0000000804127220 */ /* 0x000fe20000410000 */
[----:B------:R1:W5:Y:S01]  /*78c0*/  LDL.LU R98, [R1+0xe8] ;  /* 0x0000e80001627983 */ /* 0x0003620000300800 */
[----:B------:R-:W-:Y:S02]  /*78d0*/  FADD.FTZ R8, -R104, R45 ;  /* 0x0000002d68087221 */ /* 0x000fe40000010100 */
[----:B------:R-:W-:Y:S01]  /*78e0*/  FFMA.FTZ R4, -R249, R249, 1 ;  /* 0x3f800000f9047423 */ /* 0x000fe200000101f9 */
[----:B------:R1:W5:Y:S01]  /*78f0*/  LDL.LU R97, [R1+0xe4] ;  /* 0x0000e40001617983 */ /* 0x0003620000300800 */
[----:B------:R-:W-:Y:S02]  /*7900*/  FMUL.FTZ R6, R6, c[0x0][0x2ec] ;  /* 0x0000bb0006067a20 */ /* 0x000fe40000410000 */
[----:B------:R-:W-:Y:S01]  /*7910*/  FMUL.FTZ R5, R5, c[0x0][0x2ec] ;  /* 0x0000bb0005057a20 */ /* 0x000fe20000410000 */
[----:B------:R1:W5:Y:S01]  /*7920*/  LDL.LU R96, [R1+0xe0] ;  /* 0x0000e00001607983 */ /* 0x0003620000300800 */
[----:B------:R-:W-:Y:S02]  /*7930*/  FMUL.FTZ R8, R225, R8 ;  /* 0x00000008e1087220 */ /* 0x000fe40000410000 */
        /* <DEDUP_REMOVED lines=11> */
[----:B------:R-:W-:Y:S02]  /*79f0*/  FMUL.FTZ R9, R233, R9 ;  /* 0x00000009e9097220 */ /* 0x000fe40000410000 */
[----:B------:R-:W-:Y:S02]  /*7a00*/  FFMA.FTZ R7, -R95, R95, 1 ;  /* 0x3f8000005f077423 */ /* 0x000fe4000001015f */
[----:B------:R-:W-:Y:S01]  /*7a10*/  FMUL.FTZ R5, R5, c[0x0][0x2ec] ;  /* 0x0000bb0005057a20 */ /* 0x000fe20000410000 */
[----:B------:R1:W5:Y:S01]  /*7a20*/  LDL.LU R95, [R1+0xdc] ;  /* 0x0000dc00015f7983 */ /* 0x0003620000300800 */
[----:B------:R-:W-:Y:S02]  /*7a30*/  FMUL.FTZ R8, R179, R8 ;  /* 0x00000008b3087220 */ /* 0x000fe40000410000 */
[----:B------:R-:W-:Y:S02]  /*7a40*/  FMUL.FTZ R4, R4, c[0x0][0x2ec] ;  /* 0x0000bb0004047a20 */ /* 0x000fe40000410000 */
[----:B------:R-:W-:Y:S02]  /*7a50*/  FFMA.FTZ R6, -R94, R94, 1 ;  /* 0x3f8000005e067423 */ /* 0x000fe4000001015e */
[----:B------:R-:W-:Y:S01]  /*7a60*/  FMUL.FTZ R44, R5, R9 ;  /* 0x00000009052c7220 */ /* 0x000fe20000410000 */
[----:B------:R1:W5:Y:S01]  /*7a70*/  LDL.LU R94, [R1+0xd8] ;  /* 0x0000d800015e7983 */ /* 0x0003620000300800 */
[----:B------:R-:W-:Y:S02]  /*7a80*/  FADD.FTZ R9, -R104, R60 ;  /* 0x0000003c68097221 */ /* 0x000fe40000010100 */
[----:B------:R-:W-:Y:S02]  /*7a90*/  FFMA.FTZ R5, -R222, R222, 1 ;  /* 0x3f800000de057423 */ /* 0x000fe400000101de */
[----:B------:R-:W-:Y:S02]  /*7aa0*/  FMUL.FTZ R37, R4, R8 ;  /* 0x0000000804257220 */ /* 0x000fe40000410000 */
[----:B----4-:R-:W-:Y:S02]  /*7ab0*/  FADD.FTZ R4, -R0, R10 ;  /* 0x0000000a00047221 */ /* 0x010fe40000010100 */
[----:B------:R-:W-:Y:S02]  /*7ac0*/  FADD.FTZ R13, -R104, R40 ;  /* 0x00000028680d7221 */ /* 0x000fe40000010100 */
[----:B------:R-:W-:Y:S02]  /*7ad0*/  FMUL.FTZ R9, R187, R9 ;  /* 0x00000009bb097220 */ /* 0x000fe40000410000 */
[----:B------:R-:W-:Y:S02]  /*7ae0*/  FMUL.FTZ R5, R5, c[0x0][0x2ec] ;  /* 0x0000bb0005057a20 */ /* 0x000fe40000410000 */
[----:B------:R-:W-:Y:S02]  /*7af0*/  FADD.FTZ R10, -R0, R11 ;  /* 0x0000000b000a7221 */ /* 0x000fe40000010100 */
[----:B------:R-:W-:Y:S02]  /*7b00*/  FMUL.FTZ R11, R93, R4 ;  /* 0x000000045d0b7220 */ /* 0x000fe40000410000 */
[----:B------:R-:W-:Y:S01]  /*7b10*/  FMUL.FTZ R13, R244, R13 ;  /* 0x0000000df40d7220 */ /* 0x000fe20000410000 */
        /* <DEDUP_REMOVED lines=10> */
[----:B--2---:R-:W-:Y:S01]  /*7bc0*/  MOV R56, R205 ;  /* 0x000000cd00387202 */ /* 0x004fe20000000f00 */
[----:B------:R-:W-:Y:S02]  /*7bd0*/  FFMA.FTZ R7, -R227, R227, 1 ;  /* 0x3f800000e3077423 */ /* 0x000fe400000101e3 */
[----:B------:R-:W-:Y:S02]  /*7be0*/  FADD.FTZ R8, -R0, R15 ;  /* 0x0000000f00087221 */ /* 0x000fe40000010100 */
[----:B------:R-:W-:Y:S02]  /*7bf0*/  FMUL.FTZ R9, R91, R9 ;  /* 0x000000095b097220 */ /* 0x000fe40000410000 */
[----:B------:R-:W-:Y:S01]  /*7c00*/  FMUL.FTZ R45, R6, R12 ;  /* 0x0000000c062d7220 */ /* 0x000fe20000410000 */
[----:B------:R1:W5:Y:S01]  /*7c10*/  LDL.LU R91, [R1+0xcc] ;  /* 0x0000cc00015b7983 */ /* 0x0003620000300800 */
[----:B------:R-:W-:Y:S01]  /*7c20*/  FADD.FTZ R12, -R104, R57 ;  /* 0x00000039680c7221 */ /* 0x000fe20000010100 */
[----:B---3--:R-:W-:Y:S01]  /*7c30*/  MOV R57, R204 ;  /* 0x000000cc00397202 */ /* 0x008fe20000000f00 */
        /* <DEDUP_REMOVED lines=45> */
[C---:B------:R-:W-:Y:S01]  /*7f10*/  FADD.FTZ R13, -R0.reuse, R43 ;  /* 0x0000002b000d7221 */ /* 0x040fe20000010100 */
[----:B------:R1:W5:Y:S01]  /*7f20*/  LDL.LU R78, [R1+0x98] ;  /* 0x00009800014e7983 */ /* 0x0003620000300800 */
[----:B------:R-:W-:Y:S02]  /*7f30*/  FMUL.FTZ R8, R77, R8 ;  /* 0x000000084d087220 */ /* 0x000fe40000410000 */
[----:B------:R-:W-:Y:S01]  /*7f40*/  FADD.FTZ R9, -R0, R46 ;  /* 0x0000002e00097221 */ /* 0x000fe20000010100 */
        /* <DEDUP_REMOVED lines=27> */
[----:B------:R-:W-:Y:S01]  /*8100*/  FMUL.FTZ R6, R6, c[0x0][0x2ec] ;  /* 0x0000bb0006067a20 */ /* 0x000fe20000410000 */
[----:B------:R1:W5:Y:S01]  /*8110*/  LDL.LU R69, [R1+0x74] ;  /* 0x0000740001457983 */ /* 0x0003620000300800 */
[----:B------:R-:W-:Y:S02]  /*8120*/  FMUL.FTZ R34, R68, R34 ;  /* 0x0000002244227220 */ /* 0x000fe40000410000 */
[----:B------:R-:W-:Y:S01]  /*8130*/  FMUL.FTZ R7, R7, c[0x0][0x2ec] ;  /* 0x0000bb0007077a20 */ /* 0x000fe20000410000 */
[----:B------:R1:W5:Y:S01]  /*8140*/  LDL.LU R68, [R1+0x70] ;  /* 0x0000700001447983 */ /* 0x0003620000300800 */
[----:B------:R-:W-:Y:S02]  /*8150*/  FMUL.FTZ R5, R5, c[0x0][0x2ec] ;  /* 0x0000bb0005057a20 */ /* 0x000fe40000410000 */
[----:B------:R-:W-:Y:S02]  /*8160*/  FMUL.FTZ R13, R6, R13 ;  /* 0x0000000d060d7220 */ /* 0x000fe40000410000 */
[----:B------:R-:W-:Y:S02]  /*8170*/  FFMA.FTZ R6, -R3, R3, 1 ;  /* 0x3f80000003067423 */ /* 0x000fe40000010103 */
[----:B------:R-:W-:Y:S01]  /*8180*/  FMUL.FTZ R8, R7, R8 ;  /* 0x0000000807087220 */ /* 0x000fe20000410000 */
[----:B------:R1:W5:Y:S01]  /*8190*/  LDL.LU R3, [R1+0x6c] ;  /* 0x00006c0001037983 */ /* 0x0003620000300800 */
[----:B------:R-:W-:Y:S02]  /*81a0*/  FMUL.FTZ R7, R5, R9 ;  /* 0x0000000905077220 */ /* 0x000fe40000410000 */
[----:B------:R-:W-:Y:S02]  /*81b0*/  FFMA.FTZ R5, -R2, R2, 1 ;  /* 0x3f80000002057423 */ /* 0x000fe40000010102 */
[----:B------:R-:W-:Y:S01]  /*81c0*/  FMUL.FTZ R4, R4, c[0x0][0x2ec] ;  /* 0x0000bb0004047a20 */ /* 0x000fe20000410000 */
[----:B------:R1:W5:Y:S01]  /*81d0*/  LDL.LU R2, [R1+0x68] ;  /* 0x0000680001027983 */ /* 0x0003620000300800 */
[----:B------:R-:W-:Y:S02]  /*81e0*/  FADD.FTZ R35, -R0, R62 ;  /* 0x0000003e00237221 */ /* 0x000fe40000010100 */
[----:B------:R-:W-:Y:S02]  /*81f0*/  FMUL.FTZ R9, R4, R12 ;  /* 0x0000000c04097220 */ /* 0x000fe40000410000 */
[----:B------:R-:W-:Y:S02]  /*8200*/  FADD.FTZ R33, -R0, R63 ;  /* 0x0000003f00217221 */ /* 0x000fe40000010100 */
[----:B------:R-:W-:Y:S02]  /*8210*/  FFMA.FTZ R4, -R250, R250, 1 ;  /* 0x3f800000fa047423 */ /* 0x000fe400000101fa */
[----:B------:R-:W-:Y:S02]  /*8220*/  FFMA.FTZ R0, -R248, R248, 1 ;  /* 0x3f800000f8007423 */ /* 0x000fe400000101f8 */
[----:B------:R-:W-:Y:S02]  /*8230*/  FMUL.FTZ R35, R245, R35 ;  /* 0x00000023f5237220 */ /* 0x000fe40000410000 */
        /* <DEDUP_REMOVED lines=43> */
.L_x_388:
        /* <DEDUP_REMOVED lines=149> */
.L_x_389:
        /* <DEDUP_REMOVED lines=297> */
.L_x_391:
        /* <DEDUP_REMOVED lines=19> */
.L_x_392:
        /* <DEDUP_REMOVED lines=43> */
.L_x_394:
[----:B--2---:R-:W-:Y:S05]  /*a4b0*/  BSYNC B0 ;  /* 0x0000000000007941 */ /* 0x004fea0003800000 */
.L_x_393:
        /* <DEDUP_REMOVED lines=14> */
.L_x_396:
[----:B------:R-:W-:Y:S05]  /*a5a0*/  BSYNC B0 ;  /* 0x0000000000007941 */ /* 0x000fea0003800000 */
.L_x_395:
        /* <DEDUP_REMOVED lines=25> */
.L_x_398:
[----:B------:R-:W-:Y:S05]  /*a740*/  BSYNC B0 ;  /* 0x0000000000007941 */ /* 0x000fea0003800000 */
.L_x_397:
        /* <DEDUP_REMOVED lines=11> */
.L_x_371:
[----:B------:R-:W-:Y:S05]  /*a800*/  BSYNC B1 ;  /* 0x0000000000017941 */ /* 0x000fea0003800000 */
.L_x_357:
        /* <DEDUP_REMOVED lines=11> */
.L_x_399:
[----:B------:R-:W-:Y:S05]  /*a8c0*/  EXIT ;  /* 0x000000000000794d */ /* 0x000fea0003800000 */
.L_x_401:
        /* <DEDUP_REMOVED lines=11> */
.L_x_696:


//--------------------- .text._ZN5flash25flash_bwd_dot_do_o_kernelILb0E23Flash_bwd_kernel_traitsILi32ELi128ELi128ELi8ELi4ELi4ELi4ELb1ELb0EN7cutlass10bfloat16_tE19Flash_kernel_traitsILi32ELi128ELi128ELi8ES3_EEEEvNS_16Flash_bwd_paramsE --------------------------
	.section	.text._ZN5flash25flash_bwd_dot_do_o_kernelILb0E23Flash_bwd_kernel_traitsILi32ELi128ELi128ELi8ELi4ELi4ELi4ELb1ELb0EN7cutlass10bfloat16_tE19Flash_kernel_traitsILi32ELi128ELi128ELi8ES3_EEEEvNS_16Flash_bwd_paramsE,"ax",@progbits
	.sectioninfo	@"SHI_REGISTERS=30"
	.align	128
        .global         _ZN5flash25flash_bwd_dot_do_o_kernelILb0E23Flash_bwd_kernel_traitsILi32ELi128ELi128ELi8ELi4ELi4ELi4ELb1ELb0EN7cutlass10bfloat16_tE19Flash_kernel_traitsILi32ELi128ELi128ELi8ES3_EEEEvNS_16Flash_bwd_paramsE
        .type           _ZN5flash25flash_bwd_dot_do_o_kernelILb0E23Flash_bwd_kernel_traitsILi32ELi128ELi128ELi8ELi4ELi4ELi4ELb1ELb0EN7cutlass10bfloat16_tE19Flash_kernel_traitsILi32ELi128ELi128ELi8ES3_EEEEvNS_16Flash_bwd_paramsE,@function
        .size           _ZN5flash25flash_bwd_dot_do_o_kernelILb0E23Flash_bwd_kernel_traitsILi32ELi128ELi128ELi8ELi4ELi4ELi4ELb1ELb0EN7cutlass10bfloat16_tE19Flash_kernel_traitsILi32ELi128ELi128ELi8ES3_EEEEvNS_16Flash_bwd_paramsE,(.L_x_697 - _ZN5flash25flash_bwd_dot_do_o_kernelILb0E23Flash_bwd_kernel_traitsILi32ELi128ELi128ELi8ELi4ELi4ELi4ELb1ELb0EN7cutlass10bfloat16_tE19Flash_kernel_traitsILi32ELi128ELi128ELi8ES3_EEEEvNS_16Flash_bwd_paramsE)
        .other          _ZN5flash25flash_bwd_dot_do_o_kernelILb0E23Flash_bwd_kernel_traitsILi32ELi128ELi128ELi8ELi4ELi4ELi4ELb1ELb0EN7cutlass10bfloat16_tE19Flash_kernel_traitsILi32ELi128ELi128ELi8ES3_EEEEvNS_16Flash_bwd_paramsE,@"STO_CUDA_ENTRY STV_DEFAULT"
_ZN5flash25flash_bwd_dot_do_o_kernelILb0E23Flash_bwd_kernel_traitsILi32ELi128ELi128ELi8ELi4ELi4ELi4ELb1ELb0EN7cutlass10bfloat16_tE19Flash_kernel_traitsILi32ELi128ELi128ELi8ES3_EEEEvNS_16Flash_bwd_paramsE:
.text._ZN5flash25flash_bwd_dot_do_o_kernelILb0E23Flash_bwd_kernel_traitsILi32ELi128ELi128ELi8ELi4ELi4ELi4ELb1ELb0EN7cutlass10bfloat16_tE19Flash_kernel_traitsILi32ELi128ELi128ELi8ES3_EEEEvNS_16Flash_bwd_paramsE:
[----:B------:R-:W-:Y:S02]  /*0000*/  MOV R1, c[0x0][0x28] ;  /* 0x00000a0000017a02 */ /* 0x000fe40000000f00 */
[----:B------:R-:W0:Y:S01]  /*0010*/  S2R R0, SR_CTAID.Y ;  /* 0x0000000000007919 */ /* 0x000e220000002600 */
[----:B------:R-:W-:Y:S01]  /*0020*/  ISETP.NE.U32.AND P0, PT, RZ, c[0x0][0x240], PT ;  /* 0x00009000ff007a0c */ /* 0x000fe20003f05070 */
[----:B------:R-:W-:Y:S01]  /*0030*/  IMAD.MOV.U32 R9, RZ, RZ, -0x1 ;  /* 0xffffffffff097424 */ /* 0x000fe200078e00ff */
[----:B------:R-:W-:Y:S02]  /*0040*/  ULDC.64 UR4, c[0x0][0x118] ;  /* 0x0000460000047ab9 */ /* 0x000fe40000000a00 */
[----:B------:R-:W-:-:S13]  /*0050*/  ISETP.NE.AND.EX P0, PT, RZ, c[0x0][0x244], PT, P0 ;  /* 0x00009100ff007a0c */ /* 0x000fda0003f05300 */
[----:B------:R-:W-:Y:S01]  /*0060*/  @P0 MOV R7, 0x4 ;  /* 0x0000000400070802 */ /* 0x000fe20000000f00 */
[----:B------:R-:W-:Y:S01]  /*0070*/  @P0 IMAD.MOV.U32 R5, RZ, RZ, 0x4 ;  /* 0x00000004ff050424 */ /* 0x000fe200078e00ff */
[----:B0-----:R-:W-:-:S03]  /*0080*/  @P0 IADD3 R6, R0, 0x1, RZ ;  /* 0x0000000100060810 */ /* 0x001fc60007ffe0ff */
[----:B------:R-:W-:-:S04]  /*0090*/  @P0 IMAD.WIDE R4, R0, R5, c[0x0][0x240] ;  /* 0x0000900000040625 */ /* 0x000fc800078e0205 */
[----:B------:R-:W-:Y:S01]  /*00a0*/  @P0 IMAD.WIDE R6, R6, R7, c[0x0][0x240] ;  /* 0x0000900006060625 */ /* 0x000fe200078e0207 */
[----:B------:R-:W2:Y:S05]  /*00b0*/  @P0 LDG.E R9, [R4.64] ;  /* 0x0000000404090981 */ /* 0x000eaa000c1e1900 */
[----:B------:R-:W2:Y:S04]  /*00c0*/  @P0 LDG.E R6, [R6.64] ;  /* 0x0000000406060981 */ /* 0x000ea8000c1e1900 */
[----:B------:R-:W0:Y:S02]  /*00d0*/  S2R R3, SR_CTAID.X ;  /* 0x0000000000037919 */ /* 0x000e240000002500 */
[----:B0-----:R-:W-:Y:S01]  /*00e0*/  IMAD.SHL.U32 R3, R3, 0x80, RZ ;  /* 0x0000008003037824 */ /* 0x001fe200078e00ff */
[----:B--2---:R-:W-:-:S02]  /*00f0*/  @P0 IADD3 R12, R6, -R9, RZ ;  /* 0x80000009060c0210 */ /* 0x004fc40007ffe0ff */
[----:B------:R-:W-:-:S04]  /*0100*/  @!P0 MOV R12, c[0x0][0x214] ;  /* 0x00008500000c8a02 */ /* 0x000fc80000000f00 */
[----:B------:R-:W-:-:S13]  /*0110*/  ISETP.GT.AND P0, PT, R12, R3, PT ;  /* 0x000000030c00720c */ /* 0x000fda0003f04270 */
[----:B------:R-:W-:Y:S05]  /*0120*/  @!P0 EXIT ;  /* 0x000000000000894d */ /* 0x000fea0003800000 */
[C---:B------:R-:W-:Y:S01]  /*0130*/  ISETP.NE.AND P1, PT, R9.reuse, -0x1, PT ;  /* 0xffffffff0900780c */ /* 0x040fe20003f25270 */
[----:B------:R-:W0:Y:S01]  /*0140*/  S2R R5, SR_CTAID.Z ;  /* 0x0000000000057919 */ /* 0x000e220000002700 */
[----:B------:R-:W-:Y:S02]  /*0150*/  ULDC.U8 UR6, c[0x0][0x328] ;  /* 0x0000ca0000067ab9 */ /* 0x000fe40000000000 */
[----:B------:R-:W-:Y:S01]  /*0160*/  ISETP.NE.AND P0, PT, RZ, UR6, PT ;  /* 0x00000006ff007c0c */ /* 0x000fe2000bf05270 */
[----:B------:R-:W1:Y:S08]  /*0170*/  S2R R2, SR_TID.X ;  /* 0x0000000000027919 */ /* 0x000e700000002100 */
[----:B------:R-:W-:Y:S01]  /*0180*/  @P1 IMAD.WIDE.U32 R10, R9, c[0x0][0x370], RZ ;  /* 0x0000dc00090a1a25 */ /* 0x000fe200078e00ff */
[----:B------:R-:W-:-:S02]  /*0190*/  @!P1 SHF.R.S32.HI R4, RZ, 0x1f, R0 ;  /* 0x0000001fff049819 */ /* 0x000fc40000011400 */
[----:B------:R-:W-:Y:S01]  /*01a0*/  @!P1 SHF.R.S32.HI R13, RZ, 0x1f, R0 ;  /* 0x0000001fff0d9819 */ /* 0x000fe20000011400 */
[----:B------:R-:W-:-:S04]  /*01b0*/  @P1 IMAD.WIDE.U32 R14, R9, c[0x0][0x1e8], RZ ;  /* 0x00007a00090e1a25 */ /* 0x000fc800078e00ff */
[----:B------:R-:W-:Y:S02]  /*01c0*/  @P1 IMAD R6, R9, c[0x0][0x374], R11 ;  /* 0x0000dd0009061a24 */ /* 0x000fe400078e020b */
[----:B------:R-:W-:Y:S02]  /*01d0*/  @!P1 IMAD R11, R4, c[0x0][0x368], RZ ;  /* 0x0000da00040b9a24 */ /* 0x000fe400078e02ff */
[----:B------:R-:W-:Y:S02]  /*01e0*/  @!P1 IMAD R13, R13, c[0x0][0x1e0], RZ ;  /* 0x000078000d0d9a24 */ /* 0x000fe400078e02ff */
[----:B------:R-:W-:Y:S02]  /*01f0*/  @P1 IMAD R7, R9, c[0x0][0x1ec], R15 ;  /* 0x00007b0009071a24 */ /* 0x000fe400078e020f */
[----:B------:R-:W-:Y:S02]  /*0200*/  @P1 IMAD.MOV.U32 R8, RZ, RZ, R14 ;  /* 0x000000ffff081224 */ /* 0x000fe400078e000e */
[----:B------:R-:W-:-:S04]  /*0210*/  @!P1 IMAD.WIDE.U32 R14, R0, c[0x0][0x368], RZ ;  /* 0x0000da00000e9a25 */ /* 0x000fc800078e00ff */
[----:B------:R-:W-:Y:S01]  /*0220*/  @!P1 IMAD.WIDE.U32 R16, R0, c[0x0][0x1e0], RZ ;  /* 0x0000780000109a25 */ /* 0x000fe200078e00ff */
[----:B------:R-:W-:-:S03]  /*0230*/  @!P1 MOV R10, R14 ;  /* 0x0000000e000a9202 */ /* 0x000fc60000000f00 */
[----:B------:R-:W-:Y:S01]  /*0240*/  @!P1 IMAD R11, R0, c[0x0][0x36c], R11 ;  /* 0x0000db00000b9a24 */ /* 0x000fe200078e020b */
[----:B------:R-:W-:Y:S01]  /*0250*/  @!P1 MOV R8, R16 ;  /* 0x0000001000089202 */ /* 0x000fe20000000f00 */
[----:B------:R-:W-:Y:S02]  /*0260*/  @!P1 IMAD R13, R0, c[0x0][0x1e4], R13 ;  /* 0x00007900000d9a24 */ /* 0x000fe400078e020d */
[----:B------:R-:W-:Y:S02]  /*0270*/  @!P1 IMAD.IADD R6, R15, 0x1, R11 ;  /* 0x000000010f069824 */ /* 0x000fe400078e020b */
[----:B------:R-:W-:Y:S01]  /*0280*/  @!P1 IMAD.IADD R7, R17, 0x1, R13 ;  /* 0x0000000111079824 */ /* 0x000fe200078e020d */
[----:B------:R-:W-:Y:S05]  /*0290*/  @!P0 BRA `(.L_x_402) ;  /* 0x0000007000008947 */ /* 0x000fea0003800000 */
[----:B01----:R-:W-:Y:S01]  /*02a0*/  HFMA2.MMA R4, -RZ, RZ, 0, 7.62939453125e-06 ;  /* 0x00000080ff047435 */ /* 0x003fe200000001ff */
[----:B------:R-:W-:Y:S02]  /*02b0*/  @!P1 IMAD R9, R0, c[0x0][0x224], RZ ;  /* 0x0000890000099a24 */ /* 0x000fe400078e02ff */
[----:B------:R-:W-:-:S03]  /*02c0*/  IMAD.MOV.U32 R11, RZ, RZ, c[0x0][0x210] ;  /* 0x00008400ff0b7624 */ /* 0x000fc600078e00ff */
[----:B------:R-:W-:-:S04]  /*02d0*/  LEA R9, R0, R9, 0x7 ;  /* 0x0000000900097211 */ /* 0x000fc800078e38ff */
[----:B------:R-:W-:-:S04]  /*02e0*/  IMAD R0, R4, R11, c[0x0][0x234] ;  /* 0x00008d0004007624 */ /* 0x000fc800078e020b */
[----:B------:R-:W-:Y:S01]  /*02f0*/  IMAD R0, R0, R5, R9 ;  /* 0x0000000500007224 */ /* 0x000fe200078e0209 */
[----:B------:R-:W-:Y:S05]  /*0300*/  BRA `(.L_x_403) ;  /* 0x0000002000007947 */ /* 0x000fea0003800000 */
.L_x_402:
[----:B01----:R-:W-:-:S04]  /*0310*/  IMAD R0, R0, c[0x0][0x1c0], R5 ;  /* 0x0000700000007a24 */ /* 0x003fc800078e0205 */
[----:B------:R-:W-:Y:S02]  /*0320*/  IMAD R0, R0, c[0x0][0x224], RZ ;  /* 0x0000890000007a24 */ /* 0x000fe400078e02ff */
.L_x_403:
[----:B------:R-:W-:Y:S01]  /*0330*/  SHF.R.S32.HI R9, RZ, 0x1f, R2 ;  /* 0x0000001fff097819 */ /* 0x000fe20000011402 */
[----:B------:R-:W-:-:S03]  /*0340*/  IMAD.IADD R12, R12, 0x1, -R3 ;  /* 0x000000010c0c7824 */ /* 0x000fc600078e0a03 */
[----:B------:R-:W-:-:S04]  /*0350*/  LEA.HI R9, R9, R2, RZ, 0x2 ;  /* 0x0000000209097211 */ /* 0x000fc800078f10ff */
[----:B------:R-:W-:Y:S02]  /*0360*/  LOP3.LUT R11, R9, 0x1ffffffc, RZ, 0xc0, !PT ;  /* 0x1ffffffc090b7812 */ /* 0x000fe400078ec0ff */
[----:B------:R-:W-:-:S03]  /*0370*/  SHF.R.S32.HI R4, RZ, 0x2, R9 ;  /* 0x00000002ff047819 */ /* 0x000fc60000011409 */
[----:B------:R-:W-:Y:S01]  /*0380*/  IMAD.IADD R11, R2, 0x1, -R11 ;  /* 0x00000001020b7824 */ /* 0x000fe200078e0a0b */
[----:B------:R-:W-:-:S04]  /*0390*/  IADD3 R9, R4, 0x40, RZ ;  /* 0x0000004004097810 */ /* 0x000fc80007ffe0ff */
[----:B------:R-:W-:Y:S02]  /*03a0*/  SHF.L.U32 R14, R11, 0x3, RZ ;  /* 0x000000030b0e7819 */ /* 0x000fe400000006ff */
[----:B------:R-:W-:Y:S02]  /*03b0*/  SHF.R.S32.HI R11, RZ, 0x1f, R3 ;  /* 0x0000001fff0b7819 */ /* 0x000fe40000011403 */
[----:B------:R-:W-:Y:S02]  /*03c0*/  ISETP.GE.AND P0, PT, R14, c[0x0][0x220], PT ;  /* 0x000088000e007a0c */ /* 0x000fe40003f06270 */
[--C-:B------:R-:W-:Y:S01]  /*03d0*/  SHF.R.S32.HI R15, RZ, 0x1f, R14.reuse ;  /* 0x0000001fff0f7819 */ /* 0x100fe2000001140e */
[----:B------:R-:W-:Y:S01]  /*03e0*/  IMAD R18, R11, c[0x0][0x1e8], RZ ;  /* 0x00007a000b127a24 */ /* 0x000fe200078e02ff */
[-C--:B------:R-:W-:Y:S01]  /*03f0*/  ISETP.LT.AND P1, PT, R9, R12.reuse, !P0 ;  /* 0x0000000c0900720c */ /* 0x080fe20004721270 */
[----:B------:R-:W-:Y:S01]  /*0400*/  IMAD R16, R11, c[0x0][0x370], RZ ;  /* 0x0000dc000b107a24 */ /* 0x000fe200078e02ff */
[----:B------:R-:W-:Y:S01]  /*0410*/  ISETP.LT.AND P0, PT, R4, R12, !P0 ;  /* 0x0000000c0400720c */ /* 0x000fe20004701270 */
[----:B------:R-:W-:Y:S01]  /*0420*/  IMAD.WIDE.U32 R12, R3, c[0x0][0x370], R14 ;  /* 0x0000dc00030c7a25 */ /* 0x000fe200078e000e */
[----:B------:R-:W-:-:S03]  /*0430*/  SHF.R.S32.HI R9, RZ, 0x1f, R5 ;  /* 0x0000001fff097819 */ /* 0x000fc60000011405 */
[----:B------:R-:W-:-:S04]  /*0440*/  IMAD.WIDE.U32 R14, R3, c[0x0][0x1e8], R14 ;  /* 0x00007a00030e7a25 */ /* 0x000fc800078e000e */
[C---:B------:R-:W-:Y:S01]  /*0450*/  IMAD R18, R3.reuse, c[0x0][0x1ec], R18 ;  /* 0x00007b0003127a24 */ /* 0x040fe200078e0212 */
[----:B------:R-:W-:Y:S01]  /*0460*/  IADD3 R8, P3, R8, R14, RZ ;  /* 0x0000000e08087210 */ /* 0x000fe20007f7e0ff */
[----:B------:R-:W-:Y:S01]  /*0470*/  IMAD R11, R3, c[0x0][0x374], R16 ;  /* 0x0000dd00030b7a24 */ /* 0x000fe200078e0210 */
[----:B------:R-:W-:Y:S01]  /*0480*/  IADD3 R16, P2, R10, R12, RZ ;  /* 0x0000000c0a107210 */ /* 0x000fe20007f5e0ff */
[C---:B------:R-:W-:Y:S02]  /*0490*/  IMAD R10, R9.reuse, c[0x0][0x378], RZ ;  /* 0x0000de00090a7a24 */ /* 0x040fe400078e02ff */
[----:B------:R-:W-:Y:S01]  /*04a0*/  IMAD R12, R9, c[0x0][0x1f0], RZ ;  /* 0x00007c00090c7a24 */ /* 0x000fe200078e02ff */
[----:B------:R-:W-:Y:S01]  /*04b0*/  IADD3.X R9, R7, R15, R18, P3, !PT ;  /* 0x0000000f07097210 */ /* 0x000fe20001ffe412 */
[C---:B------:R-:W-:Y:S01]  /*04c0*/  IMAD R7, R5.reuse, c[0x0][0x37c], R10 ;  /* 0x0000df0005077a24 */ /* 0x040fe200078e020a */
[----:B------:R-:W-:Y:S01]  /*04d0*/  IADD3.X R17, R6, R13, R11, P2, !PT ;  /* 0x0000000d06117210 */ /* 0x000fe200017fe40b */
[C---:B------:R-:W-:Y:S01]  /*04e0*/  IMAD R11, R5.reuse, c[0x0][0x1f4], R12 ;  /* 0x00007d00050b7a24 */ /* 0x040fe200078e020c */
[----:B------:R-:W-:Y:S01]  /*04f0*/  SHF.R.S32.HI R10, RZ, 0x1f, R4 ;  /* 0x0000001fff0a7819 */ /* 0x000fe20000011404 */
[----:B------:R-:W-:Y:S01]  /*0500*/  IMAD.WIDE.U32 R14, R5, c[0x0][0x1f0], R8 ;  /* 0x00007c00050e7a25 */ /* 0x000fe200078e0008 */
[----:B------:R-:W-:-:S03]  /*0510*/  @P1 IADD3 R12, P2, R4, 0x40, RZ ;  /* 0x00000040040c1810 */ /* 0x000fc60007f5e0ff */
[----:B------:R-:W-:Y:S01]  /*0520*/  IMAD.WIDE.U32 R16, R5, c[0x0][0x378], R16 ;  /* 0x0000de0005107a25 */ /* 0x000fe200078e0010 */
[----:B------:R-:W-:Y:S02]  /*0530*/  @P1 IADD3.X R5, RZ, R10, RZ, P2, !PT ;  /* 0x0000000aff051210 */ /* 0x000fe400017fe4ff */
[----:B------:R-:W-:Y:S01]  /*0540*/  IADD3 R15, R15, R11, RZ ;  /* 0x0000000b0f0f7210 */ /* 0x000fe20007ffe0ff */
[C---:B------:R-:W-:Y:S02]  /*0550*/  @P0 IMAD R9, R10.reuse, c[0x0][0x370], RZ ;  /* 0x0000dc000a090a24 */ /* 0x040fe400078e02ff */
[----:B------:R-:W-:Y:S02]  /*0560*/  @P0 IMAD R13, R10, c[0x0][0x1e8], RZ ;  /* 0x00007a000a0d0a24 */ /* 0x000fe400078e02ff */
[----:B------:R-:W-:Y:S02]  /*0570*/  IMAD.IADD R17, R17, 0x1, R7 ;  /* 0x0000000111117824 */ /* 0x000fe400078e0207 */
[----:B------:R-:W-:-:S02]  /*0580*/  @P0 IMAD R11, R4, c[0x0][0x374], R9 ;  /* 0x0000dd00040b0a24 */ /* 0x000fc400078e0209 */
[C---:B------:R-:W-:Y:S01]  /*0590*/  @P0 IMAD R13, R4.reuse, c[0x0][0x1ec], R13 ;  /* 0x00007b00040d0a24 */ /* 0x040fe200078e020d */
[----:B------:R-:W-:Y:S01]  /*05a0*/  @P1 MOV R23, R17 ;  /* 0x0000001100171202 */ /* 0x000fe20000000f00 */
[----:B------:R-:W-:Y:S02]  /*05b0*/  @P1 IMAD R5, R5, c[0x0][0x370], RZ ;  /* 0x0000dc0005051a24 */ /* 0x000fe400078e02ff */
[----:B------:R-:W-:-:S04]  /*05c0*/  @P0 IMAD.WIDE.U32 R8, R4, c[0x0][0x1e8], R14 ;  /* 0x00007a0004080a25 */ /* 0x000fc800078e000e */
[--C-:B------:R-:W-:Y:S01]  /*05d0*/  @P1 IMAD.MOV.U32 R22, RZ, RZ, R16.reuse ;  /* 0x000000ffff161224 */ /* 0x100fe200078e0010 */
[----:B------:R-:W-:Y:S01]  /*05e0*/  @P0 LEA R18, P3, R8, c[0x0][0x1d0], 0x1 ;  /* 0x0000740008120a11 */ /* 0x000fe200078608ff */
[----:B------:R-:W-:-:S04]  /*05f0*/  @P0 IMAD.WIDE.U32 R6, R4, c[0x0][0x370], R16 ;  /* 0x0000dc0004060a25 */ /* 0x000fc800078e0010 */
[C---:B------:R-:W-:Y:S01]  /*0600*/  @P1 IMAD R21, R12.reuse, c[0x0][0x374], R5 ;  /* 0x0000dd000c151a24 */ /* 0x040fe200078e0205 */
[----:B------:R-:W-:Y:S01]  /*0610*/  @P0 IADD3 R5, R9, R13, RZ ;  /* 0x0000000d09050210 */ /* 0x000fe20007ffe0ff */
[----:B------:R-:W-:Y:S01]  /*0620*/  @P1 IMAD.WIDE.U32 R12, R12, c[0x0][0x370], R22 ;  /* 0x0000dc000c0c1a25 */ /* 0x000fe200078e0016 */
[----:B------:R-:W-:Y:S02]  /*0630*/  @P1 IADD3 R23, P4, R4, 0x40, RZ ;  /* 0x0000004004171810 */ /* 0x000fe40007f9e0ff */
[----:B------:R-:W-:Y:S01]  /*0640*/  @P0 LEA R16, P2, R6, c[0x0][0x330], 0x1 ;  /* 0x0000cc0006100a11 */ /* 0x000fe200078408ff */
[----:B------:R-:W-:Y:S01]  /*0650*/  @P0 IMAD.IADD R7, R7, 0x1, R11 ;  /* 0x0000000107070824 */ /* 0x000fe200078e020b */
[----:B------:R-:W-:Y:S01]  /*0660*/  @P0 LEA.HI.X R19, R8, c[0x0][0x1d4], R5, 0x1, P3 ;  /* 0x0000750008130a11 */ /* 0x000fe200018f0c05 */
[----:B------:R-:W-:Y:S01]  /*0670*/  @P1 IMAD.X R20, RZ, RZ, R10, P4 ;  /* 0x000000ffff141224 */ /* 0x000fe200020e060a */
[----:B------:R-:W-:Y:S01]  /*0680*/  CS2R R4, SRZ ;  /* 0x0000000000047805 */ /* 0x000fe2000001ff00 */
[----:B------:R-:W-:Y:S01]  /*0690*/  CS2R R10, SRZ ;  /* 0x00000000000a7805 */ /* 0x000fe2000001ff00 */
[----:B------:R-:W-:Y:S01]  /*06a0*/  @P0 LEA.HI.X R17, R6, c[0x0][0x334], R7, 0x1, P2 ;  /* 0x0000cd0006110a11 */ /* 0x000fe200010f0c07 */
[----:B------:R-:W-:Y:S01]  /*06b0*/  CS2R R8, SRZ ;  /* 0x0000000000087805 */ /* 0x000fe2000001ff00 */
[----:B------:R-:W-:Y:S01]  /*06c0*/  CS2R R6, SRZ ;  /* 0x0000000000067805 */ /* 0x000fe2000001ff00 */
[----:B------:R-:W-:-:S02]  /*06d0*/  @P1 IMAD R20, R20, c[0x0][0x1e8], RZ ;  /* 0x00007a0014141a24 */ /* 0x000fc400078e02ff */
[C---:B------:R-:W-:Y:S02]  /*06e0*/  @P1 IMAD.WIDE.U32 R14, R23.reuse, c[0x0][0x1e8], R14 ;  /* 0x00007a00170e1a25 */ /* 0x040fe400078e000e */
[----:B------:R0:W2:Y:S02]  /*06f0*/  @P0 LDG.E.128 R8, [R18.64] ;  /* 0x0000000412080981 */ /* 0x0000a4000c1e1d00 */
[----:B------:R-:W-:Y:S02]  /*0700*/  @P1 IMAD R25, R23, c[0x0][0x1ec], R20 ;  /* 0x00007b0017191a24 */ /* 0x000fe400078e0214 */
[----:B------:R1:W3:Y:S01]  /*0710*/  @P0 LDG.E.128 R4, [R16.64] ;  /* 0x0000000410040981 */ /* 0x0002e2000c1e1d00 */
[----:B------:R-:W-:Y:S02]  /*0720*/  @P1 IADD3 R21, R13, R21, RZ ;  /* 0x000000150d151210 */ /* 0x000fe40007ffe0ff */
[----:B------:R-:W-:Y:S02]  /*0730*/  @P1 IADD3 R13, R15, R25, RZ ;  /* 0x000000190f0d1210 */ /* 0x000fe40007ffe0ff */
[----:B------:R-:W-:-:S02]  /*0740*/  @P1 LEA R20, P0, R12, c[0x0][0x330], 0x1 ;  /* 0x0000cc000c141a11 */ /* 0x000fc400078008ff */
[----:B------:R-:W-:Y:S01]  /*0750*/  @P1 LEA R22, P2, R14, c[0x0][0x1d0], 0x1 ;  /* 0x000074000e161a11 */ /* 0x000fe200078408ff */
[----:B0-----:R-:W-:Y:S01]  /*0760*/  CS2R R18, SRZ ;  /* 0x0000000000127805 */ /* 0x001fe2000001ff00 */
[----:B------:R-:W-:Y:S01]  /*0770*/  @P1 LEA.HI.X R21, R12, c[0x0][0x334], R21, 0x1, P0 ;  /* 0x0000cd000c151a11 */ /* 0x000fe200000f0c15 */
[----:B-1----:R-:W-:Y:S01]  /*0780*/  CS2R R16, SRZ ;  /* 0x0000000000107805 */ /* 0x002fe2000001ff00 */
[----:B------:R-:W-:Y:S02]  /*0790*/  @P1 LEA.HI.X R23, R14, c[0x0][0x1d4], R13, 0x1, P2 ;  /* 0x000075000e171a11 */ /* 0x000fe400010f0c0d */
[----:B------:R-:W-:Y:S01]  /*07a0*/  CS2R R14, SRZ ;  /* 0x00000000000e7805 */ /* 0x000fe2000001ff00 */
[----:B------:R-:W-:Y:S02]  /*07b0*/  CS2R R12, SRZ ;  /* 0x00000000000c7805 */ /* 0x000fe4000001ff00 */
[----:B------:R-:W4:Y:S04]  /*07c0*/  @P1 LDG.E.128 R16, [R22.64] ;  /* 0x0000000416101981 */ /* 0x000f28000c1e1d00 */
[----:B------:R0:W5:Y:S01]  /*07d0*/  @P1 LDG.E.128 R12, [R20.64] ;  /* 0x00000004140c1981 */ /* 0x000162000c1e1d00 */
[----:B------:R-:W-:-:S02]  /*07e0*/  LOP3.LUT P0, RZ, R2, 0x3, RZ, 0xc0, !PT ;  /* 0x0000000302ff7812 */ /* 0x000fc4000780c0ff */
[----:B--2---:R-:W-:Y:S02]  /*07f0*/  LOP3.LUT R27, R8, 0xffff0000, RZ, 0xc0, !PT ;  /* 0xffff0000081b7812 */ /* 0x004fe400078ec0ff */
[C---:B---3--:R-:W-:Y:S01]  /*0800*/  LOP3.LUT R24, R4.reuse, 0xffff0000, RZ, 0xc0, !PT ;  /* 0xffff000004187812 */ /* 0x048fe200078ec0ff */
[----:B------:R-:W-:Y:S01]  /*0810*/  IMAD.U32 R4, R4, 0x10000, RZ ;  /* 0x0001000004047824 */ /* 0x000fe200078e00ff */
[----:B------:R-:W-:-:S03]  /*0820*/  SHF.L.U32 R25, R8, 0x10, RZ ;  /* 0x0000001008197819 */ /* 0x000fc600000006ff */
[----:B------:R-:W-:-:S04]  /*0830*/  FMUL.FTZ R24, R24, R27 ;  /* 0x0000001b18187220 */ /* 0x000fc80000410000 */
[----:B------:R-:W-:Y:S01]  /*0840*/  FFMA.FTZ R26, R4, R25, R24 ;  /* 0x00000019041a7223 */ /* 0x000fe20000010018 */
[----:B------:R-:W-:Y:S01]  /*0850*/  SHF.L.U32 R24, R5, 0x10, RZ ;  /* 0x0000001005187819 */ /* 0x000fe200000006ff */
[----:B------:R-:W-:Y:S01]  /*0860*/  IMAD.U32 R25, R9, 0x10000, RZ ;  /* 0x0001000009197824 */ /* 0x000fe200078e00ff */
[----:B------:R-:W-:-:S03]  /*0870*/  LOP3.LUT R5, R5, 0xffff0000, RZ, 0xc0, !PT ;  /* 0xffff000005057812 */ /* 0x000fc600078ec0ff */
[----:B0-----:R-:W-:Y:S01]  /*0880*/  FFMA.FTZ R20, R24, R25, R26 ;  /* 0x0000001918147223 */ /* 0x001fe2000001001a */
[----:B----4-:R-:W-:Y:S01]  /*0890*/  LOP3.LUT R24, R16, 0xffff0000, RZ, 0xc0, !PT ;  /* 0xffff000010187812 */ /* 0x010fe200078ec0ff */
[----:B------:R-:W-:Y:S01]  /*08a0*/  IMAD.U32 R23, R10, 0x10000, RZ ;  /* 0x000100000a177824 */ /* 0x000fe200078e00ff */
[----:B------:R-:W-:Y:S02]  /*08b0*/  LOP3.LUT R22, R9, 0xffff0000, RZ, 0xc0, !PT ;  /* 0xffff000009167812 */ /* 0x000fe400078ec0ff */
[----:B-----5:R-:W-:Y:S02]  /*08c0*/  LOP3.LUT R25, R12, 0xffff0000, RZ, 0xc0, !PT ;  /* 0xffff00000c197812 */ /* 0x020fe400078ec0ff */
[----:B------:R-:W-:Y:S02]  /*08d0*/  LOP3.LUT R21, R10, 0xffff0000, RZ, 0xc0, !PT ;  /* 0xffff00000a157812 */ /* 0x000fe400078ec0ff */
[C---:B------:R-:W-:Y:S01]  /*08e0*/  SHF.L.U32 R9, R11.reuse, 0x10, RZ ;  /* 0x000000100b097819 */ /* 0x040fe200000006ff */
[----:B------:R-:W-:Y:S01]  /*08f0*/  FMUL.FTZ R24, R24, R25 ;  /* 0x0000001918187220 */ /* 0x000fe20000410000 */
[----:B------:R-:W-:Y:S01]  /*0900*/  LOP3.LUT R10, R11, 0xffff0000, RZ, 0xc0, !PT ;  /* 0xffff00000b0a7812 */ /* 0x000fe200078ec0ff */
[----:B------:R-:W-:Y:S01]  /*0910*/  IMAD.U32 R11, R16, 0x10000, RZ ;  /* 0x00010000100b7824 */ /* 0x000fe200078e00ff */
[----:B------:R-:W-:Y:S01]  /*0920*/  SHF.L.U32 R12, R12, 0x10, RZ ;  /* 0x000000100c0c7819 */ /* 0x000fe200000006ff */
[----:B------:R-:W-:Y:S01]  /*0930*/  FFMA.FTZ R5, R5, R22, R20 ;  /* 0x0000001605057223 */ /* 0x000fe20000010014 */
[----:B------:R-:W-:-:S02]  /*0940*/  SHF.L.U32 R4, R6, 0x10, RZ ;  /* 0x0000001006047819 */ /* 0x000fc400000006ff */
[----:B------:R-:W-:Y:S01]  /*0950*/  SHF.L.U32 R20, R13, 0x10, RZ ;  /* 0x000000100d147819 */ /* 0x000fe200000006ff */
[----:B------:R-:W-:Y:S01]  /*0960*/  FFMA.FTZ R11, R11, R12, R24 ;  /* 0x0000000c0b0b7223 */ /* 0x000fe20000010018 */
[----:B------:R-:W-:Y:S01]  /*0970*/  SHF.L.U32 R16, R17, 0x10, RZ ;  /* 0x0000001011107819 */ /* 0x000fe200000006ff */
[----:B------:R-:W-:Y:S01]  /*0980*/  FFMA.FTZ R4, R4, R23, R5 ;  /* 0x0000001704047223 */ /* 0x000fe20000010005 */
[----:B------:R-:W-:Y:S02]  /*0990*/  LOP3.LUT R8, R6, 0xffff0000, RZ, 0xc0, !PT ;  /* 0xffff000006087812 */ /* 0x000fe400078ec0ff */
[----:B------:R-:W-:Y:S01]  /*09a0*/  LOP3.LUT R13, R13, 0xffff0000, RZ, 0xc0, !PT ;  /* 0xffff00000d0d7812 */ /* 0x000fe200078ec0ff */
[----:B------:R-:W-:Y:S01]  /*09b0*/  FFMA.FTZ R11, R16, R20, R11 ;  /* 0x00000014100b7223 */ /* 0x000fe2000001000b */
[----:B------:R-:W-:Y:S01]  /*09c0*/  LOP3.LUT R12, R17, 0xffff0000, RZ, 0xc0, !PT ;  /* 0xffff0000110c7812 */ /* 0x000fe200078ec0ff */
[----:B------:R-:W-:Y:S01]  /*09d0*/  FFMA.FTZ R4, R8, R21, R4 ;  /* 0x0000001508047223 */ /* 0x000fe20000010004 */
[C---:B------:R-:W-:Y:S01]  /*09e0*/  SHF.L.U32 R6, R7.reuse, 0x10, RZ ;  /* 0x0000001007067819 */ /* 0x040fe200000006ff */
[----:B------:R-:W-:Y:S01]  /*09f0*/  IMAD.U32 R5, R14, 0x10000, RZ ;  /* 0x000100000e057824 */ /* 0x000fe200078e00ff */
[----:B------:R-:W-:Y:S01]  /*0a00*/  SHF.L.U32 R8, R18, 0x10, RZ ;  /* 0x0000001012087819 */ /* 0x000fe200000006ff */
[----:B------:R-:W-:Y:S01]  /*0a10*/  FFMA.FTZ R11, R12, R13, R11 ;  /* 0x0000000d0c0b7223 */ /* 0x000fe2000001000b */
[----:B------:R-:W-:Y:S01]  /*0a20*/  LOP3.LUT R7, R7, 0xffff0000, RZ, 0xc0, !PT ;  /* 0xffff000007077812 */ /* 0x000fe200078ec0ff */
[----:B------:R-:W-:Y:S01]  /*0a30*/  FFMA.FTZ R4, R6, R9, R4 ;  /* 0x0000000906047223 */ /* 0x000fe20000010004 */
[----:B------:R-:W-:Y:S01]  /*0a40*/  LOP3.LUT R14, R14, 0xffff0000, RZ, 0xc0, !PT ;  /* 0xffff00000e0e7812 */ /* 0x000fe200078ec0ff */
[----:B------:R-:W-:Y:S01]  /*0a50*/  FFMA.FTZ R5, R8, R5, R11 ;  /* 0x0000000508057223 */ /* 0x000fe2000001000b */
[----:B------:R-:W-:Y:S01]  /*0a60*/  LOP3.LUT R18, R18, 0xffff0000, RZ, 0xc0, !PT ;  /* 0xffff000012127812 */ /* 0x000fe200078ec0ff */
[----:B------:R-:W-:Y:S01]  /*0a70*/  FFMA.FTZ R4, R7, R10, R4 ;  /* 0x0000000a07047223 */ /* 0x000fe20000010004 */
[----:B------:R-:W-:Y:S01]  /*0a80*/  SHF.L.U32 R7, R15, 0x10, RZ ;  /* 0x000000100f077819 */ /* 0x000fe200000006ff */
[----:B------:R-:W-:-:S02]  /*0a90*/  IMAD.U32 R6, R19, 0x10000, RZ ;  /* 0x0001000013067824 */ /* 0x000fc400078e00ff */
[----:B------:R-:W-:Y:S01]  /*0aa0*/  FFMA.FTZ R5, R18, R14, R5 ;  /* 0x0000000e12057223 */ /* 0x000fe20000010005 */
[----:B------:R-:W-:-:S03]  /*0ab0*/  LOP3.LUT R15, R15, 0xffff0000, RZ, 0xc0, !PT ;  /* 0xffff00000f0f7812 */ /* 0x000fc600078ec0ff */
[----:B------:R-:W-:Y:S02]  /*0ac0*/  FFMA.FTZ R6, R6, R7, R5 ;  /* 0x0000000706067223 */ /* 0x000fe40000010005 */
[----:B------:R-:W0:Y:S01]  /*0ad0*/  SHFL.BFLY PT, R5, R4, 0x2, 0x1f ;  /* 0x0c401f0004057f89 */ /* 0x000e2200000e0000 */
[----:B------:R-:W-:-:S05]  /*0ae0*/  LOP3.LUT R19, R19, 0xffff0000, RZ, 0xc0, !PT ;  /* 0xffff000013137812 */ /* 0x000fca00078ec0ff */
[----:B------:R-:W-:-:S05]  /*0af0*/  FFMA.FTZ R6, R19, R15, R6 ;  /* 0x0000000f13067223 */ /* 0x000fca0000010006 */
[----:B------:R-:W1:Y:S01]  /*0b00*/  SHFL.BFLY PT, R7, R6, 0x2, 0x1f ;  /* 0x0c401f0006077f89 */ /* 0x000e6200000e0000 */
[----:B0-----:R-:W-:-:S05]  /*0b10*/  FADD.FTZ R9, R4, R5 ;  /* 0x0000000504097221 */ /* 0x001fca0000010000 */
[----:B------:R-:W0:Y:S01]  /*0b20*/  SHFL.BFLY PT, R10, R9, 0x1, 0x1f ;  /* 0x0c201f00090a7f89 */ /* 0x000e2200000e0000 */
[----:B-1----:R-:W-:Y:S01]  /*0b30*/  FADD.FTZ R7, R6, R7 ;  /* 0x0000000706077221 */ /* 0x002fe20000010000 */
[----:B------:R-:W-:-:S04]  /*0b40*/  IADD3 R5, R3, R0, RZ ;  /* 0x0000000003057210 */ /* 0x000fc80007ffe0ff */
[----:B------:R-:W1:Y:S01]  /*0b50*/  SHFL.BFLY PT, R8, R7, 0x1, 0x1f ;  /* 0x0c201f0007087f89 */ /* 0x000e6200000e0000 */
[----:B------:R-:W-:Y:S02]  /*0b60*/  LEA.HI R3, P1, R2, R5, RZ, 0x1e ;  /* 0x0000000502037211 */ /* 0x000fe4000783f0ff */
[----:B------:R-:W-:-:S04]  /*0b70*/  SHF.R.S32.HI R5, RZ, 0x1f, R5 ;  /* 0x0000001fff057819 */ /* 0x000fc80000011405 */
[----:B------:R-:W-:Y:S02]  /*0b80*/  IADD3.X R4, RZ, R5, RZ, P1, !PT ;  /* 0x00000005ff047210 */ /* 0x000fe40000ffe4ff */
[----:B------:R-:W-:Y:S01]  /*0b90*/  LEA R2, P1, R3, c[0x0][0x3c8], 0x2 ;  /* 0x0000f20003027a11 */ /* 0x000fe200078210ff */
[----:B0-----:R-:W-:-:S03]  /*0ba0*/  @!P0 FADD.FTZ R0, R9, R10 ;  /* 0x0000000a09008221 */ /* 0x001fc60000010000 */
[----:B------:R-:W-:Y:S01]  /*0bb0*/  LEA.HI.X R3, R3, c[0x0][0x3cc], R4, 0x2, P1 ;  /* 0x0000f30003037a11 */ /* 0x000fe200008f1404 */
[----:B------:R-:W-:-:S05]  /*0bc0*/  @!P0 FMUL.FTZ R5, R0, c[0x0][0x2d4] ;  /* 0x0000b50000058a20 */ /* 0x000fca0000410000 */
[----:B------:R0:W-:Y:S01]  /*0bd0*/  @!P0 STG.E [R2.64], R5 ;  /* 0x0000000502008986 */ /* 0x0001e2000c101904 */
[----:B-1----:R-:W-:Y:S01]  /*0be0*/  FADD.FTZ R8, R7, R8 ;  /* 0x0000000807087221 */ /* 0x002fe20000010000 */
[----:B------:R-:W-:Y:S06]  /*0bf0*/  @P0 EXIT ;  /* 0x000000000000094d */ /* 0x000fec0003800000 */
[----:B0-----:R-:W-:-:S05]  /*0c00*/  FMUL.FTZ R5, R8, c[0x0][0x2d4] ;  /* 0x0000b50008057a20 */ /* 0x001fca0000410000 */
[----:B------:R-:W-:Y:S01]  /*0c10*/  STG.E [R2.64+0x100], R5 ;  /* 0x0001000502007986 */ /* 0x000fe2000c101904 */
[----:B------:R-:W-:Y:S05]  /*0c20*/  EXIT ;  /* 0x000000000000794d */ /* 0x000fea0003800000 */
.L_x_404:
        /* <DEDUP_REMOVED lines=13> */
.L_x_697:


//--------------------- .text._ZN5flash25flash_bwd_dot_do_o_kernelILb1E23Flash_bwd_kernel_traitsILi32ELi128ELi128ELi8ELi4ELi4ELi4ELb1ELb0EN7cutlass10bfloat16_tE19Flash_kernel_traitsILi32ELi128ELi128ELi8ES3_EEEEvNS_16Flash_bwd_paramsE --------------------------
	.section	.text._ZN5flash25flash_bwd_dot_do_o_kernelILb1E23Flash_bwd_kernel_traitsILi32ELi128ELi128ELi8ELi4ELi4ELi4ELb1ELb0EN7cutlass10bfloat16_tE19Flash_kernel_traitsILi32ELi128ELi128ELi8ES3_EEEEvNS_16Flash_bwd_paramsE,"ax",@progbits
	.sectioninfo	@"SHI_REGISTERS=34"
	.align	128
        .global         _ZN5flash25flash_bwd_dot_do_o_kernelILb1E23Flash_bwd_kernel_traitsILi32ELi128ELi128ELi8ELi4ELi4ELi4ELb1ELb0EN7cutlass10bfloat16_tE19Flash_kernel_traitsILi32ELi128ELi128ELi8ES3_EEEEvNS_16Flash_bwd_paramsE
        .type           _ZN5flash25flash_bwd_dot_do_o_kernelILb1E23Flash_bwd_kernel_traitsILi32ELi128ELi128ELi8ELi4ELi4ELi4ELb1ELb0EN7cutlass10bfloat16_tE19Flash_kernel_traitsILi32ELi128ELi128ELi8ES3_EEEEvNS_16Flash_bwd_paramsE,@function
        .size           _ZN5flash25flash_bwd_dot_do_o_kernelILb1E23Flash_bwd_kernel_traitsILi32ELi128ELi128ELi8ELi4ELi4ELi4ELb1ELb0EN7cutlass10bfloat16_tE19Flash_kernel_traitsILi32ELi128ELi128ELi8ES3_EEEEvNS_16Flash_bwd_paramsE,(.L_x_698 - _ZN5flash25flash_bwd_dot_do_o_kernelILb1E23Flash_bwd_kernel_traitsILi32ELi128ELi128ELi8ELi4ELi4ELi4ELb1ELb0EN7cutlass10bfloat16_tE19Flash_kernel_traitsILi32ELi128ELi128ELi8ES3_EEEEvNS_16Flash_bwd_paramsE)
        .other          _ZN5flash25flash_bwd_dot_do_o_kernelILb1E23Flash_bwd_kernel_traitsILi32ELi128ELi128ELi8ELi4ELi4ELi4ELb1ELb0EN7cutlass10bfloat16_tE19Flash_kernel_traitsILi32ELi128ELi128ELi8ES3_EEEEvNS_16Flash_bwd_paramsE,@"STO_CUDA_ENTRY STV_DEFAULT"
_ZN5flash25flash_bwd_dot_do_o_kernelILb1E23Flash_bwd_kernel_traitsILi32ELi128ELi128ELi8ELi4ELi4ELi4ELb1ELb0EN7cutlass10bfloat16_tE19Flash_kernel_traitsILi32ELi128ELi128ELi8ES3_EEEEvNS_16Flash_bwd_paramsE:
.text._ZN5flash25flash_bwd_dot_do_o_kernelILb1E23Flash_bwd_kernel_traitsILi32ELi128ELi128ELi8ELi4ELi4ELi4ELb1ELb0EN7cutlass10bfloat16_tE19Flash_kernel_traitsILi32ELi128ELi128ELi8ES3_EEEEvNS_16Flash_bwd_paramsE:
        /* <DEDUP_REMOVED lines=19> */
[----:B------:R-:W-:Y:S01]  /*0130*/  ISETP.NE.AND P1, PT, R11, -0x1, PT ;  /* 0xffffffff0b00780c */ /* 0x000fe20003f25270 */
[C---:B------:R-:W-:Y:S01]  /*0140*/  IMAD.WIDE R2, R10.reuse, 0x80, RZ ;  /* 0x000000800a027825 */ /* 0x040fe200078e02ff */
[----:B------:R-:W-:Y:S01]  /*0150*/  MOV R20, c[0x0][0x1c0] ;  /* 0x0000700000147a02 */ /* 0x000fe20000000f00 */
[----:B------:R-:W-:Y:S01]  /*0160*/  ULDC.U8 UR6, c[0x0][0x328] ;  /* 0x0000ca0000067ab9 */ /* 0x000fe20000000000 */
[----:B------:R-:W-:Y:S01]  /*0170*/  SHF.R.S32.HI R14, RZ, 0x1f, R21 ;  /* 0x0000001fff0e7819 */ /* 0x000fe20000011415 */
[----:B------:R-:W-:Y:S01]  /*0180*/  IMAD.WIDE R24, R10, c[0x0][0x224], RZ ;  /* 0x000089000a187a25 */ /* 0x000fe200078e02ff */
[----:B------:R-:W-:Y:S02]  /*0190*/  SEL R0, R2, RZ, P0 ;  /* 0x000000ff02007207 */ /* 0x000fe40000000000 */
[----:B------:R-:W-:Y:S01]  /*01a0*/  SEL R5, R3, RZ, P0 ;  /* 0x000000ff03057207 */ /* 0x000fe20000000000 */
[----:B------:R-:W-:-:S04]  /*01b0*/  IMAD.WIDE R30, R20, c[0x0][0x22c], RZ ;  /* 0x00008b00141e7a25 */ /* 0x000fc800078e02ff */
[--C-:B------:R-:W-:Y:S01]  /*01c0*/  @!P1 SHF.R.S32.HI R4, RZ, 0x1f, R10.reuse ;  /* 0x0000001fff049819 */ /* 0x100fe2000001140a */
[C---:B------:R-:W-:Y:S01]  /*01d0*/  @P1 IMAD.WIDE.U32 R2, R11.reuse, c[0x0][0x1e8], RZ ;  /* 0x00007a000b021a25 */ /* 0x040fe200078e00ff */
[----:B------:R-:W-:Y:S02]  /*01e0*/  @!P1 SHF.R.S32.HI R19, RZ, 0x1f, R10 ;  /* 0x0000001fff139819 */ /* 0x000fe4000001140a */
[----:B------:R-:W-:Y:S01]  /*01f0*/  @P1 MOV R23, R11 ;  /* 0x0000000b00171202 */ /* 0x000fe20000000f00 */
[----:B------:R-:W-:Y:S02]  /*0200*/  @!P1 IMAD R9, R4, c[0x0][0x368], RZ ;  /* 0x0000da0004099a24 */ /* 0x000fe400078e02ff */
[----:B------:R-:W-:Y:S01]  /*0210*/  @P1 IMAD R8, R11, c[0x0][0x1ec], R3 ;  /* 0x00007b000b081a24 */ /* 0x000fe200078e0203 */
[----:B------:R-:W-:Y:S01]  /*0220*/  SHF.R.S32.HI R3, RZ, 0x1f, R20 ;  /* 0x0000001fff037819 */ /* 0x000fe20000011414 */
[----:B------:R-:W-:Y:S02]  /*0230*/  @P1 IMAD.MOV.U32 R12, RZ, RZ, R2 ;  /* 0x000000ffff0c1224 */ /* 0x000fe400078e0002 */
[----:B------:R-:W-:-:S02]  /*0240*/  IMAD R2, R25, c[0x0][0x1c0], RZ ;  /* 0x0000700019027a24 */ /* 0x000fc400078e02ff */
[----:B------:R-:W-:-:S04]  /*0250*/  @P1 IMAD.WIDE.U32 R6, R11, c[0x0][0x370], RZ ;  /* 0x0000dc000b061a25 */ /* 0x000fc800078e00ff */
[----:B------:R-:W-:Y:S02]  /*0260*/  @!P1 IMAD R19, R19, c[0x0][0x1e0], RZ ;  /* 0x0000780013139a24 */ /* 0x000fe400078e02ff */
[C---:B------:R-:W-:Y:S02]  /*0270*/  @!P1 IMAD R9, R10.reuse, c[0x0][0x36c], R9 ;  /* 0x0000db000a099a24 */ /* 0x040fe400078e0209 */
[----:B------:R-:W-:-:S04]  /*0280*/  @!P1 IMAD.WIDE.U32 R16, R10, c[0x0][0x368], RZ ;  /* 0x0000da000a109a25 */ /* 0x000fc800078e00ff */
[----:B------:R-:W-:Y:S02]  /*0290*/  IMAD R27, R24, R3, R2 ;  /* 0x00000003181b7224 */ /* 0x000fe400078e0202 */
[----:B------:R-:W-:Y:S02]  /*02a0*/  @P1 IMAD R7, R11, c[0x0][0x374], R7 ;  /* 0x0000dd000b071a24 */ /* 0x000fe400078e0207 */
[----:B------:R-:W-:-:S04]  /*02b0*/  @!P1 IMAD.WIDE.U32 R2, R10, c[0x0][0x1e0], RZ ;  /* 0x000078000a029a25 */ /* 0x000fc800078e00ff */
[----:B------:R-:W-:Y:S01]  /*02c0*/  @!P1 IMAD R19, R10, c[0x0][0x1e4], R19 ;  /* 0x000079000a139a24 */ /* 0x000fe200078e0213 */
[----:B------:R-:W-:Y:S01]  /*02d0*/  @!P1 MOV R12, R2 ;  /* 0x00000002000c9202 */ /* 0x000fe20000000f00 */
[----:B------:R-:W-:Y:S01]  /*02e0*/  @!P1 IMAD.IADD R7, R17, 0x1, R9 ;  /* 0x0000000111079824 */ /* 0x000fe200078e0209 */
[----:B------:R-:W-:Y:S01]  /*02f0*/  HFMA2.MMA R17, -RZ, RZ, 0, 0 ;  /* 0x00000000ff117435 */ /* 0x000fe200000001ff */
[----:B------:R-:W0:Y:S01]  /*0300*/  S2R R9, SR_CTAID.Z ;  /* 0x0000000000097919 */ /* 0x000e220000002700 */
[----:B------:R-:W-:Y:S01]  /*0310*/  @!P1 IMAD.IADD R8, R3, 0x1, R19 ;  /* 0x0000000103089824 */ /* 0x000fe200078e0213 */
[----:B------:R-:W-:Y:S01]  /*0320*/  IADD3 R19, P0, R21, R0, RZ ;  /* 0x0000000015137210 */ /* 0x000fe20007f1e0ff */
[----:B------:R-:W-:-:S04]  /*0330*/  IMAD.WIDE.U32 R24, R24, c[0x0][0x1c0], RZ ;  /* 0x0000700018187a25 */ /* 0x000fc800078e00ff */
[----:B------:R-:W-:Y:S01]  /*0340*/  IMAD.MOV.U32 R3, RZ, RZ, c[0x0][0x22c] ;  /* 0x00008b00ff037624 */ /* 0x000fe200078e00ff */
[----:B------:R-:W-:Y:S01]  /*0350*/  IADD3 R2, R25, R27, RZ ;  /* 0x0000001b19027210 */ /* 0x000fe20007ffe0ff */
[----:B------:R-:W-:Y:S02]  /*0360*/  @!P1 IMAD.MOV.U32 R23, RZ, RZ, -0x1 ;  /* 0xffffffffff179424 */ /* 0x000fe400078e00ff */
[----:B------:R-:W-:Y:S01]  /*0370*/  IMAD.X R5, R14, 0x1, R5, P0 ;  /* 0x000000010e057824 */ /* 0x000fe200000e0605 */
[----:B------:R-:W-:Y:S01]  /*0380*/  SHF.R.S32.HI R25, RZ, 0x1f, R3 ;  /* 0x0000001fff197819 */ /* 0x000fe20000011403 */
[----:B------:R-:W-:Y:S01]  /*0390*/  IMAD R4, R31, R23, RZ ;  /* 0x000000171f047224 */ /* 0x000fe200078e02ff */
[----:B------:R-:W1:Y:S01]  /*03a0*/  S2R R3, SR_TID.X ;  /* 0x0000000000037919 */ /* 0x000e620000002100 */
[----:B------:R-:W-:Y:S01]  /*03b0*/  ISETP.NE.AND P0, PT, RZ, UR6, PT ;  /* 0x00000006ff007c0c */ /* 0x000fe2000bf05270 */
[----:B------:R-:W-:Y:S01]  /*03c0*/  @P1 IMAD.MOV.U32 R15, RZ, RZ, R6 ;  /* 0x000000ffff0f1224 */ /* 0x000fe200078e0006 */
[----:B------:R-:W-:Y:S01]  /*03d0*/  @!P1 MOV R15, R16 ;  /* 0x00000010000f9202 */ /* 0x000fe20000000f00 */
[----:B------:R-:W-:-:S02]  /*03e0*/  IMAD R2, R2, c[0x0][0x22c], RZ ;  /* 0x00008b0002027a24 */ /* 0x000fc400078e02ff */
[----:B------:R-:W-:Y:S02]  /*03f0*/  IMAD R6, R5, R30, RZ ;  /* 0x0000001e05067224 */ /* 0x000fe400078e02ff */
[C---:B------:R-:W-:Y:S02]  /*0400*/  IMAD R17, R30.reuse, R17, R4 ;  /* 0x000000111e117224 */ /* 0x040fe400078e0204 */
[----:B------:R-:W-:Y:S02]  /*0410*/  IMAD R27, R25, R24, R2 ;  /* 0x00000018191b7224 */ /* 0x000fe400078e0202 */
[----:B------:R-:W-:-:S04]  /*0420*/  IMAD.WIDE.U32 R4, R30, R23, RZ ;  /* 0x000000171e047225 */ /* 0x000fc800078e00ff */
[----:B------:R-:W-:-:S04]  /*0430*/  IMAD.WIDE.U32 R24, R24, c[0x0][0x22c], RZ ;  /* 0x00008b0018187a25 */ /* 0x000fc800078e00ff */
[----:B------:R-:W-:Y:S01]  /*0440*/  IMAD R23, R31, R19, R6 ;  /* 0x000000131f177224 */ /* 0x000fe200078e0206 */
[----:B------:R-:W-:Y:S01]  /*0450*/  IADD3 R0, R25, R27, RZ ;  /* 0x0000001b19007210 */ /* 0x000fe20007ffe0ff */
[----:B0-----:R-:W-:Y:S01]  /*0460*/  IMAD R2, R9, c[0x0][0x22c], RZ ;  /* 0x00008b0009027a24 */ /* 0x001fe200078e02ff */
[----:B------:R-:W-:Y:S01]  /*0470*/  SEL R24, R24, R4, !P1 ;  /* 0x0000000418187207 */ /* 0x000fe20004800000 */
[----:B------:R-:W-:Y:S01]  /*0480*/  IMAD.WIDE.U32 R30, R19, R30, RZ ;  /* 0x0000001e131e7225 */ /* 0x000fe200078e00ff */
[----:B------:R-:W-:Y:S02]  /*0490*/  SHF.R.S32.HI R6, RZ, 0x1f, R9 ;  /* 0x0000001fff067819 */ /* 0x000fe40000011409 */
[----:B------:R-:W-:Y:S01]  /*04a0*/  SHF.R.S32.HI R25, RZ, 0x1f, R2 ;  /* 0x0000001fff197819 */ /* 0x000fe20000011402 */
[----:B------:R-:W-:Y:S01]  /*04b0*/  @P1 IMAD.IADD R0, R5, 0x1, R17 ;  /* 0x0000000105001824 */ /* 0x000fe200078e0211 */
[----:B------:R-:W-:Y:S01]  /*04c0*/  IADD3 R26, R31, R23, RZ ;  /* 0x000000171f1a7210 */ /* 0x000fe20007ffe0ff */
[----:B------:R-:W-:Y:S05]  /*04d0*/  @!P0 BRA `(.L_x_405) ;  /* 0x0000007000008947 */ /* 0x000fea0003800000 */
[----:B-1----:R-:W-:Y:S01]  /*04e0*/  @!P1 IMAD R11, R10, c[0x0][0x224], RZ ;  /* 0x000089000a0b9a24 */ /* 0x002fe200078e02ff */
[----:B------:R-:W-:Y:S01]  /*04f0*/  MOV R4, 0x80 ;  /* 0x0000008000047802 */ /* 0x000fe20000000f00 */
[----:B------:R-:W-:-:S03]  /*0500*/  IMAD.MOV.U32 R5, RZ, RZ, c[0x0][0x210] ;  /* 0x00008400ff057624 */ /* 0x000fc600078e00ff */
[----:B------:R-:W-:Y:S01]  /*0510*/  LEA R10, R10, R11, 0x7 ;  /* 0x0000000b0a0a7211 */ /* 0x000fe200078e38ff */
[----:B------:R-:W-:-:S04]  /*0520*/  IMAD R4, R4, R5, c[0x0][0x234] ;  /* 0x00008d0004047624 */ /* 0x000fc800078e0205 */
[----:B------:R-:W-:Y:S01]  /*0530*/  IMAD R27, R4, R9, R10 ;  /* 0x00000009041b7224 */ /* 0x000fe200078e020a */
[----:B------:R-:W-:Y:S05]  /*0540*/  BRA `(.L_x_406) ;  /* 0x0000002000007947 */ /* 0x000fea0003800000 */
.L_x_405:
[----:B-1----:R-:W-:-:S04]  /*0550*/  IMAD R10, R10, c[0x0][0x1c0], R9 ;  /* 0x000070000a0a7a24 */ /* 0x002fc800078e0209 */
[----:B------:R-:W-:Y:S02]  /*0560*/  IMAD R27, R10, c[0x0][0x224], RZ ;  /* 0x000089000a1b7a24 */ /* 0x000fe400078e02ff */
.L_x_406:
[----:B------:R-:W-:Y:S01]  /*0570*/  SHF.R.S32.HI R28, RZ, 0x1f, R3 ;  /* 0x0000001fff1c7819 */ /* 0x000fe20000011403 */
[----:B------:R-:W-:-:S03]  /*0580*/  IMAD R18, R14, c[0x0][0x370], RZ ;  /* 0x0000dc000e127a24 */ /* 0x000fc600078e02ff */
[----:B------:R-:W-:Y:S01]  /*0590*/  LEA.HI R16, R28, R3, RZ, 0x2 ;  /* 0x000000031c107211 */ /* 0x000fe200078f10ff */
[----:B------:R-:W-:-:S03]  /*05a0*/  IMAD R18, R21, c[0x0][0x374], R18 ;  /* 0x0000dd0015127a24 */ /* 0x000fc600078e0212 */
[----:B------:R-:W-:-:S04]  /*05b0*/  LOP3.LUT R4, R16, 0x1ffffffc, RZ, 0xc0, !PT ;  /* 0x1ffffffc10047812 */ /* 0x000fc800078ec0ff */
[----:B------:R-:W-:-:S05]  /*05c0*/  IADD3 R4, -R4, R3, RZ ;  /* 0x0000000304047210 */ /* 0x000fca0007ffe1ff */
[----:B------:R-:W-:-:S05]  /*05d0*/  IMAD.SHL.U32 R4, R4, 0x8, RZ ;  /* 0x0000000804047824 */ /* 0x000fca00078e00ff */
[----:B------:R-:W-:Y:S02]  /*05e0*/  SHF.R.S32.HI R5, RZ, 0x1f, R4 ;  /* 0x0000001fff057819 */ /* 0x000fe40000011404 */
[----:B------:R-:W-:-:S03]  /*05f0*/  ISETP.GE.AND P0, PT, R4, c[0x0][0x220], PT ;  /* 0x0000880004007a0c */ /* 0x000fc60003f06270 */
[----:B------:R-:W-:-:S04]  /*0600*/  IMAD.WIDE.U32 R10, R21, c[0x0][0x370], R4 ;  /* 0x0000dc00150a7a25 */ /* 0x000fc800078e0004 */
[----:B------:R-:W-:Y:S01]  /*0610*/  IMAD.WIDE.U32 R4, R21, c[0x0][0x1e8], R4 ;  /* 0x00007a0015047a25 */ /* 0x000fe200078e0004 */
[----:B------:R-:W-:-:S04]  /*0620*/  IADD3 R10, P1, R15, R10, RZ ;  /* 0x0000000a0f0a7210 */ /* 0x000fc80007f3e0ff */
[----:B------:R-:W-:Y:S02]  /*0630*/  IADD3.X R11, R7, R11, R18, P1, !PT ;  /* 0x0000000b070b7210 */ /* 0x000fe40000ffe412 */
[----:B------:R-:W-:Y:S02]  /*0640*/  IADD3 R7, -R21, R13, RZ ;  /* 0x0000000d15077210 */ /* 0x000fe40007ffe1ff */
[----:B------:R-:W-:Y:S01]  /*0650*/  SHF.R.S32.HI R13, RZ, 0x2, R16 ;  /* 0x00000002ff0d7819 */ /* 0x000fe20000011410 */
[----:B------:R-:W-:Y:S01]  /*0660*/  IMAD R16, R14, c[0x0][0x1e8], RZ ;  /* 0x00007a000e107a24 */ /* 0x000fe200078e02ff */
[----:B------:R-:W-:Y:S01]  /*0670*/  IADD3 R4, P2, R12, R4, RZ ;  /* 0x000000040c047210 */ /* 0x000fe20007f5e0ff */
[----:B------:R-:W-:Y:S01]  /*0680*/  IMAD R14, R6, c[0x0][0x378], RZ ;  /* 0x0000de00060e7a24 */ /* 0x000fe200078e02ff */
[----:B------:R-:W-:Y:S01]  /*0690*/  ISETP.LT.AND P1, PT, R13, R7, !P0 ;  /* 0x000000070d00720c */ /* 0x000fe20004721270 */
[----:B------:R-:W-:Y:S02]  /*06a0*/  IMAD R17, R21, c[0x0][0x1ec], R16 ;  /* 0x00007b0015117a24 */ /* 0x000fe400078e0210 */
[C---:B------:R-:W-:Y:S01]  /*06b0*/  IMAD R15, R9.reuse, c[0x0][0x37c], R14 ;  /* 0x0000df00090f7a24 */ /* 0x040fe200078e020e */
[----:B------:R-:W-:Y:S01]  /*06c0*/  SHF.R.S32.HI R14, RZ, 0x1f, R13 ;  /* 0x0000001fff0e7819 */ /* 0x000fe2000001140d */
[----:B------:R-:W-:Y:S01]  /*06d0*/  IMAD.WIDE.U32 R10, R9, c[0x0][0x378], R10 ;  /* 0x0000de00090a7a25 */ /* 0x000fe200078e000a */
[----:B------:R-:W-:-:S02]  /*06e0*/  IADD3.X R5, R8, R5, R17, P2, !PT ;  /* 0x0000000508057210 */ /* 0x000fc400017fe411 */
[----:B------:R-:W-:Y:S02]  /*06f0*/  IADD3 R8, R13, 0x40, RZ ;  /* 0x000000400d087810 */ /* 0x000fe40007ffe0ff */
[----:B------:R-:W-:Y:S01]  /*0700*/  IADD3 R11, R11, R15, RZ ;  /* 0x0000000f0b0b7210 */ /* 0x000fe20007ffe0ff */
[----:B------:R-:W-:Y:S01]  /*0710*/  IMAD.WIDE.U32 R4, R9, c[0x0][0x1f0], R4 ;  /* 0x00007c0009047a25 */ /* 0x000fe200078e0004 */
[----:B------:R-:W-:-:S03]  /*0720*/  ISETP.LT.AND P0, PT, R8, R7, !P0 ;  /* 0x000000070800720c */ /* 0x000fc60004701270 */
[----:B------:R-:W-:Y:S02]  /*0730*/  @P1 IMAD R12, R14, c[0x0][0x370], RZ ;  /* 0x0000dc000e0c1a24 */ /* 0x000fe400078e02ff */
[----:B------:R-:W-:Y:S02]  /*0740*/  IMAD R8, R6, c[0x0][0x1f0], RZ ;  /* 0x00007c0006087a24 */ /* 0x000fe400078e02ff */
[C---:B------:R-:W-:Y:S02]  /*0750*/  @P1 IMAD R17, R13.reuse, c[0x0][0x374], R12 ;  /* 0x0000dd000d111a24 */ /* 0x040fe400078e020c */
[----:B------:R-:W-:-:S04]  /*0760*/  @P1 IMAD.WIDE.U32 R6, R13, c[0x0][0x370], R10 ;  /* 0x0000dc000d061a25 */ /* 0x000fc800078e000a */
[----:B------:R-:W-:Y:S01]  /*0770*/  IMAD R15, R9, c[0x0][0x1f4], R8 ;  /* 0x00007d00090f7a24 */ /* 0x000fe200078e0208 */
[----:B------:R-:W-:Y:S01]  /*0780*/  @P1 LEA R8, P2, R6, c[0x0][0x330], 0x1 ;  /* 0x0000cc0006081a11 */ /* 0x000fe200078408ff */
[----:B------:R-:W-:-:S05]  /*0790*/  @P1 IMAD.IADD R7, R7, 0x1, R17 ;  /* 0x0000000107071824 */ /* 0x000fca00078e0211 */
[----:B------:R-:W-:Y:S01]  /*07a0*/  @P1 LEA.HI.X R9, R6, c[0x0][0x334], R7, 0x1, P2 ;  /* 0x0000cd0006091a11 */ /* 0x000fe200010f0c07 */
[----:B------:R-:W-:Y:S01]  /*07b0*/  @P1 IMAD.MOV.U32 R6, RZ, RZ, R4 ;  /* 0x000000ffff061224 */ /* 0x000fe200078e0004 */
[----:B------:R-:W-:Y:S02]  /*07c0*/  @P0 IADD3 R16, P2, R13, 0x40, RZ ;  /* 0x000000400d100810 */ /* 0x000fe40007f5e0ff */
[----:B------:R-:W-:Y:S02]  /*07d0*/  IADD3 R7, R5, R15, RZ ;  /* 0x0000000f05077210 */ /* 0x000fe40007ffe0ff */
[----:B------:R-:W-:Y:S01]  /*07e0*/  @P0 IADD3.X R12, RZ, R14, RZ, P2, !PT ;  /* 0x0000000eff0c0210 */ /* 0x000fe200017fe4ff */
[----:B------:R-:W-:Y:S01]  /*07f0*/  @P0 IMAD.WIDE.U32 R10, R16, c[0x0][0x370], R10 ;  /* 0x0000dc00100a0a25 */ /* 0x000fe200078e000a */
[----:B------:R-:W-:Y:S02]  /*0800*/  @P0 IADD3 R15, P2, R13, 0x40, RZ ;  /* 0x000000400d0f0810 */ /* 0x000fe40007f5e0ff */
[----:B------:R-:W-:Y:S01]  /*0810*/  @P0 MOV R5, R7 ;  /* 0x0000000700050202 */ /* 0x000fe20000000f00 */
[----:B------:R-:W-:-:S02]  /*0820*/  @P0 IMAD R17, R12, c[0x0][0x370], RZ ;  /* 0x0000dc000c110a24 */ /* 0x000fc400078e02ff */
[----:B------:R-:W-:-:S04]  /*0830*/  @P1 IMAD.WIDE.U32 R6, R13, c[0x0][0x1e8], R6 ;  /* 0x00007a000d061a25 */ /* 0x000fc800078e0006 */
[----:B------:R-:W-:Y:S01]  /*0840*/  @P0 IMAD R12, R16, c[0x0][0x374], R17 ;  /* 0x0000dd00100c0a24 */ /* 0x000fe200078e0211 */
[----:B------:R-:W-:Y:S01]  /*0850*/  @P0 IADD3.X R16, RZ, R14, RZ, P2, !PT ;  /* 0x0000000eff100210 */ /* 0x000fe200017fe4ff */
[----:B------:R-:W-:Y:S02]  /*0860*/  @P1 IMAD R14, R14, c[0x0][0x1e8], RZ ;  /* 0x00007a000e0e1a24 */ /* 0x000fe400078e02ff */
[----:B------:R-:W-:Y:S02]  /*0870*/  @P0 IMAD.IADD R11, R11, 0x1, R12 ;  /* 0x000000010b0b0824 */ /* 0x000fe400078e020c */
[----:B------:R-:W-:Y:S02]  /*0880*/  @P0 IMAD R16, R16, c[0x0][0x1e8], RZ ;  /* 0x00007a0010100a24 */ /* 0x000fe400078e02ff */
[----:B------:R-:W-:Y:S02]  /*0890*/  @P1 IMAD R14, R13, c[0x0][0x1ec], R14 ;  /* 0x00007b000d0e1a24 */ /* 0x000fe400078e020e */
[C---:B------:R-:W-:Y:S01]  /*08a0*/  @P0 IMAD R13, R15.reuse, c[0x0][0x1ec], R16 ;  /* 0x00007b000f0d0a24 */ /* 0x040fe200078e0210 */
[----:B------:R-:W-:Y:S01]  /*08b0*/  @P0 LEA R16, P2, R10, c[0x0][0x330], 0x1 ;  /* 0x0000cc000a100a11 */ /* 0x000fe200078408ff */
[----:B------:R-:W-:Y:S01]  /*08c0*/  @P0 IMAD.WIDE.U32 R4, R15, c[0x0][0x1e8], R4 ;  /* 0x00007a000f040a25 */ /* 0x000fe200078e0004 */
[----:B------:R-:W-:-:S02]  /*08d0*/  @P1 IADD3 R7, R7, R14, RZ ;  /* 0x0000000e07071210 */ /* 0x000fc40007ffe0ff */
[----:B------:R-:W-:Y:S02]  /*08e0*/  @P0 LEA.HI.X R17, R10, c[0x0][0x334], R11, 0x1, P2 ;  /* 0x0000cd000a110a11 */ /* 0x000fe400010f0c0b */
[----:B------:R-:W-:Y:S02]  /*08f0*/  @P0 IADD3 R5, R5, R13, RZ ;  /* 0x0000000d05050210 */ /* 0x000fe40007ffe0ff */
[----:B------:R-:W-:Y:S02]  /*0900*/  @P1 LEA R12, P2, R6, c[0x0][0x1d0], 0x1 ;  /* 0x00007400060c1a11 */ /* 0x000fe400078408ff */
[----:B------:R-:W-:Y:S02]  /*0910*/  @P0 LEA R22, P3, R4, c[0x0][0x1d0], 0x1 ;  /* 0x0000740004160a11 */ /* 0x000fe400078608ff */
[----:B------:R-:W-:Y:S02]  /*0920*/  @P1 LEA.HI.X R13, R6, c[0x0][0x1d4], R7, 0x1, P2 ;  /* 0x00007500060d1a11 */ /* 0x000fe400010f0c07 */
[----:B------:R-:W-:Y:S01]  /*0930*/  @P0 LEA.HI.X R23, R4, c[0x0][0x1d4], R5, 0x1, P3 ;  /* 0x0000750004170a11 */ /* 0x000fe200018f0c05 */
[----:B------:R-:W-:Y:S01]  /*0940*/  CS2R R6, SRZ ;  /* 0x0000000000067805 */ /* 0x000fe2000001ff00 */
[----:B------:R-:W-:Y:S01]  /*0950*/  CS2R R4, SRZ ;  /* 0x0000000000047805 */ /* 0x000fe2000001ff00 */
[----:B------:R-:W-:-:S05]  /*0960*/  CS2R R10, SRZ ;  /* 0x00000000000a7805 */ /* 0x000fca000001ff00 */
[----:B------:R0:W2:Y:S02]  /*0970*/  @P1 LDG.E.128 R4, [R8.64] ;  /* 0x0000000408041981 */ /* 0x0000a4000c1e1d00 */
[----:B0-----:R-:W-:-:S06]  /*0980*/  CS2R R8, SRZ ;  /* 0x0000000000087805 */ /* 0x001fcc000001ff00 */
[----:B------:R0:W3:Y:S01]  /*0990*/  @P1 LDG.E.128 R8, [R12.64] ;  /* 0x000000040c081981 */ /* 0x0000e2000c1e1d00 */
[----:B------:R-:W-:Y:S01]  /*09a0*/  CS2R R18, SRZ ;  /* 0x0000000000127805 */ /* 0x000fe2000001ff00 */
[----:B0-----:R-:W-:Y:S01]  /*09b0*/  CS2R R12, SRZ ;  /* 0x00000000000c7805 */ /* 0x001fe2000001ff00 */
[C---:B--2---:R-:W-:Y:S01]  /*09c0*/  LOP3.LUT R14, R4.reuse, 0xffff0000, RZ, 0xc0, !PT ;  /* 0xffff0000040e7812 */ /* 0x044fe200078ec0ff */
[----:B------:R-:W-:Y:S01]  /*09d0*/  IMAD.U32 R4, R4, 0x10000, RZ ;  /* 0x0001000004047824 */ /* 0x000fe200078e00ff */
[----:B---3--:R-:W-:-:S05]  /*09e0*/  LOP3.LUT R15, R8, 0xffff0000, RZ, 0xc0, !PT ;  /* 0xffff0000080f7812 */ /* 0x008fca00078ec0ff */
[----:B------:R-:W-:Y:S01]  /*09f0*/  FMUL.FTZ R14, R14, R15 ;  /* 0x0000000f0e0e7220 */ /* 0x000fe20000410000 */
[----:B------:R-:W-:-:S05]  /*0a00*/  SHF.L.U32 R15, R8, 0x10, RZ ;  /* 0x00000010080f7819 */ /* 0x000fca00000006ff */
[----:B------:R-:W-:Y:S01]  /*0a10*/  FFMA.FTZ R14, R4, R15, R14 ;  /* 0x0000000f040e7223 */ /* 0x000fe2000001000e */
[----:B------:R-:W-:Y:S01]  /*0a20*/  SHF.L.U32 R4, R5, 0x10, RZ ;  /* 0x0000001005047819 */ /* 0x000fe200000006ff */
[----:B------:R-:W-:Y:S01]  /*0a30*/  IMAD.U32 R15, R9, 0x10000, RZ ;  /* 0x00010000090f7824 */ /* 0x000fe200078e00ff */
[----:B------:R-:W-:-:S03]  /*0a40*/  LOP3.LUT R5, R5, 0xffff0000, RZ, 0xc0, !PT ;  /* 0xffff000005057812 */ /* 0x000fc600078ec0ff */
[----:B------:R-:W-:Y:S01]  /*0a50*/  FFMA.FTZ R14, R4, R15, R14 ;  /* 0x0000000f040e7223 */ /* 0x000fe2000001000e */
[----:B------:R-:W-:Y:S02]  /*0a60*/  LOP3.LUT R4, R9, 0xffff0000, RZ, 0xc0, !PT ;  /* 0xffff000009047812 */ /* 0x000fe400078ec0ff */
[----:B------:R-:W-:-:S03]  /*0a70*/  LOP3.LUT R9, R10, 0xffff0000, RZ, 0xc0, !PT ;  /* 0xffff00000a097812 */ /* 0x000fc600078ec0ff */
[----:B------:R-:W-:Y:S01]  /*0a80*/  FFMA.FTZ R14, R5, R4, R14 ;  /* 0x00000004050e7223 */ /* 0x000fe2000001000e */
[----:B------:R-:W-:Y:S02]  /*0a90*/  SHF.L.U32 R4, R6, 0x10, RZ ;  /* 0x0000001006047819 */ /* 0x000fe400000006ff */
[----:B------:R-:W-:Y:S02]  /*0aa0*/  SHF.L.U32 R5, R10, 0x10, RZ ;  /* 0x000000100a057819 */ /* 0x000fe400000006ff */
[----:B------:R-:W-:-:S03]  /*0ab0*/  LOP3.LUT R6, R6, 0xffff0000, RZ, 0xc0, !PT ;  /* 0xffff000006067812 */ /* 0x000fc600078ec0ff */
[----:B------:R-:W-:Y:S01]  /*0ac0*/  FFMA.FTZ R4, R4, R5, R14 ;  /* 0x0000000504047223 */ /* 0x000fe2000001000e */
[----:B------:R-:W-:Y:S01]  /*0ad0*/  SHF.L.U32 R5, R11, 0x10, RZ ;  /* 0x000000100b057819 */ /* 0x000fe200000006ff */
[----:B------:R-:W-:Y:S02]  /*0ae0*/  CS2R R14, SRZ ;  /* 0x00000000000e7805 */ /* 0x000fe4000001ff00 */
[----:B------:R-:W-:Y:S02]  /*0af0*/  FFMA.FTZ R6, R6, R9, R4 ;  /* 0x0000000906067223 */ /* 0x000fe40000010004 */
[----:B------:R-:W-:Y:S02]  /*0b00*/  IMAD.U32 R4, R7, 0x10000, RZ ;  /* 0x0001000007047824 */ /* 0x000fe400078e00ff */
[----:B------:R0:W2:Y:S02]  /*0b10*/  @P0 LDG.E.128 R12, [R16.64] ;  /* 0x00000004100c0981 */ /* 0x0000a4000c1e1d00 */
[----:B------:R-:W-:Y:S01]  /*0b20*/  FFMA.FTZ R4, R4, R5, R6 ;  /* 0x0000000504047223 */ /* 0x000fe20000010006 */
[----:B0-----:R-:W-:-:S06]  /*0b30*/  CS2R R16, SRZ ;  /* 0x0000000000107805 */ /* 0x001fcc000001ff00 */
[----:B------:R-:W3:Y:S01]  /*0b40*/  @P0 LDG.E.128 R16, [R22.64] ;  /* 0x0000000416100981 */ /* 0x000ee2000c1e1d00 */
[----:B------:R-:W-:Y:S01]  /*0b50*/  LOP3.LUT R7, R7, 0xffff0000, RZ, 0xc0, !PT ;  /* 0xffff000007077812 */ /* 0x000fe200078ec0ff */
[----:B------:R-:W-:Y:S01]  /*0b60*/  IMAD R20, R20, c[0x0][0x22c], RZ ;  /* 0x00008b0014147a24 */ /* 0x000fe200078e02ff */
[----:B------:R-:W-:Y:S02]  /*0b70*/  LOP3.LUT R11, R11, 0xffff0000, RZ, 0xc0, !PT ;  /* 0xffff00000b0b7812 */ /* 0x000fe400078ec0ff */
[----:B------:R-:W-:Y:S02]  /*0b80*/  LEA.HI R28, R28, R3, RZ, 0x3 ;  /* 0x000000031c1c7211 */ /* 0x000fe400078f18ff */
[----:B------:R-:W-:Y:S01]  /*0b90*/  IADD3 R24, P0, P1, R30, R24, R2 ;  /* 0x000000181e187210 */ /* 0x000fe2000791e002 */
[----:B------:R-:W-:Y:S01]  /*0ba0*/  FFMA.FTZ R4, R7, R11, R4 ;  /* 0x0000000b07047223 */ /* 0x000fe20000010004 */
[----:B------:R-:W-:Y:S02]  /*0bb0*/  LOP3.LUT R2, R28, 0x3ffffff8, RZ, 0xc0, !PT ;  /* 0x3ffffff81c027812 */ /* 0x000fe400078ec0ff */
[----:B------:R-:W-:-:S02]  /*0bc0*/  SHF.R.S32.HI R28, RZ, 0x3, R28 ;  /* 0x00000003ff1c7819 */ /* 0x000fc4000001141c */
[----:B------:R-:W-:Y:S02]  /*0bd0*/  IADD3 R2, -R2, R3, RZ ;  /* 0x0000000302027210 */ /* 0x000fe40007ffe1ff */
[----:B------:R-:W-:Y:S02]  /*0be0*/  IADD3.X R0, R26, R0, R25, P0, P1 ;  /* 0x000000001a007210 */ /* 0x000fe400007e2419 */
[----:B------:R-:W-:Y:S02]  /*0bf0*/  SHF.L.U32 R9, R20, 0x3, RZ ;  /* 0x0000000314097819 */ /* 0x000fe400000006ff */
[C---:B--2---:R-:W-:Y:S02]  /*0c00*/  LOP3.LUT R6, R12.reuse, 0xffff0000, RZ, 0xc0, !PT ;  /* 0xffff00000c067812 */ /* 0x044fe400078ec0ff */
[----:B------:R-:W-:Y:S02]  /*0c10*/  SHF.L.U32 R12, R12, 0x10, RZ ;  /* 0x000000100c0c7819 */ /* 0x000fe400000006ff */
[----:B------:R-:W-:-:S02]  /*0c20*/  SHF.L.U32 R8, R13, 0x10, RZ ;  /* 0x000000100d087819 */ /* 0x000fc400000006ff */
[----:B------:R-:W-:Y:S02]  /*0c30*/  LOP3.LUT R13, R13, 0xffff0000, RZ, 0xc0, !PT ;  /* 0xffff00000d0d7812 */ /* 0x000fe400078ec0ff */
[C---:B---3--:R-:W-:Y:S01]  /*0c40*/  LOP3.LUT R5, R16.reuse, 0xffff0000, RZ, 0xc0, !PT ;  /* 0xffff000010057812 */ /* 0x048fe200078ec0ff */
[----:B------:R-:W-:Y:S01]  /*0c50*/  IMAD.U32 R16, R16, 0x10000, RZ ;  /* 0x0001000010107824 */ /* 0x000fe200078e00ff */
[----:B------:R-:W-:-:S03]  /*0c60*/  LOP3.LUT R10, R17, 0xffff0000, RZ, 0xc0, !PT ;  /* 0xffff0000110a7812 */ /* 0x000fc600078ec0ff */
[----:B------:R-:W-:Y:S01]  /*0c70*/  FMUL.FTZ R5, R5, R6 ;  /* 0x0000000605057220 */ /* 0x000fe20000410000 */
[----:B------:R-:W-:-:S03]  /*0c80*/  SHF.L.U32 R6, R17, 0x10, RZ ;  /* 0x0000001011067819 */ /* 0x000fc600000006ff */
[----:B------:R-:W-:-:S04]  /*0c90*/  FFMA.FTZ R5, R16, R12, R5 ;  /* 0x0000000c10057223 */ /* 0x000fc80000010005 */
[----:B------:R-:W-:Y:S01]  /*0ca0*/  FFMA.FTZ R5, R6, R8, R5 ;  /* 0x0000000806057223 */ /* 0x000fe20000010005 */
[----:B------:R-:W-:Y:S01]  /*0cb0*/  SHF.L.U32 R6, R18, 0x10, RZ ;  /* 0x0000001012067819 */ /* 0x000fe200000006ff */
[C---:B------:R-:W-:Y:S01]  /*0cc0*/  IMAD.U32 R8, R14.reuse, 0x10000, RZ ;  /* 0x000100000e087824 */ /* 0x040fe200078e00ff */
[----:B------:R-:W-:Y:S01]  /*0cd0*/  LOP3.LUT R14, R14, 0xffff0000, RZ, 0xc0, !PT ;  /* 0xffff00000e0e7812 */ /* 0x000fe200078ec0ff */
[----:B------:R-:W-:Y:S01]  /*0ce0*/  FFMA.FTZ R5, R10, R13, R5 ;  /* 0x0000000d0a057223 */ /* 0x000fe20000010005 */
[----:B------:R-:W-:Y:S02]  /*0cf0*/  LOP3.LUT R18, R18, 0xffff0000, RZ, 0xc0, !PT ;  /* 0xffff000012127812 */ /* 0x000fe400078ec0ff */
[----:B------:R-:W-:Y:S01]  /*0d00*/  LOP3.LUT R10, R19, 0xffff0000, RZ, 0xc0, !PT ;  /* 0xffff0000130a7812 */ /* 0x000fe200078ec0ff */
[----:B------:R-:W-:Y:S01]  /*0d10*/  FFMA.FTZ R5, R6, R8, R5 ;  /* 0x0000000806057223 */ /* 0x000fe20000010005 */
[----:B------:R-:W-:Y:S01]  /*0d20*/  SHF.L.U32 R8, R15, 0x10, RZ ;  /* 0x000000100f087819 */ /* 0x000fe200000006ff */
[----:B------:R-:W-:Y:S01]  /*0d30*/  IMAD.U32 R6, R19, 0x10000, RZ ;  /* 0x0001000013067824 */ /* 0x000fe200078e00ff */
[----:B------:R-:W-:Y:S01]  /*0d40*/  LOP3.LUT R15, R15, 0xffff0000, RZ, 0xc0, !PT ;  /* 0xffff00000f0f7812 */ /* 0x000fe200078ec0ff */
[----:B------:R-:W-:-:S04]  /*0d50*/  FFMA.FTZ R5, R18, R14, R5 ;  /* 0x0000000e12057223 */ /* 0x000fc80000010005 */
[----:B------:R-:W-:Y:S02]  /*0d60*/  FFMA.FTZ R5, R6, R8, R5 ;  /* 0x0000000806057223 */ /* 0x000fe40000010005 */
[----:B------:R-:W-:Y:S02]  /*0d70*/  IMAD.IADD R8, R21, 0x1, R27 ;  /* 0x0000000115087824 */ /* 0x000fe400078e021b */
[----:B------:R-:W-:Y:S02]  /*0d80*/  FFMA.FTZ R10, R10, R15, R5 ;  /* 0x0000000f0a0a7223 */ /* 0x000fe40000010005 */
[----:B------:R-:W0:Y:S04]  /*0d90*/  SHFL.BFLY PT, R5, R4, 0x2, 0x1f ;  /* 0x0c401f0004057f89 */ /* 0x000e2800000e0000 */
[----:B------:R-:W1:Y:S01]  /*0da0*/  SHFL.BFLY PT, R7, R10, 0x2, 0x1f ;  /* 0x0c401f000a077f89 */ /* 0x000e6200000e0000 */
[----:B0-----:R-:W-:Y:S01]  /*0db0*/  FADD.FTZ R6, R4, R5 ;  /* 0x0000000504067221 */ /* 0x001fe20000010000 */
[----:B------:R-:W-:Y:S01]  /*0dc0*/  SHF.L.U32 R5, R2, 0x2, RZ ;  /* 0x0000000202057819 */ /* 0x000fe200000006ff */
[----:B-1----:R-:W-:-:S03]  /*0dd0*/  FADD.FTZ R7, R10, R7 ;  /* 0x000000070a077221 */ /* 0x002fc60000010000 */
[----:B------:R-:W0:Y:S01]  /*0de0*/  SHFL.BFLY PT, R11, R6, 0x1, 0x1f ;  /* 0x0c201f00060b7f89 */ /* 0x000e2200000e0000 */
[----:B------:R-:W-:-:S03]  /*0df0*/  IMAD R5, R28, R20, R5 ;  /* 0x000000141c057224 */ /* 0x000fc600078e0205 */
[----:B------:R-:W1:Y:S02]  /*0e00*/  SHFL.BFLY PT, R10, R7, 0x1, 0x1f ;  /* 0x0c201f00070a7f89 */ /* 0x000e6400000e0000 */
[----:B------:R-:W-:-:S04]  /*0e10*/  IADD3 R4, P0, R5, R24, RZ ;  /* 0x0000001805047210 */ /* 0x000fc80007f1e0ff */
[----:B------:R-:W-:Y:S02]  /*0e20*/  LEA.HI.X.SX32 R5, R5, R0, 0x1, P0 ;  /* 0x0000000005057211 */ /* 0x000fe400000f0eff */
[C---:B------:R-:W-:Y:S02]  /*0e30*/  LEA R2, P1, R4.reuse, c[0x0][0x350], 0x2 ;  /* 0x0000d40004027a11 */ /* 0x040fe400078210ff */
[C---:B------:R-:W-:Y:S02]  /*0e40*/  LOP3.LUT P0, RZ, R3.reuse, 0x3, RZ, 0xc0, !PT ;  /* 0x0000000303ff7812 */ /* 0x040fe4000780c0ff */
[----:B------:R-:W-:Y:S02]  /*0e50*/  LEA.HI R0, P2, R3, R8, RZ, 0x1e ;  /* 0x0000000803007211 */ /* 0x000fe4000785f0ff */
[----:B------:R-:W-:Y:S02]  /*0e60*/  SHF.R.S32.HI R8, RZ, 0x1f, R8 ;  /* 0x0000001fff087819 */ /* 0x000fe40000011408 */
[----:B------:R-:W-:-:S02]  /*0e70*/  LEA.HI.X R3, R4, c[0x0][0x354], R5, 0x2, P1 ;  /* 0x0000d50004037a11 */ /* 0x000fc400008f1405 */
[----:B------:R-:W-:Y:S02]  /*0e80*/  IADD3.X R5, RZ, R8, RZ, P2, !PT ;  /* 0x00000008ff057210 */ /* 0x000fe400017fe4ff */
[----:B------:R-:W-:Y:S01]  /*0e90*/  LEA R4, P1, R0, c[0x0][0x3c8], 0x2 ;  /* 0x0000f20000047a11 */ /* 0x000fe200078210ff */
[----:B------:R-:W-:-:S03]  /*0ea0*/  IMAD.WIDE R8, R9, 0x10, R2 ;  /* 0x0000001009087825 */ /* 0x000fc600078e0202 */
[----:B------:R-:W-:Y:S01]  /*0eb0*/  LEA.HI.X R5, R0, c[0x0][0x3cc], R5, 0x2, P1 ;  /* 0x0000f30000057a11 */ /* 0x000fe200008f1405 */
[----:B0-----:R-:W-:Y:S02]  /*0ec0*/  @!P0 FADD.FTZ R0, R6, R11 ;  /* 0x0000000b06008221 */ /* 0x001fe40000010000 */
[----:B-1----:R-:W-:Y:S02]  /*0ed0*/  FADD.FTZ R10, R7, R10 ;  /* 0x0000000a070a7221 */ /* 0x002fe40000010000 */
[----:B------:R-:W-:-:S04]  /*0ee0*/  IMAD.WIDE R6, R20, 0x80, R8 ;  /* 0x0000008014067825 */ /* 0x000fc800078e0208 */
[----:B------:R-:W-:Y:S02]  /*0ef0*/  @!P0 FMUL.FTZ R11, R0, c[0x0][0x2d4] ;  /* 0x0000b500000b8a20 */ /* 0x000fe40000410000 */
[----:B------:R-:W-:Y:S02]  /*0f00*/  FMUL.FTZ R13, R10, c[0x0][0x2d4] ;  /* 0x0000b5000a0d7a20 */ /* 0x000fe40000410000 */
[----:B------:R-:W-:Y:S01]  /*0f10*/  IMAD.WIDE R20, R20, 0x80, R6 ;  /* 0x0000008014147825 */ /* 0x000fe200078e0206 */
[----:B------:R-:W-:Y:S04]  /*0f20*/  @!P0 STG.E [R4.64], R11 ;  /* 0x0000000b04008986 */ /* 0x000fe8000c101904 */
[----:B------:R-:W-:Y:S04]  /*0f30*/  @!P0 STG.E [R4.64+0x100], R13 ;  /* 0x0001000d04008986 */ /* 0x000fe8000c101904 */
[----:B------:R-:W-:Y:S04]  /*0f40*/  STG.E.128 [R2.64], RZ ;  /* 0x000000ff02007986 */ /* 0x000fe8000c101d04 */
[----:B------:R-:W-:Y:S04]  /*0f50*/  STG.E.128 [R8.64], RZ ;  /* 0x000000ff08007986 */ /* 0x000fe8000c101d04 */
[----:B------:R-:W-:Y:S04]  /*0f60*/  STG.E.128 [R6.64], RZ ;  /* 0x000000ff06007986 */ /* 0x000fe8000c101d04 */
[----:B------:R-:W-:Y:S01]  /*0f70*/  STG.E.128 [R20.64], RZ ;  /* 0x000000ff14007986 */ /* 0x000fe2000c101d04 */
[----:B------:R-:W-:Y:S05]  /*0f80*/  EXIT ;  /* 0x000000000000794d */ /* 0x000fea0003800000 */
.L_x_407:
        /* <DEDUP_REMOVED lines=15> */
.L_x_698:


//--------------------- .text._ZN5flash27flash_bwd_convert_dq_kernelI23Flash_bwd_kernel_traitsILi32ELi128ELi128ELi8ELi4ELi4ELi4ELb0ELb0EN7cutlass10bfloat16_tE19Flash_kernel_traitsILi32ELi128ELi128ELi8ES3_EEEEvNS_16Flash_bwd_paramsEi --------------------------
	.section	.text._ZN5flash27flash_bwd_convert_dq_kernelI23Flash_bwd_kernel_traitsILi32ELi128ELi128ELi8ELi4ELi4ELi4ELb0ELb0EN7cutlass10bfloat16_tE19Flash_kernel_traitsILi32ELi128ELi128ELi8ES3_EEEEvNS_16Flash_bwd_paramsEi,"ax",@progbits
	.sectioninfo	@"SHI_REGISTERS=48"
	.align	128
        .global         _ZN5flash27flash_bwd_convert_dq_kernelI23Flash_bwd_kernel_traitsILi32ELi128ELi128ELi8ELi4ELi4ELi4ELb0ELb0EN7cutlass10bfloat16_tE19Flash_kernel_traitsILi32ELi128ELi128ELi8ES3_EEEEvNS_16Flash_bwd_paramsEi
        .type           _ZN5flash27flash_bwd_convert_dq_kernelI23Flash_bwd_kernel_traitsILi32ELi128ELi128ELi8ELi4ELi4ELi4ELb0ELb0EN7cutlass10bfloat16_tE19Flash_kernel_traitsILi32ELi128ELi128ELi8ES3_EEEEvNS_16Flash_bwd_paramsEi,@function
        .size           _ZN5flash27flash_bwd_convert_dq_kernelI23Flash_bwd_kernel_traitsILi32ELi128ELi128ELi8ELi4ELi4ELi4ELb0ELb0EN7cutlass10bfloat16_tE19Flash_kernel_traitsILi32ELi128ELi128ELi8ES3_EEEEvNS_16Flash_bwd_paramsEi,(.L_x_699 - _ZN5flash27flash_bwd_convert_dq_kernelI23Flash_bwd_kernel_traitsILi32ELi128ELi128ELi8ELi4ELi4ELi4ELb0ELb0EN7cutlass10bfloat16_tE19Flash_kernel_traitsILi32ELi128ELi128ELi8ES3_EEEEvNS_16Flash_bwd_paramsEi)
        .other          _ZN5flash27flash_bwd_convert_dq_kernelI23Flash_bwd_kernel_traitsILi32ELi128ELi128ELi8ELi4ELi4ELi4ELb0ELb0EN7cutlass10bfloat16_tE19Flash_kernel_traitsILi32ELi128ELi128ELi8ES3_EEEEvNS_16Flash_bwd_paramsEi,@"STO_CUDA_ENTRY STV_DEFAULT"
_ZN5flash27flash_bwd_convert_dq_kernelI23Flash_bwd_kernel_traitsILi32ELi128ELi128ELi8ELi4ELi4ELi4ELb0ELb0EN7cutlass10bfloat16_tE19Flash_kernel_traitsILi32ELi128ELi128ELi8ES3_EEEEvNS_16Flash_bwd_paramsEi:
.text._ZN5flash27flash_bwd_convert_dq_kernelI23Flash_bwd_kernel_traitsILi32ELi128ELi128ELi8ELi4ELi4ELi4ELb0ELb0EN7cutlass10bfloat16_tE19Flash_kernel_traitsILi32ELi128ELi128ELi8ES3_EEEEvNS_16Flash_bwd_paramsEi:
        /* <DEDUP_REMOVED lines=154> */
.L_x_410:
        /* <DEDUP_REMOVED lines=105> */
.L_x_409:
        /* <DEDUP_REMOVED lines=50> */
.L_x_408:
        /* <DEDUP_REMOVED lines=65> */
.L_x_412:
[----:B------:R-:W-:Y:S05]  /*1760*/  BSYNC B0 ;  /* 0x0000000000007941 */ /* 0x000fea0003800000 */
.L_x_411:
        /* <DEDUP_REMOVED lines=13> */
.L_x_413:
        /* <DEDUP_REMOVED lines=12> */
.L_x_699:


//--------------------- .text._ZN5flash44flash_bwd_dq_dk_dv_loop_seqk_parallel_kernelI23Flash_bwd_kernel_traitsILi32ELi128ELi128ELi8ELi4ELi4ELi4ELb0ELb0EN7cutlass10bfloat16_tE19Flash_kernel_traitsILi32ELi128ELi128ELi8ES3_EELb1ELb1ELb0ELb0ELb0ELb0ELb0EEEvNS_16Flash_bwd_paramsE --------------------------
	.section	.text._ZN5flash44flash_bwd_dq_dk_dv_loop_seqk_parallel_kernelI23Flash_bwd_kernel_traitsILi32ELi128ELi128ELi8ELi4ELi4ELi4ELb0ELb0EN7cutlass10bfloat16_tE19Flash_kernel_traitsILi32ELi128ELi128ELi8ES3_EELb1ELb1ELb0ELb0ELb0ELb0ELb0EEEvNS_16Flash_bwd_paramsE,"ax",@progbits
	.sectioninfo	@"SHI_REGISTERS=255"
	.align	128
        .global         _ZN5flash44flash_bwd_dq_dk_dv_loop_seqk_parallel_kernelI23Flash_bwd_kernel_traitsILi32ELi128ELi128ELi8ELi4ELi4ELi4ELb0ELb0EN7cutlass10bfloat16_tE19Flash_kernel_traitsILi32ELi128ELi128ELi8ES3_EELb1ELb1ELb0ELb0ELb0ELb0ELb0EEEvNS_16Flash_bwd_paramsE
        .type           _ZN5flash44flash_bwd_dq_dk_dv_loop_seqk_parallel_kernelI23Flash_bwd_kernel_traitsILi32ELi128ELi128ELi8ELi4ELi4ELi4ELb0ELb0EN7cutlass10bfloat16_tE19Flash_kernel_traitsILi32ELi128ELi128ELi8ES3_EELb1ELb1ELb0ELb0ELb0ELb0ELb0EEEvNS_16Flash_bwd_paramsE,@function
        .size           _ZN5flash44flash_bwd_dq_dk_dv_loop_seqk_parallel_kernelI23Flash_bwd_kernel_traitsILi32ELi128ELi128ELi8ELi4ELi4ELi4ELb0ELb0EN7cutlass10bfloat16_tE19Flash_kernel_traitsILi32ELi128ELi128ELi8ES3_EELb1ELb1ELb0ELb0ELb0ELb0ELb0EEEvNS_16Flash_bwd_paramsE,(.L_x_700 - _ZN5flash44flash_bwd_dq_dk_dv_loop_seqk_parallel_kernelI23Flash_bwd_kernel_traitsILi32ELi128ELi128ELi8ELi4ELi4ELi4ELb0ELb0EN7cutlass10bfloat16_tE19Flash_kernel_traitsILi32ELi128ELi128ELi8ES3_EELb1ELb1ELb0ELb0ELb0ELb0ELb0EEEvNS_16Flash_bwd_paramsE)
        .other          _ZN5flash44flash_bwd_dq_dk_dv_loop_seqk_parallel_kernelI23Flash_bwd_kernel_traitsILi32ELi128ELi128ELi8ELi4ELi4ELi4ELb0ELb0EN7cutlass10bfloat16_tE19Flash_kernel_traitsILi32ELi128ELi128ELi8ES3_EELb1ELb1ELb0ELb0ELb0ELb0ELb0EEEvNS_16Flash_bwd_paramsE,@"STO_CUDA_ENTRY STV_DEFAULT"
_ZN5flash44flash_bwd_dq_dk_dv_loop_seqk_parallel_kernelI23Flash_bwd_kernel_traitsILi32ELi128ELi128ELi8ELi4ELi4ELi4ELb0ELb0EN7cutlass10bfloat16_tE19Flash_kernel_traitsILi32ELi128ELi128ELi8ES3_EELb1ELb1ELb0ELb0ELb0ELb0ELb0EEEvNS_16Flash_bwd_paramsE:
.text._ZN5flash44flash_bwd_dq_dk_dv_loop_seqk_parallel_kernelI23Flash_bwd_kernel_traitsILi32ELi128ELi128ELi8ELi4ELi4ELi4ELb0ELb0EN7cutlass10bfloat16_tE19Flash_kernel_traitsILi32ELi128ELi128ELi8ES3_EELb1ELb1ELb0ELb0ELb0ELb0ELb0EEEvNS_16Flash_bwd_paramsE:
        /* <DEDUP_REMOVED lines=11> */
[----:B------:R-:W2:Y:S01]  /*00b0*/  S2UR UR48, SR_CTAID.Y ;  /* 0x00000000003079c3 */ /* 0x000ea20000002600 */
[----:B------:R-:W-:Y:S01]  /*00c0*/  UMOV UR6, 0x80 ;  /* 0x0000008000067882 */ /* 0x000fe20000000000 */
[----:B------:R-:W-:Y:S01]  /*00d0*/  IMAD.MOV.U32 R212, RZ, RZ, -0x10 ;  /* 0xfffffff0ffd47424 */ /* 0x000fe200078e00ff */
[----:B------:R-:W-:Y:S01]  /*00e0*/  ULDC UR5, c[0x0][0x210] ;  /* 0x0000840000057ab9 */ /* 0x000fe20000000800 */
[----:B------:R-:W-:Y:S01]  /*00f0*/  IMAD.MOV.U32 R137, RZ, RZ, 0x20 ;  /* 0x00000020ff897424 */ /* 0x000fe200078e00ff */
[----:B------:R-:W-:Y:S01]  /*0100*/  ULDC UR4, c[0x0][0x234] ;  /* 0x00008d0000047ab9 */ /* 0x000fe20000000800 */
[----:B------:R-:W-:Y:S01]  /*0110*/  IMAD.MOV.U32 R132, RZ, RZ, 0x40 ;  /* 0x00000040ff847424 */ /* 0x000fe200078e00ff */
[----:B------:R-:W-:Y:S01]  /*0120*/  ULDC UR7, c[0x0][0x1c0] ;  /* 0x0000700000077ab9 */ /* 0x000fe20000000800 */
[----:B------:R-:W3:Y:S01]  /*0130*/  S2UR UR51, SR_CTAID.Z ;  /* 0x00000000003379c3 */ /* 0x000ee20000002700 */
[----:B------:R-:W-:-:S02]  /*0140*/  UIMAD UR4, UR6, UR5, UR4 ;  /* 0x00000005060472a4 */ /* 0x000fc4000f8e0204 */
[----:B------:R-:W-:Y:S02]  /*0150*/  ULDC.U8 UR8, c[0x0][0x328] ;  /* 0x0000ca0000087ab9 */ /* 0x000fe40000000000 */
[----:B------:R-:W-:Y:S02]  /*0160*/  UISETP.NE.AND UP5, UPT, UR8, URZ, UPT ;  /* 0x0000003f0800728c */ /* 0x000fe4000bfa5270 */
[----:B------:R-:W-:Y:S01]  /*0170*/  ULDC UR11, c[0x0][0x1c8] ;  /* 0x00007200000b7ab9 */ /* 0x000fe20000000800 */
[----:B------:R-:W-:Y:S01]  /*0180*/  IMAD.U32 R251, RZ, RZ, UR4 ;  /* 0x00000004fffb7e24 */ /* 0x000fe2000f8e00ff */
[----:B------:R-:W-:Y:S02]  /*0190*/  ULDC UR16, c[0x0][0x224] ;  /* 0x0000890000107ab9 */ /* 0x000fe40000000800 */
[----:B------:R-:W-:Y:S02]  /*01a0*/  ULDC UR13, c[0x0][0x1c0] ;  /* 0x00007000000d7ab9 */ /* 0x000fe40000000800 */
[----:B------:R-:W-:Y:S01]  /*01b0*/  ULDC UR57, c[0x0][0x22c] ;  /* 0x00008b0000397ab9 */ /* 0x000fe20000000800 */
[----:B-1----:R-:W-:Y:S01]  /*01c0*/  SHF.R.S32.HI R6, RZ, 0x1f, R10 ;  /* 0x0000001fff067819 */ /* 0x002fe2000001140a */
[----:B--2---:R-:W-:-:S02]  /*01d0*/  USHF.L.U32 UR8, UR48, 0x7, URZ ;  /* 0x0000000730087899 */ /* 0x004fc4000800063f */
[----:B------:R-:W-:Y:S01]  /*01e0*/  ULDC UR52, c[0x0][0x1c0] ;  /* 0x0000700000347ab9 */ /* 0x000fe20000000800 */
[CC--:B------:R-:W-:Y:S01]  /*01f0*/  LEA.HI R7, R6.reuse, R10.reuse, RZ, 0x2 ;  /* 0x0000000a06077211 */ /* 0x0c0fe200078f10ff */
[----:B------:R-:W-:Y:S01]  /*0200*/  ULDC UR18, c[0x0][0x224] ;  /* 0x0000890000127ab9 */ /* 0x000fe20000000800 */
[CC--:B------:R-:W-:Y:S01]  /*0210*/  LEA.HI R5, R6.reuse, R10.reuse, RZ, 0x5 ;  /* 0x0000000a06057211 */ /* 0x0c0fe200078f28ff */
[----:B------:R-:W-:Y:S01]  /*0220*/  UIMAD.WIDE UR52, UR57, UR52, URZ ;  /* 0x00000034393472a5 */ /* 0x000fe2000f8e023f */
[--C-:B------:R-:W-:Y:S01]  /*0230*/  SHF.R.S32.HI R0, RZ, 0x2, R7.reuse ;  /* 0x00000002ff007819 */ /* 0x100fe20000011407 */
[----:B---3--:R-:W-:Y:S01]  /*0240*/  UIMAD UR5, UR48, UR7, UR51 ;  /* 0x00000007300572a4 */ /* 0x008fe2000f8e0233 */
[----:B------:R-:W-:Y:S01]  /*0250*/  SHF.R.S32.HI R2, RZ, 0x1f, R7 ;  /* 0x0000001fff027819 */ /* 0x000fe20000011407 */
[----:B------:R-:W-:Y:S01]  /*0260*/  USHF.R.S32.HI UR7, URZ, 0x1f, UR51 ;  /* 0x0000001f3f077899 */ /* 0x000fe20008011433 */
[CC--:B------:R-:W-:Y:S01]  /*0270*/  LEA.HI R235, R6.reuse, R10.reuse, RZ, 0x7 ;  /* 0x0000000a06eb7211 */ /* 0x0c0fe200078f38ff */
[----:B------:R-:W-:Y:S01]  /*0280*/  ULOP3.LUT UR4, UR51, UR11, URZ, 0x3c, !UPT ;  /* 0x0000000b33047292 */ /* 0x000fe2000f8e3c3f */
[----:B------:R-:W-:Y:S01]  /*0290*/  LEA.HI R128, R6, R10, RZ, 0x3 ;  /* 0x0000000a06807211 */ /* 0x000fe200078f18ff */
[----:B------:R-:W-:Y:S01]  /*02a0*/  UIMAD UR5, UR5, UR16, URZ ;  /* 0x00000010050572a4 */ /* 0x000fe2000f8e023f */
[----:B------:R-:W-:Y:S01]  /*02b0*/  LEA.HI R2, R2, R0, RZ, 0x3 ;  /* 0x0000000002027211 */ /* 0x000fe200078f18ff */
[----:B------:R-:W-:Y:S01]  /*02c0*/  UIMAD.WIDE.U32 UR60, UR48, UR18, URZ ;  /* 0x00000012303c72a5 */ /* 0x000fe2000f8e003f */
[----:B------:R-:W-:Y:S01]  /*02d0*/  LEA.HI R6, R6, R10, RZ, 0x4 ;  /* 0x0000000a06067211 */ /* 0x000fe200078f20ff */
[----:B------:R-:W-:Y:S01]  /*02e0*/  IMAD.U32 R249, RZ, RZ, UR4 ;  /* 0x00000004fff97e24 */ /* 0x000fe2000f8e00ff */
[----:B------:R-:W-:Y:S01]  /*02f0*/  LOP3.LUT R3, R7, 0xfffffffc, RZ, 0xc0, !PT ;  /* 0xfffffffc07037812 */ /* 0x000fe200078ec0ff */
[----:B------:R-:W-:Y:S01]  /*0300*/  UIMAD UR4, UR48, UR13, UR51 ;  /* 0x0000000d300472a4 */ /* 0x000fe2000f8e0233 */
[----:B------:R-:W-:Y:S01]  /*0310*/  LOP3.LUT R4, R5, 0xffffffe0, RZ, 0xc0, !PT ;  /* 0xffffffe005047812 */ /* 0x000fe200078ec0ff */
[----:B------:R-:W-:Y:S01]  /*0320*/  IMAD.U32 R247, RZ, RZ, UR5 ;  /* 0x00000005fff77e24 */ /* 0x000fe2000f8e00ff */
[----:B------:R-:W-:Y:S01]  /*0330*/  LEA.HI R7, R7, R0, RZ, 0x1 ;  /* 0x0000000007077211 */ /* 0x000fe200078f08ff */
[----:B------:R-:W-:Y:S01]  /*0340*/  IMAD.IADD R12, R10, 0x1, -R3 ;  /* 0x000000010a0c7824 */ /* 0x000fe200078e0a03 */
[----:B------:R-:W-:Y:S01]  /*0350*/  LOP3.LUT R2, R2, 0xfffffff8, RZ, 0xc0, !PT ;  /* 0xfffffff802027812 */ /* 0x000fe200078ec0ff */
[----:B------:R-:W-:Y:S01]  /*0360*/  IMAD.IADD R4, R10, 0x1, -R4 ;  /* 0x000000010a047824 */ /* 0x000fe200078e0a04 */
[----:B------:R-:W-:Y:S01]  /*0370*/  LOP3.LUT R8, R6, 0xfffffff0, RZ, 0xc0, !PT ;  /* 0xfffffff006087812 */ /* 0x000fe200078ec0ff */
[----:B------:R-:W-:Y:S01]  /*0380*/  IMAD.SHL.U32 R226, R12, 0x8, RZ ;  /* 0x000000080ce27824 */ /* 0x000fe200078e00ff */
[----:B------:R-:W-:Y:S01]  /*0390*/  LOP3.LUT R9, R128, 0xfffffff8, RZ, 0xc0, !PT ;  /* 0xfffffff880097812 */ /* 0x000fe200078ec0ff */
[----:B------:R-:W-:Y:S01]  /*03a0*/  USHF.L.U32 UR5, UR4, 0x5, URZ ;  /* 0x0000000504057899 */ /* 0x000fe2000800063f */
[----:B------:R-:W-:Y:S01]  /*03b0*/  LOP3.LUT R3, R7, 0x7fffffe, RZ, 0xc0, !PT ;  /* 0x07fffffe07037812 */ /* 0x000fe200078ec0ff */
[----:B------:R-:W-:Y:S01]  /*03c0*/  IMAD.IADD R7, R0, 0x1, -R2 ;  /* 0x0000000100077824 */ /* 0x000fe200078e0a02 */
[----:B------:R-:W-:Y:S01]  /*03d0*/  SHF.R.S32.HI R2, RZ, 0x4, R6 ;  /* 0x00000004ff027819 */ /* 0x000fe20000011406 */
[C---:B------:R-:W-:Y:S01]  /*03e0*/  IMAD.IADD R8, R10.reuse, 0x1, -R8 ;  /* 0x000000010a087824 */ /* 0x040fe200078e0a08 */
[----:B------:R-:W-:Y:S01]  /*03f0*/  SHF.R.S32.HI R235, RZ, 0x7, R235 ;  /* 0x00000007ffeb7819 */ /* 0x000fe200000114eb */
[----:B------:R-:W-:Y:S01]  /*0400*/  IMAD.IADD R10, R10, 0x1, -R9 ;  /* 0x000000010a0a7824 */ /* 0x000fe200078e0a09 */
[----:B------:R-:W-:Y:S01]  /*0410*/  SHF.R.S32.HI R9, RZ, 0x1f, R4 ;  /* 0x0000001fff097819 */ /* 0x000fe20000011404 */
[----:B------:R-:W-:Y:S01]  /*0420*/  IMAD.IADD R237, R0, 0x1, -R3 ;  /* 0x0000000100ed7824 */ /* 0x000fe200078e0a03 */
[--C-:B------:R-:W-:Y:S01]  /*0430*/  SHF.R.S32.HI R0, RZ, 0x5, R5.reuse ;  /* 0x00000005ff007819 */ /* 0x100fe20000011405 */
[----:B------:R-:W-:Y:S01]  /*0440*/  UIMAD UR4, UR53, UR60, URZ ;  /* 0x0000003c350472a4 */ /* 0x000fe2000f8e023f */
[----:B------:R-:W-:Y:S01]  /*0450*/  SHF.R.S32.HI R3, RZ, 0x1f, R5 ;  /* 0x0000001fff037819 */ /* 0x000fe20000011405 */
[----:B------:R-:W-:Y:S01]  /*0460*/  ULDC UR10, c[0x0][0x1c0] ;  /* 0x00007000000a7ab9 */ /* 0x000fe20000000800 */
[----:B------:R-:W-:Y:S01]  /*0470*/  LEA.HI R5, R6, R2, RZ, 0x1 ;  /* 0x0000000206057211 */ /* 0x000fe200078f08ff */
[----:B------:R-:W-:Y:S01]  /*0480*/  IMAD R237, R0, 0x8, R237 ;  /* 0x0000000800ed7824 */ /* 0x000fe200078e02ed */
[----:B------:R-:W-:Y:S01]  /*0490*/  LEA.HI R228, R9, R4, RZ, 0x2 ;  /* 0x0000000409e47211 */ /* 0x000fe200078f10ff */
[----:B------:R-:W-:Y:S01]  /*04a0*/  IMAD.SHL.U32 R6, R12, 0x2, RZ ;  /* 0x000000020c067824 */ /* 0x000fe200078e00ff */
[----:B------:R-:W-:Y:S01]  /*04b0*/  LEA.HI R4, R3, R0, RZ, 0x2 ;  /* 0x0000000003047211 */ /* 0x000fe200078f10ff */
[----:B------:R-:W-:Y:S01]  /*04c0*/  UIMAD UR17, UR51, UR57, URZ ;  /* 0x00000039331172a4 */ /* 0x000fe2000f8e023f */
[----:B------:R-:W-:Y:S01]  /*04d0*/  LOP3.LUT R3, R5, 0xfffffffe, RZ, 0xc0, !PT ;  /* 0xfffffffe05037812 */ /* 0x000fe200078ec0ff */
[----:B------:R-:W-:Y:S01]  /*04e0*/  IMAD R216, R235, 0x2000, R6 ;  /* 0x00002000ebd87824 */ /* 0x000fe200078e0206 */
[----:B------:R-:W-:Y:S01]  /*04f0*/  SHF.R.S32.HI R5, RZ, 0x3, R128 ;  /* 0x00000003ff057819 */ /* 0x000fe20000011480 */
[----:B------:R-:W-:Y:S01]  /*0500*/  UIMAD UR57, UR57, UR10, URZ ;  /* 0x0000000a393972a4 */ /* 0x000fe2000f8e023f */
[----:B------:R-:W-:Y:S01]  /*0510*/  LOP3.LUT R4, R4, 0xfffffffc, RZ, 0xc0, !PT ;  /* 0xfffffffc04047812 */ /* 0x000fe200078ec0ff */
[----:B------:R-:W-:Y:S01]  /*0520*/  IMAD.IADD R11, R2, 0x1, -R3 ;  /* 0x00000001020b7824 */ /* 0x000fe200078e0a03 */
[----:B------:R-:W-:Y:S01]  /*0530*/  LEA.HI R9, R10, R10, RZ, 0x1 ;  /* 0x0000000a0a097211 */ /* 0x000fe200078f08ff */
[----:B------:R-:W-:Y:S01]  /*0540*/  IMAD.SHL.U32 R2, R5, 0x40, RZ ;  /* 0x0000004005027824 */ /* 0x000fe200078e00ff */
[----:B------:R-:W-:Y:S01]  /*0550*/  SHF.R.S32.HI R5, RZ, 0x1f, R8 ;  /* 0x0000001fff057819 */ /* 0x000fe20000011408 */
[----:B------:R-:W-:Y:S01]  /*0560*/  IMAD.IADD R238, R0, 0x1, -R4 ;  /* 0x0000000100ee7824 */ /* 0x000fe200078e0a04 */
[----:B------:R-:W-:Y:S01]  /*0570*/  USHF.R.S32.HI UR6, URZ, 0x1f, UR18 ;  /* 0x0000001f3f067899 */ /* 0x000fe20008011412 */
[----:B------:R-:W-:Y:S01]  /*0580*/  LOP3.LUT P5, RZ, R7, 0x2, RZ, 0xc0, !PT ;  /* 0x0000000207ff7812 */ /* 0x000fe200078ac0ff */
[----:B------:R-:W-:Y:S01]  /*0590*/  ULDC UR15, c[0x0][0x1c0] ;  /* 0x00007000000f7ab9 */ /* 0x000fe20000000800 */
[----:B------:R-:W-:Y:S01]  /*05a0*/  LOP3.LUT R0, R2, 0xc0, RZ, 0xc0, !PT ;  /* 0x000000c002007812 */ /* 0x000fe200078ec0ff */
[----:B------:R-:W-:Y:S01]  /*05b0*/  UIMAD UR6, UR6, UR48, URZ ;  /* 0x00000030060672a4 */ /* 0x000fe2000f8e023f */
[----:B------:R-:W-:Y:S01]  /*05c0*/  LOP3.LUT R2, R9, 0x7fffffe, RZ, 0xc0, !PT ;  /* 0x07fffffe09027812 */ /* 0x000fe200078ec0ff */
[----:B------:R-:W-:Y:S01]  /*05d0*/  ULDC UR14, c[0x0][0x214] ;  /* 0x00008500000e7ab9 */ /* 0x000fe20000000800 */
[----:B------:R-:W-:Y:S01]  /*05e0*/  SHF.R.U32.HI R4, RZ, 0x3, R0 ;  /* 0x00000003ff047819 */ /* 0x000fe20000011600 */
[----:B------:R-:W-:Y:S01]  /*05f0*/  IMAD.U32 R246, RZ, RZ, UR5 ;  /* 0x00000005fff67e24 */ /* 0x000fe2000f8e00ff */
[----:B------:R-:W-:Y:S01]  /*0600*/  LOP3.LUT R3, R0, 0x18, R226, 0xf8, !PT ;  /* 0x0000001800037812 */ /* 0x000fe200078ef8e2 */
[----:B------:R-:W-:Y:S01]  /*0610*/  IMAD.IADD R2, R10, 0x1, -R2 ;  /* 0x000000010a027824 */ /* 0x000fe200078e0a02 */
[----:B------:R-:W-:Y:S01]  /*0620*/  LEA.HI R5, R5, R8, RZ, 0x3 ;  /* 0x0000000805057211 */ /* 0x000fe200078f18ff */
[----:B------:R-:W-:Y:S01]  /*0630*/  IMAD R0, R235, 0x8, R11 ;  /* 0x00000008eb007824 */ /* 0x000fe200078e020b */
[----:B------:R-:W-:Y:S01]  /*0640*/  LOP3.LUT R3, R3, R4, RZ, 0x3c, !PT ;  /* 0x0000000403037212 */ /* 0x000fe200078e3cff */
[----:B------:R-:W-:Y:S01]  /*0650*/  IMAD.U32 R241, RZ, RZ, UR6 ;  /* 0x00000006fff17e24 */ /* 0x000fe2000f8e00ff */
[----:B------:R-:W-:Y:S01]  /*0660*/  LOP3.LUT P4, RZ, R7, 0x4, RZ, 0xc0, !PT ;  /* 0x0000000407ff7812 */ /* 0x000fe2000788c0ff */
[----:B------:R-:W-:Y:S01]  /*0670*/  IMAD R16, R0, 0x8, R2 ;  /* 0x0000000800107824 */ /* 0x000fe200078e0202 */
[----:B------:R-:W-:Y:S01]  /*0680*/  LEA.HI R0, R8, R8, RZ, 0x1 ;  /* 0x0000000808007211 */ /* 0x000fe200078f08ff */
[----:B------:R-:W-:Y:S01]  /*0690*/  IMAD.U32 R237, R237, 0x20, R3 ;  /* 0x00000020eded7824 */ /* 0x000fe200078e0003 */
[----:B------:R-:W-:Y:S01]  /*06a0*/  LOP3.LUT R2, R5, 0xfffffff8, RZ, 0xc0, !PT ;  /* 0xfffffff805027812 */ /* 0x000fe200078ec0ff */
[----:B------:R-:W-:Y:S01]  /*06b0*/  USHF.R.S32.HI UR6, URZ, 0x1f, UR17 ;  /* 0x0000001f3f067899 */ /* 0x000fe20008011411 */
[----:B------:R-:W-:Y:S01]  /*06c0*/  LOP3.LUT R4, R0, 0x7fffffe, RZ, 0xc0, !PT ;  /* 0x07fffffe00047812 */ /* 0x000fe200078ec0ff */
[----:B------:R-:W-:Y:S01]  /*06d0*/  USHF.R.S32.HI UR5, URZ, 0x1f, UR5 ;  /* 0x0000001f3f057899 */ /* 0x000fe20008011405 */
[----:B------:R-:W-:Y:S01]  /*06e0*/  SHF.R.S32.HI R3, RZ, 0x1, R0 ;  /* 0x00000001ff037819 */ /* 0x000fe20000011400 */
[C---:B------:R-:W-:Y:S01]  /*06f0*/  IMAD.IADD R14, R8.reuse, 0x1, -R2 ;  /* 0x00000001080e7824 */ /* 0x040fe200078e0a02 */
[----:B------:R-:W-:Y:S01]  /*0700*/  SHF.R.S32.HI R0, RZ, 0x1f, R0 ;  /* 0x0000001fff007819 */ /* 0x000fe20000011400 */
[----:B------:R-:W-:Y:S01]  /*0710*/  IMAD.IADD R15, R8, 0x1, -R4 ;  /* 0x00000001080f7824 */ /* 0x000fe200078e0a04 */
[C---:B------:R-:W-:Y:S01]  /*0720*/  LOP3.LUT R2, R7.reuse, 0x1, RZ, 0xc0, !PT ;  /* 0x0000000107027812 */ /* 0x040fe200078ec0ff */
[----:B------:R-:W-:Y:S01]  /*0730*/  IMAD.U32 R4, RZ, RZ, UR7 ;  /* 0x00000007ff047e24 */ /* 0x000fe2000f8e00ff */
[----:B------:R-:W-:Y:S01]  /*0740*/  LEA.HI R0, R0, R3, RZ, 0x2 ;  /* 0x0000000300007211 */ /* 0x000fe200078f10ff */
[----:B------:R-:W-:Y:S01]  /*0750*/  USHF.R.S32.HI UR7, URZ, 0x1f, UR48 ;  /* 0x0000001f3f077899 */ /* 0x000fe20008011430 */
[----:B------:R-:W-:Y:S01]  /*0760*/  ISETP.NE.U32.AND P6, PT, R2, 0x1, PT ;  /* 0x000000010200780c */ /* 0x000fe20003fc5070 */
[----:B------:R-:W-:Y:S01]  /*0770*/  IMAD.U32 R2, RZ, RZ, UR8 ;  /* 0x00000008ff027e24 */ /* 0x000fe2000f8e00ff */
[----:B------:R-:W-:Y:S01]  /*0780*/  LOP3.LUT R0, R0, 0xfffffffc, RZ, 0xc0, !PT ;  /* 0xfffffffc00007812 */ /* 0x000fe200078ec0ff */
[----:B------:R-:W-:Y:S01]  /*0790*/  IMAD.SHL.U32 R2, R10, 0x40, RZ ;  /* 0x000000400a027824 */ /* 0x000fe200078e00ff */
[----:B------:R-:W-:Y:S01]  /*07a0*/  USHF.R.S32.HI UR8, URZ, 0x1f, UR51 ;  /* 0x0000001f3f087899 */ /* 0x000fe20008011433 */
[----:B------:R-:W-:Y:S01]  /*07b0*/  IMAD.SHL.U32 R4, R7, 0x40, RZ ;  /* 0x0000004007047824 */ /* 0x000fe200078e00ff */
[----:B------:R-:W-:Y:S01]  /*07c0*/  SEL R212, R212, 0x10, !P6 ;  /* 0x00000010d4d47807 */ /* 0x000fe20007000000 */
[----:B------:R-:W-:Y:S01]  /*07d0*/  IMAD.IADD R13, R3, 0x1, -R0 ;  /* 0x00000001030d7824 */ /* 0x000fe200078e0a00 */
[----:B------:R-:W-:Y:S01]  /*07e0*/  LOP3.LUT R8, R2, 0x1c0, RZ, 0xc0, !PT ;  /* 0x000001c002087812 */ /* 0x000fe200078ec0ff */
[----:B------:R-:W-:Y:S01]  /*07f0*/  IMAD.U32 R0, RZ, RZ, UR7 ;  /* 0x00000007ff007e24 */ /* 0x000fe2000f8e00ff */
[----:B------:R-:W-:Y:S01]  /*0800*/  SHF.R.S32.HI R0, RZ, 0x1, R9 ;  /* 0x00000001ff007819 */ /* 0x000fe20000011409 */
[----:B------:R-:W-:Y:S01]  /*0810*/  IMAD.U32 R3, RZ, RZ, UR8 ;  /* 0x00000008ff037e24 */ /* 0x000fe2000f8e00ff */
[----:B------:R-:W-:Y:S01]  /*0820*/  LEA.HI R9, R7, R7, RZ, 0x1 ;  /* 0x0000000707097211 */ /* 0x000fe200078f08ff */
[----:B------:R-:W-:Y:S01]  /*0830*/  @!UP5 UIMAD UR7, UR48, UR15, UR51 ;  /* 0x0000000f3007d2a4 */ /* 0x000fe2000f8e0233 */
[C---:B------:R-:W-:Y:S01]  /*0840*/  LOP3.LUT P0, RZ, R0.reuse, 0x2, RZ, 0xc0, !PT ;  /* 0x0000000200ff7812 */ /* 0x040fe2000780c0ff */
[----:B------:R-:W-:Y:S01]  /*0850*/  IMAD.SHL.U32 R10, R0, 0x40, RZ ;  /* 0x00000040000a7824 */ /* 0x000fe200078e00ff */
[----:B------:R-:W-:Y:S01]  /*0860*/  SHF.R.S32.HI R3, RZ, 0x3, R5 ;  /* 0x00000003ff037819 */ /* 0x000fe20000011405 */
[----:B------:R-:W-:Y:S01]  /*0870*/  IMAD.SHL.U32 R0, R238, 0x10, RZ ;  /* 0x00000010ee007824 */ /* 0x000fe200078e00ff */
[----:B------:R-:W-:Y:S01]  /*0880*/  LOP3.LUT R2, R9, 0x3fffffe, RZ, 0xc0, !PT ;  /* 0x03fffffe09027812 */ /* 0x000fe200078ec0ff */
[----:B------:R-:W-:Y:S01]  /*0890*/  IMAD.U32 R245, RZ, RZ, UR6 ;  /* 0x00000006fff57e24 */ /* 0x000fe2000f8e00ff */
[----:B------:R-:W-:Y:S01]  /*08a0*/  LOP3.LUT R4, R4, 0x1c0, RZ, 0xc0, !PT ;  /* 0x000001c004047812 */ /* 0x000fe200078ec0ff */
[----:B------:R-:W-:Y:S01]  /*08b0*/  IMAD R15, R3, 0x8, R15 ;  /* 0x00000008030f7824 */ /* 0x000fe200078e020f */
[----:B------:R-:W-:Y:S01]  /*08c0*/  LEA.HI.SX32 R228, R228, R0, 0x1e ;  /* 0x00000000e4e47211 */ /* 0x000fe200078ff2ff */
[----:B------:R-:W-:Y:S01]  /*08d0*/  IMAD.IADD R12, R7, 0x1, -R2 ;  /* 0x00000001070c7824 */ /* 0x000fe200078e0a02 */
[----:B------:R-:W-:Y:S01]  /*08e0*/  LOP3.LUT R5, R8, 0x30, R0, 0xf8, !PT ;  /* 0x0000003008057812 */ /* 0x000fe200078ef800 */
[----:B------:R-:W-:Y:S01]  /*08f0*/  IMAD.SHL.U32 R2, R238, 0x400, RZ ;  /* 0x00000400ee027824 */ /* 0x000fe200078e00ff */
[----:B------:R-:W-:Y:S01]  /*0900*/  LOP3.LUT R0, R10, 0xc0, RZ, 0xc0, !PT ;  /* 0x000000c00a007812 */ /* 0x000fe200078ec0ff */
[----:B------:R-:W-:Y:S01]  /*0910*/  @UP5 UIMAD UR8, UR48, UR14, URZ ;  /* 0x0000000e300852a4 */ /* 0x000fe2000f8e023f */
[----:B------:R-:W-:Y:S01]  /*0920*/  LOP3.LUT R5, R5, 0x8, R128, 0xf8, !PT ;  /* 0x0000000805057812 */ /* 0x000fe200078ef880 */
[----:B------:R-:W-:Y:S01]  /*0930*/  IMAD R131, R3, 0x200, R2 ;  /* 0x0000020003837824 */ /* 0x000fe200078e0202 */
[----:B------:R-:W-:Y:S01]  /*0940*/  LOP3.LUT R128, R0, 0x8, R128, 0xf8, !PT ;  /* 0x0000000800807812 */ /* 0x000fe200078ef880 */
[----:B------:R-:W-:Y:S01]  /*0950*/  @!UP5 UIMAD UR7, UR7, UR14, URZ ;  /* 0x0000000e0707d2a4 */ /* 0x000fe2000f8e023f */
[----:B------:R-:W-:Y:S01]  /*0960*/  SHF.R.U32.HI R0, RZ, 0x3, R0 ;  /* 0x00000003ff007819 */ /* 0x000fe20000011600 */
[----:B------:R-:W-:Y:S01]  /*0970*/  IMAD.U32 R250, RZ, RZ, UR17 ;  /* 0x00000011fffa7e24 */ /* 0x000fe2000f8e00ff */
[----:B------:R-:W-:Y:S01]  /*0980*/  LEA.HI R4, R4, R4, RZ, 0x1d ;  /* 0x0000000404047211 */ /* 0x000fe200078fe8ff */
[----:B------:R-:W-:Y:S01]  /*0990*/  IMAD.U32 R248, RZ, RZ, UR8 ;  /* 0x00000008fff87e24 */ /* 0x000fe2000f8e00ff */
[----:B------:R-:W-:Y:S01]  /*09a0*/  LOP3.LUT R128, R128, R0, RZ, 0x3c, !PT ;  /* 0x0000000080807212 */ /* 0x000fe200078e3cff */
[----:B------:R-:W-:Y:S01]  /*09b0*/  IMAD R0, R238, 0x200, R6 ;  /* 0x00000200ee007824 */ /* 0x000fe200078e0206 */
[----:B------:R-:W-:Y:S01]  /*09c0*/  IADD3 R216, R4, R216, R2 ;  /* 0x000000d804d87210 */ /* 0x000fe20007ffe002 */
[----:B------:R-:W-:Y:S01]  /*09d0*/  IMAD.SHL.U32 R4, R11, 0x10, RZ ;  /* 0x000000100b047824 */ /* 0x000fe200078e00ff */
[----:B------:R-:W-:Y:S01]  /*09e0*/  SHF.R.U32.HI R2, RZ, 0x3, R8 ;  /* 0x00000003ff027819 */ /* 0x000fe20000011608 */
[----:B------:R-:W-:Y:S01]  /*09f0*/  IMAD R12, R12, 0x20, R0 ;  /* 0x000000200c0c7824 */ /* 0x000fe200078e0200 */
[----:B------:R-:W-:Y:S01]  /*0a00*/  SHF.R.S32.HI R0, RZ, 0x1, R9 ;  /* 0x00000001ff007819 */ /* 0x000fe20000011409 */
[----:B------:R-:W-:Y:S01]  /*0a10*/  IMAD.SHL.U32 R216, R216, 0x2, RZ ;  /* 0x00000002d8d87824 */ /* 0x000fe200078e00ff */
[----:B------:R-:W-:Y:S01]  /*0a20*/  LOP3.LUT R5, R5, R2, RZ, 0x3c, !PT ;  /* 0x0000000205057212 */ /* 0x000fe200078e3cff */
[----:B------:R-:W-:Y:S01]  /*0a30*/  IMAD.U32 R2, RZ, RZ, UR4 ;  /* 0x00000004ff027e24 */ /* 0x000fe2000f8e00ff */
[----:B------:R-:W-:Y:S01]  /*0a40*/  USHF.L.U32 UR4, UR57, 0x7, URZ ;  /* 0x0000000739047899 */ /* 0x000fe2000800063f */
[C---:B------:R-:W-:Y:S01]  /*0a50*/  LOP3.LUT P3, RZ, R0.reuse, 0x2, RZ, 0xc0, !PT ;  /* 0x0000000200ff7812 */ /* 0x040fe2000786c0ff */
[----:B------:R-:W-:Y:S01]  /*0a60*/  IMAD.SHL.U32 R0, R0, 0x40, RZ ;  /* 0x0000004000007824 */ /* 0x000fe200078e00ff */
[----:B------:R-:W-:Y:S01]  /*0a70*/  IADD3 R211, R216, 0x40, RZ ;  /* 0x00000040d8d37810 */ /* 0x000fe20007ffe0ff */
[----:B------:R-:W-:Y:S01]  /*0a80*/  IMAD.U32 R128, R16, 0x20, R128 ;  /* 0x0000002010807824 */ /* 0x000fe200078e0080 */
[----:B------:R-:W-:Y:S01]  /*0a90*/  R2P PR, R14, 0x6 ;  /* 0x000000060e007804 */ /* 0x000fe20000000000 */
[----:B------:R-:W-:Y:S01]  /*0aa0*/  IMAD.U32 R2, RZ, RZ, UR4 ;  /* 0x00000004ff027e24 */ /* 0x000fe2000f8e00ff */
[----:B------:R-:W-:Y:S01]  /*0ab0*/  LOP3.LUT R0, R0, 0xc0, RZ, 0xc0, !PT ;  /* 0x000000c000007812 */ /* 0x000fe200078ec0ff */
[----:B------:R-:W-:Y:S01]  /*0ac0*/  IMAD.SHL.U32 R2, R235, 0x8, RZ ;  /* 0x00000008eb027824 */ /* 0x000fe200078e00ff */
[C---:B------:R-:W-:Y:S01]  /*0ad0*/  @P4 IADD3 R211, R216.reuse, -0x40, RZ ;  /* 0xffffffc0d8d34810 */ /* 0x040fe20007ffe0ff */
[----:B------:R-:W-:Y:S01]  /*0ae0*/  USHF.R.S32.HI UR6, URZ, 0x1f, UR4 ;  /* 0x0000001f3f067899 */ /* 0x000fe20008011404 */
[----:B------:R-:W-:Y:S01]  /*0af0*/  SHF.R.U32.HI R3, RZ, 0x3, R0 ;  /* 0x00000003ff037819 */ /* 0x000fe20000011600 */
[----:B------:R-:W-:Y:S01]  /*0b00*/  IMAD.IADD R217, R216, 0x1, R212 ;  /* 0x00000001d8d97824 */ /* 0x000fe200078e02d4 */
[----:B------:R-:W-:Y:S01]  /*0b10*/  LOP3.LUT R2, R2, 0x8, RZ, 0xc0, !PT ;  /* 0x0000000802027812 */ /* 0x000fe200078ec0ff */
[----:B------:R-:W-:Y:S01]  /*0b20*/  IMAD.SHL.U32 R128, R128, 0x2, RZ ;  /* 0x0000000280807824 */ /* 0x000fe200078e00ff */
[----:B------:R-:W-:Y:S01]  /*0b30*/  SEL R213, R137, 0xffffffe0, !P5 ;  /* 0xffffffe089d57807 */ /* 0x000fe20006800000 */
[----:B------:R-:W-:Y:S01]  /*0b40*/  IMAD.IADD R212, R212, 0x1, R211 ;  /* 0x00000001d4d47824 */ /* 0x000fe200078e02d3 */
[----:B------:R-:W-:Y:S01]  /*0b50*/  LOP3.LUT R8, R3, R0, R2, 0x1e, !PT ;  /* 0x0000000003087212 */ /* 0x000fe200078e1e02 */
[----:B------:R-:W-:Y:S01]  /*0b60*/  IMAD.SHL.U32 R0, R14, 0x40, RZ ;  /* 0x000000400e007824 */ /* 0x000fe200078e00ff */
[----:B------:R-:W-:Y:S01]  /*0b70*/  LOP3.LUT R7, R2, 0x10, R4, 0xf8, !PT ;  /* 0x0000001002077812 */ /* 0x000fe200078ef804 */
[C---:B------:R-:W-:Y:S01]  /*0b80*/  IMAD R3, R11.reuse, 0x200, R5 ;  /* 0x000002000b037824 */ /* 0x040fe200078e0205 */
[----:B------:R-:W-:Y:S01]  /*0b90*/  SEL R132, R132, 0xffffffc0, !P2 ;  /* 0xffffffc084847807 */ /* 0x000fe20005000000 */
[----:B------:R-:W-:Y:S01]  /*0ba0*/  IMAD.SHL.U32 R5, R11, 0x8, RZ ;  /* 0x000000080b057824 */ /* 0x000fe200078e00ff */
[----:B------:R-:W-:Y:S01]  /*0bb0*/  LOP3.LUT R0, R0, 0x1c0, RZ, 0xc0, !PT ;  /* 0x000001c000007812 */ /* 0x000fe200078ec0ff */
[----:B------:R-:W-:Y:S01]  /*0bc0*/  IMAD.SHL.U32 R2, R13, 0x40, RZ ;  /* 0x000000400d027824 */ /* 0x000fe200078e00ff */
[----:B------:R-:W-:Y:S01]  /*0bd0*/  SEL R129, R137, 0xffffffe0, !P0 ;  /* 0xffffffe089817807 */ /* 0x000fe20004000000 */
[----:B------:R-:W-:Y:S01]  /*0be0*/  IMAD.IADD R8, R8, 0x1, R12 ;  /* 0x0000000108087824 */ /* 0x000fe200078e020c */
[----:B------:R-:W-:Y:S01]  /*0bf0*/  LOP3.LUT R5, R5, 0x8, RZ, 0xc0, !PT ;  /* 0x0000000805057812 */ /* 0x000fe200078ec0ff */
[--C-:B------:R-:W-:Y:S01]  /*0c00*/  IMAD.IADD R218, R216, 0x1, R213.reuse ;  /* 0x00000001d8da7824 */ /* 0x100fe200078e02d5 */
[----:B------:R-:W-:Y:S01]  /*0c10*/  SHF.R.U32.HI R6, RZ, 0x3, R0 ;  /* 0x00000003ff067819 */ /* 0x000fe20000011600 */
[----:B------:R-:W-:Y:S01]  /*0c20*/  IMAD.IADD R215, R217, 0x1, R213 ;  /* 0x00000001d9d77824 */ /* 0x000fe200078e02d5 */
[----:B------:R-:W-:Y:S01]  /*0c30*/  LOP3.LUT R2, R2, 0xc0, RZ, 0xc0, !PT ;  /* 0x000000c002027812 */ /* 0x000fe200078ec0ff */
[----:B------:R-:W-:Y:S01]  /*0c40*/  IMAD.IADD R214, R213, 0x1, R211 ;  /* 0x00000001d5d67824 */ /* 0x000fe200078e02d3 */
[--C-:B------:R-:W-:Y:S01]  /*0c50*/  LOP3.LUT R6, R6, R0, R5.reuse, 0x1e, !PT ;  /* 0x0000000006067212 */ /* 0x100fe200078e1e05 */
[----:B------:R-:W-:Y:S01]  /*0c60*/  IMAD.SHL.U32 R0, R15, 0x20, RZ ;  /* 0x000000200f007824 */ /* 0x000fe200078e00ff */
[----:B------:R-:W-:Y:S01]  /*0c70*/  SHF.R.U32.HI R4, RZ, 0x3, R2 ;  /* 0x00000003ff047819 */ /* 0x000fe20000011602 */
[----:B------:R-:W-:Y:S01]  /*0c80*/  IMAD.U32 R244, RZ, RZ, UR7 ;  /* 0x00000007fff47e24 */ /* 0x000fe2000f8e00ff */
[----:B------:R-:W-:Y:S01]  /*0c90*/  LEA R239, R8, 0x6000, 0x1 ;  /* 0x0000600008ef7811 */ /* 0x000fe200078e08ff */
[----:B------:R-:W-:Y:S01]  /*0ca0*/  IMAD.IADD R131, R131, 0x1, R6 ;  /* 0x0000000183837824 */ /* 0x000fe200078e0206 */
[----:B------:R-:W-:Y:S01]  /*0cb0*/  LOP3.LUT R5, R4, R2, R5, 0x1e, !PT ;  /* 0x0000000204057212 */ /* 0x000fe200078e1e05 */
[----:B------:R-:W-:Y:S01]  /*0cc0*/  IMAD R142, R238, 0x200, R0 ;  /* 0x00000200ee8e7824 */ /* 0x000fe200078e0200 */
[----:B------:R-:W-:Y:S01]  /*0cd0*/  LOP3.LUT R2, R4, R7, R2, 0x1e, !PT ;  /* 0x0000000704027212 */ /* 0x000fe200078e1e02 */
[----:B------:R-:W-:Y:S01]  /*0ce0*/  IMAD.U32 R243, RZ, RZ, UR6 ;  /* 0x00000006fff37e24 */ /* 0x000fe2000f8e00ff */
[----:B------:R-:W-:Y:S01]  /*0cf0*/  LEA R131, R131, 0xa000, 0x1 ;  /* 0x0000a00083837811 */ /* 0x000fe200078e08ff */
[----:B------:R-:W-:Y:S01]  /*0d00*/  IMAD.IADD R142, R142, 0x1, R5 ;  /* 0x000000018e8e7824 */ /* 0x000fe200078e0205 */
[----:B------:R-:W-:Y:S01]  /*0d10*/  LOP3.LUT P0, RZ, R13, 0x2, RZ, 0xc0, !PT ;  /* 0x000000020dff7812 */ /* 0x000fe2000780c0ff */
[----:B------:R-:W-:Y:S01]  /*0d20*/  IMAD.IADD R136, R0, 0x1, R2 ;  /* 0x0000000100887824 */ /* 0x000fe200078e0202 */
[C---:B------:R-:W-:Y:S01]  /*0d30*/  IADD3 R138, R131.reuse, 0x20, RZ ;  /* 0x00000020838a7810 */ /* 0x040fe20007ffe0ff */
[C---:B------:R-:W-:Y:S01]  /*0d40*/  IMAD.IADD R133, R131.reuse, 0x1, R132 ;  /* 0x0000000183857824 */ /* 0x040fe200078e0284 */
[----:B------:R-:W-:Y:S01]  /*0d50*/  @P1 IADD3 R138, R131, -0x20, RZ ;  /* 0xffffffe0838a1810 */ /* 0x000fe20007ffe0ff */
[----:B------:R-:W-:Y:S01]  /*0d60*/  IMAD.U32 R242, RZ, RZ, UR5 ;  /* 0x00000005fff27e24 */ /* 0x000fe2000f8e00ff */
[----:B------:R-:W-:Y:S01]  /*0d70*/  IADD3 R240, R239, 0x20, RZ ;  /* 0x00000020eff07810 */ /* 0x000fe20007ffe0ff */
[----:B------:R-:W-:Y:S01]  /*0d80*/  IMAD.SHL.U32 R2, R3, 0x2, RZ ;  /* 0x0000000203027824 */ /* 0x000fe200078e00ff */
[----:B------:R-:W-:Y:S01]  /*0d90*/  SEL R137, R137, 0xffffffe0, !P0 ;  /* 0xffffffe089897807 */ /* 0x000fe20004000000 */
[----:B------:R-:W-:Y:S01]  /*0da0*/  IMAD.IADD R129, R128, 0x1, R129 ;  /* 0x0000000180817824 */ /* 0x000fe200078e0281 */
[----:B------:R-:W-:Y:S01]  /*0db0*/  @P3 IADD3 R240, R239, -0x20, RZ ;  /* 0xffffffe0eff03810 */ /* 0x000fe20007ffe0ff */
[----:B------:R-:W-:Y:S01]  /*0dc0*/  IMAD.IADD R213, R213, 0x1, R212 ;  /* 0x00000001d5d57824 */ /* 0x000fe200078e02d4 */
[----:B------:R-:W-:Y:S01]  /*0dd0*/  IADD3 R141, R138, 0x2000, RZ ;  /* 0x000020008a8d7810 */ /* 0x000fe20007ffe0ff */
[----:B------:R-:W-:Y:S01]  /*0de0*/  IMAD.IADD R132, R132, 0x1, R138 ;  /* 0x0000000184847824 */ /* 0x000fe200078e028a */
[C---:B------:R-:W-:Y:S01]  /*0df0*/  IADD3 R140, R138.reuse, 0x4000, RZ ;  /* 0x000040008a8c7810 */ /* 0x040fe20007ffe0ff */
[----:B------:R-:W-:Y:S01]  /*0e00*/  ULDC.U8 UR9, c[0x0][0x3d0] ;  /* 0x0000f40000097ab9 */ /* 0x000fe20000000000 */
[----:B------:R-:W-:Y:S01]  /*0e10*/  IADD3 R139, R138, 0x6000, RZ ;  /* 0x000060008a8b7810 */ /* 0x000fe20007ffe0ff */
[----:B------:R-:W-:-:S02]  /*0e20*/  UISETP.NE.AND UP6, UPT, UR9, URZ, UPT ;  /* 0x0000003f0900728c */ /* 0x000fc4000bfc5270 */
[----:B------:R-:W-:Y:S02]  /*0e30*/  UIMAD.WIDE.U32 UR58, UR52, UR60, URZ ;  /* 0x0000003c343a72a5 */ /* 0x000fe4000f8e003f */
[----:B------:R-:W-:Y:S02]  /*0e40*/  USHF.L.U32 UR34, UR57, 0x3, URZ ;  /* 0x0000000339227899 */ /* 0x000fe4000800063f */
[----:B------:R-:W-:Y:S02]  /*0e50*/  USHF.L.U32 UR33, UR57, 0x4, URZ ;  /* 0x0000000439217899 */ /* 0x000fe4000800063f */
[----:B------:R-:W-:Y:S02]  /*0e60*/  UIMAD UR32, UR57, 0x18, URZ ;  /* 0x00000018392078a4 */ /* 0x000fe4000f8e023f */
[----:B------:R-:W-:Y:S02]  /*0e70*/  USHF.L.U32 UR31, UR57, 0x5, URZ ;  /* 0x00000005391f7899 */ /* 0x000fe4000800063f */
[----:B------:R-:W-:-:S02]  /*0e80*/  UIMAD UR30, UR57, 0x28, URZ ;  /* 0x00000028391e78a4 */ /* 0x000fc4000f8e023f */
[----:B------:R-:W-:Y:S02]  /*0e90*/  UIMAD UR29, UR57, 0x30, URZ ;  /* 0x00000030391d78a4 */ /* 0x000fe4000f8e023f */
[----:B------:R-:W-:Y:S02]  /*0ea0*/  UIMAD UR28, UR57, 0x38, URZ ;  /* 0x00000038391c78a4 */ /* 0x000fe4000f8e023f */
[----:B------:R-:W-:Y:S02]  /*0eb0*/  USHF.L.U32 UR27, UR57, 0x6, URZ ;  /* 0x00000006391b7899 */ /* 0x000fe4000800063f */
[----:B------:R-:W-:Y:S02]  /*0ec0*/  UIMAD UR26, UR57, 0x48, URZ ;  /* 0x00000048391a78a4 */ /* 0x000fe4000f8e023f */
[----:B------:R-:W-:Y:S02]  /*0ed0*/  UIMAD UR25, UR57, 0x50, URZ ;  /* 0x00000050391978a4 */ /* 0x000fe4000f8e023f */
[----:B------:R-:W-:-:S02]  /*0ee0*/  UIMAD UR24, UR57, 0x58, URZ ;  /* 0x00000058391878a4 */ /* 0x000fc4000f8e023f */
[----:B------:R-:W-:Y:S02]  /*0ef0*/  UIMAD UR23, UR57, 0x60, URZ ;  /* 0x00000060391778a4 */ /* 0x000fe4000f8e023f */
[----:B------:R-:W-:Y:S02]  /*0f00*/  UIMAD UR22, UR57, 0x68, URZ ;  /* 0x00000068391678a4 */ /* 0x000fe4000f8e023f */
[----:B------:R-:W-:Y:S02]  /*0f10*/  UIMAD UR21, UR57, 0x70, URZ ;  /* 0x00000070391578a4 */ /* 0x000fe4000f8e023f */
[----:B------:R-:W-:Y:S02]  /*0f20*/  UIMAD UR20, UR57, 0x78, URZ ;  /* 0x00000078391478a4 */ /* 0x000fe4000f8e023f */
[----:B------:R-:W-:Y:S02]  /*0f30*/  UIADD3 UR19, -UR4, URZ, URZ ;  /* 0x0000003f04137290 */ /* 0x000fe4000fffe13f */
[----:B------:R-:W-:-:S02]  /*0f40*/  UMOV UR56, 0xffffe000 ;  /* 0xffffe00000387882 */ /* 0x000fc40000000000 */
.L_x_458:
[----:B------:R-:W-:Y:S02]  /*0f50*/  ULDC.64 UR6, c[0x0][0x250] ;  /* 0x0000940000067ab9 */ /* 0x000fe40000000a00 */
[----:B------:R-:W-:-:S02]  /*0f60*/  UISETP.NE.U32.AND UP3, UPT, URZ, UR6, UPT ;  /* 0x000000063f00728c */ /* 0x000fc4000bf65070 */
[----:B------:R-:W-:Y:S02]  /*0f70*/  USHF.L.U32 UR10, UR48, 0x2, URZ ;  /* 0x00000002300a7899 */ /* 0x000fe4000800063f */
[----:B------:R-:W-:Y:S02]  /*0f80*/  UISETP.NE.AND.EX UP3, UPT, URZ, UR7, UPT, UP3 ;  /* 0x000000073f00728c */ /* 0x000fe4000bf65330 */
[----:B------:R-:W-:Y:S02]  /*0f90*/  USHF.R.S32.HI UR55, URZ, 0x1f, UR48 ;  /* 0x0000001f3f377899 */ /* 0x000fe40008011430 */
[----:B------:R-:W-:Y:S02]  /*0fa0*/  ULDC.U8 UR4, c[0x0][0x312] ;  /* 0x0000c48000047ab9 */ /* 0x000fe40000000000 */
[----:B------:R-:W-:Y:S01]  /*0fb0*/  USHF.L.U64.HI UR5, UR48, 0x2, UR55 ;  /* 0x0000000230057899 */ /* 0x000fe20008010237 */
[----:B------:R-:W-:Y:S01]  /*0fc0*/  PLOP3.LUT P0, PT, PT, PT, UP3, 0x80, 0x0 ;  /* 0x000000000000781c */ /* 0x000fe20003f0f038 */
[----:B------:R-:W-:-:S02]  /*0fd0*/  UISETP.NE.AND UP4, UPT, UR4, URZ, UPT ;  /* 0x0000003f0400728c */ /* 0x000fc4000bf85270 */
        /* <DEDUP_REMOVED lines=19> */
[----:B------:R-:W-:Y:S02]  /*1110*/  MOV R4, UR6 ;  /* 0x0000000600047c02 */ /* 0x000fe40008000f00 */
[----:B------:R-:W-:Y:S02]  /*1120*/  PLOP3.LUT P1, PT, PT, PT, UP2, 0x80, 0x0 ;  /* 0x000000000000781c */ /* 0x000fe40003f2f028 */
[----:B---3--:R1:W3:Y:S01]  /*1130*/  @P2 LDG.E R3, [R6.64] ;  /* 0x0000002406032981 */ /* 0x0082e2000c1e1900 */
        /* <DEDUP_REMOVED lines=23> */
.L_x_414:
        /* <DEDUP_REMOVED lines=59> */
.L_x_416:
        /* <DEDUP_REMOVED lines=18> */
.L_x_417:
[----:B------:R-:W-:Y:S01]  /*1780*/  IABS R6, c[0x0][0x1c8] ;  /* 0x0000720000067a13 */ /* 0x000fe20000000000 */
[----:B------:R-:W1:Y:S01]  /*1790*/  R2UR UR16, R241 ;  /* 0x00000000f11073c2 */ /* 0x000e6200000e0000 */
[----:B------:R-:W-:Y:S01]  /*17a0*/  ULDC.64 UR14, c[0x0][0x370] ;  /* 0x0000dc00000e7ab9 */ /* 0x000fe20000000a00 */
[----:B------:R-:W-:Y:S01]  /*17b0*/  IABS R3, UR51 ;  /* 0x0000003300037c13 */ /* 0x000fe20008000000 */
[----:B------:R-:W2:Y:S01]  /*17c0*/  I2F.RP R4, R6 ;  /* 0x0000000600047306 */ /* 0x000ea20000209400 */
[----:B------:R-:W-:Y:S01]  /*17d0*/  @UP2 UIMAD.WIDE.U32 UR8, UR4, UR14, URZ ;  /* 0x0000000e040822a5 */ /* 0x000fe2000f8e003f */
[----:B------:R-:W-:Y:S01]  /*17e0*/  ISETP.NE.AND P2, PT, RZ, c[0x0][0x1c8], PT ;  /* 0x00007200ff007a0c */ /* 0x000fe20003f45270 */
[----:B------:R-:W-:Y:S02]  /*17f0*/  ULDC UR13, c[0x0][0x224] ;  /* 0x00008900000d7ab9 */ /* 0x000fe40000000800 */
[----:B------:R-:W-:Y:S01]  /*1800*/  @UP2 UIMAD UR46, UR4, UR15, UR9 ;  /* 0x0000000f042e22a4 */ /* 0x000fe2000f8e0209 */
[----:B------:R-:W3:Y:S01]  /*1810*/  R2UR UR47, R248 ;  /* 0x00000000f82f73c2 */ /* 0x000ee200000e0000 */
[----:B------:R-:W-:-:S02]  /*1820*/  UIMAD UR11, UR53, UR60, URZ ;  /* 0x0000003c350b72a4 */ /* 0x000fc4000f8e023f */
[----:B------:R-:W-:Y:S02]  /*1830*/  @UP2 UMOV UR18, UR8 ;  /* 0x0000000800122c82 */ /* 0x000fe40008000000 */
[----:B------:R-:W-:Y:S02]  /*1840*/  ULDC.64 UR8, c[0x0][0x368] ;  /* 0x0000da0000087ab9 */ /* 0x000fe40000000a00 */
[----:B------:R-:W-:Y:S01]  /*1850*/  @!UP2 UIMAD UR7, UR55, UR8, URZ ;  /* 0x000000083707a2a4 */ /* 0x000fe2000f8e023f */
[----:B------:R-:W4:Y:S01]  /*1860*/  R2UR UR39, R244 ;  /* 0x00000000f42773c2 */ /* 0x000f2200000e0000 */
[----:B------:R-:W-:Y:S01]  /*1870*/  ULDC.64 UR14, c[0x0][0x3d8] ;  /* 0x0000f600000e7ab9 */ /* 0x000fe20000000a00 */
[----:B--2---:R-:W2:Y:S01]  /*1880*/  MUFU.RCP R4, R4 ;  /* 0x0000000400047308 */ /* 0x004ea20000001000 */
[----:B------:R-:W-:Y:S02]  /*1890*/  @!UP2 UIMAD UR7, UR48, UR9, UR7 ;  /* 0x000000093007a2a4 */ /* 0x000fe4000f8e0207 */
[----:B------:R-:W-:-:S04]  /*18a0*/  @!UP2 UIMAD.WIDE.U32 UR8, UR48, UR8, URZ ;  /* 0x000000083008a2a5 */ /* 0x000fc8000f8e003f */
[----:B------:R-:W-:Y:S02]  /*18b0*/  @!UP2 UIADD3 UR46, UR9, UR7, URZ ;  /* 0x00000007092ea290 */ /* 0x000fe4000fffe03f */
[----:B-1----:R-:W-:Y:S02]  /*18c0*/  UIMAD UR7, UR55, UR13, UR16 ;  /* 0x0000000d370772a4 */ /* 0x002fe4000f8e0210 */
[----:B------:R-:W-:Y:S02]  /*18d0*/  @!UP2 UMOV UR18, UR8 ;  /* 0x000000080012ac82 */ /* 0x000fe40008000000 */
[----:B------:R-:W-:Y:S02]  /*18e0*/  UIADD3 UR7, UR61, UR7, URZ ;  /* 0x000000073d077290 */ /* 0x000fe4000fffe03f */
[----:B------:R-:W-:Y:S01]  /*18f0*/  UIMAD.WIDE.U32 UR8, UR52, UR4, URZ ;  /* 0x00000004340872a5 */ /* 0x000fe2000f8e003f */
[----:B--2---:R-:W-:Y:S01]  /*1900*/  IADD3 R4, R4, 0xffffffe, RZ ;  /* 0x0ffffffe04047810 */ /* 0x004fe20007ffe0ff */
[----:B------:R-:W-:Y:S01]  /*1910*/  UIMAD UR7, UR52, UR7, UR11 ;  /* 0x00000007340772a4 */ /* 0x000fe2000f8e020b */
[----:B------:R-:W1:Y:S01]  /*1920*/  S2UR UR11, SR_CTAID.X ;  /* 0x00000000000b79c3 */ /* 0x000e620000002500 */
[----:B------:R-:W-:Y:S01]  /*1930*/  USEL UR38, UR58, UR8, !UP2 ;  /* 0x000000083a267287 */ /* 0x000fe2000d000000 */
[----:B------:R-:W2:Y:S01]  /*1940*/  F2I.FTZ.U32.TRUNC.NTZ R5, R4 ;  /* 0x0000000400057305 */ /* 0x000ea2000021f000 */
[----:B------:R-:W-:-:S02]  /*1950*/  UIADD3 UR16, UR59, UR7, URZ ;  /* 0x000000073b107290 */ /* 0x000fc4000fffe03f */
[----:B------:R-:W-:-:S04]  /*1960*/  UIMAD UR7, UR53, UR4, URZ ;  /* 0x00000004350772a4 */ /* 0x000fc8000f8e023f */
[----:B------:R-:W-:Y:S02]  /*1970*/  @UP2 UIADD3 UR16, UR9, UR7, URZ ;  /* 0x0000000709102290 */ /* 0x000fe4000fffe03f */
[----:B------:R-:W-:-:S04]  /*1980*/  USHF.L.U64.HI UR7, UR48, 0x7, UR55 ;  /* 0x0000000730077899 */ /* 0x000fc80008010237 */
[----:B------:R-:W-:Y:S01]  /*1990*/  USEL UR7, UR7, URZ, UP1 ;  /* 0x0000003f07077287 */ /* 0x000fe20008800000 */
[----:B--2---:R-:W-:Y:S02]  /*19a0*/  IMAD.MOV R0, RZ, RZ, -R5 ;  /* 0x000000ffff007224 */ /* 0x004fe400078e0a05 */
[----:B------:R-:W-:Y:S02]  /*19b0*/  IMAD.MOV.U32 R4, RZ, RZ, RZ ;  /* 0x000000ffff047224 */ /* 0x000fe400078e00ff */
[----:B------:R-:W-:Y:S01]  /*19c0*/  IMAD R0, R0, R6, RZ ;  /* 0x0000000600007224 */ /* 0x000fe200078e02ff */
[----:B-1----:R-:W-:-:S03]  /*19d0*/  UIMAD.WIDE.U32 UR8, UR11, UR14, URZ ;  /* 0x0000000e0b0872a5 */ /* 0x002fc6000f8e003f */
[----:B------:R-:W-:Y:S01]  /*19e0*/  IMAD.HI.U32 R4, R5, R0, R4 ;  /* 0x0000000005047227 */ /* 0x000fe200078e0004 */
[----:B------:R-:W-:-:S03]  /*19f0*/  UIMAD UR15, UR11, UR15, UR9 ;  /* 0x0000000f0b0f72a4 */ /* 0x000fc6000f8e0209 */
[----:B------:R-:W-:Y:S01]  /*1a00*/  IMAD.MOV.U32 R0, RZ, RZ, R3 ;  /* 0x000000ffff007224 */ /* 0x000fe200078e0003 */
[----:B------:R-:W-:Y:S02]  /*1a10*/  USHF.L.U32 UR11, UR48, 0x7, URZ ;  /* 0x00000007300b7899 */ /* 0x000fe4000800063f */
[----:B------:R-:W-:Y:S01]  /*1a20*/  USEL UR14, UR8, URZ, UP6 ;  /* 0x0000003f080e7287 */ /* 0x000fe2000b000000 */
[----:B------:R-:W-:Y:S01]  /*1a30*/  IMAD.HI.U32 R4, R4, R0, RZ ;  /* 0x0000000004047227 */ /* 0x000fe200078e00ff */
[----:B------:R-:W-:Y:S02]  /*1a40*/  USEL UR8, UR11, URZ, UP1 ;  /* 0x0000003f0b087287 */ /* 0x000fe40008800000 */
[----:B------:R-:W-:Y:S01]  /*1a50*/  USEL UR15, UR15, URZ, UP6 ;  /* 0x0000003f0f0f7287 */ /* 0x000fe2000b000000 */
[----:B------:R-:W-:Y:S01]  /*1a60*/  IMAD.MOV R3, RZ, RZ, -R4 ;  /* 0x000000ffff037224 */ /* 0x000fe200078e0a04 */
[----:B------:R-:W-:-:S03]  /*1a70*/  UIADD3 UR8, UP1, UR6, UR8, URZ ;  /* 0x0000000806087290 */ /* 0x000fc6000ff3e03f */
[C---:B------:R-:W-:Y:S01]  /*1a80*/  IMAD R0, R6.reuse, R3, R0 ;  /* 0x0000000306007224 */ /* 0x040fe200078e0200 */
[----:B------:R-:W1:Y:S01]  /*1a90*/  R2UR UR11, R249 ;  /* 0x00000000f90b73c2 */ /* 0x000e6200000e0000 */
[----:B------:R-:W-:Y:S02]  /*1aa0*/  UIADD3.X UR9, UR45, UR7, URZ, UP1, !UPT ;  /* 0x000000072d097290 */ /* 0x000fe40008ffe43f */
[----:B------:R-:W-:Y:S01]  /*1ab0*/  UIMAD UR7, UR53, UR8, URZ ;  /* 0x00000008350772a4 */ /* 0x000fe2000f8e023f */
[----:B------:R-:W-:-:S03]  /*1ac0*/  ISETP.GT.U32.AND P1, PT, R6, R0, PT ;  /* 0x000000000600720c */ /* 0x000fc60003f24070 */
[----:B------:R-:W-:Y:S02]  /*1ad0*/  UIMAD UR13, UR52, UR9, UR7 ;  /* 0x00000009340d72a4 */ /* 0x000fe4000f8e0207 */
[----:B---3--:R-:W-:Y:S02]  /*1ae0*/  @UP5 USEL UR7, UR47, UR4, !UP2 ;  /* 0x000000042f075287 */ /* 0x008fe4000d000000 */
[----:B------:R-:W-:-:S04]  /*1af0*/  UIMAD.WIDE.U32 UR8, UR52, UR8, URZ ;  /* 0x00000008340872a5 */ /* 0x000fc8000f8e003f */
[----:B------:R-:W-:Y:S02]  /*1b00*/  UIADD3 UR13, UR9, UR13, URZ ;  /* 0x0000000d090d7290 */ /* 0x000fe4000fffe03f */
[----:B------:R-:W-:Y:S01]  /*1b10*/  @!P1 IMAD.IADD R0, R0, 0x1, -R6 ;  /* 0x0000000100009824 */ /* 0x000fe200078e0a06 */
[----:B------:R-:W-:-:S04]  /*1b20*/  @!P1 IADD3 R4, R4, 0x1, RZ ;  /* 0x0000000104049810 */ /* 0x000fc80007ffe0ff */
[----:B------:R-:W-:Y:S02]  /*1b30*/  ISETP.GE.U32.AND P3, PT, R0, R6, PT ;  /* 0x000000060000720c */ /* 0x000fe40003f66070 */
[----:B-1----:R-:W-:Y:S01]  /*1b40*/  ISETP.LE.AND P1, PT, RZ, UR11, PT ;  /* 0x0000000bff007c0c */ /* 0x002fe2000bf23270 */
[----:B------:R-:W-:Y:S02]  /*1b50*/  ULDC UR11, c[0x0][0x234] ;  /* 0x00008d00000b7ab9 */ /* 0x000fe40000000800 */
[----:B------:R-:W-:Y:S02]  /*1b60*/  @UP5 UIMAD UR11, UR51, UR11, UR7 ;  /* 0x0000000b330b52a4 */ /* 0x000fe4000f8e0207 */
[----:B------:R-:W-:-:S05]  /*1b70*/  USHF.R.S32.HI UR7, URZ, 0x1f, UR5 ;  /* 0x0000001f3f077899 */ /* 0x000fca0008011405 */
[----:B----4-:R-:W-:Y:S01]  /*1b80*/  @!UP5 UMOV UR11, UR39 ;  /* 0x00000027000bdc82 */ /* 0x010fe20008000000 */
[----:B------:R-:W-:-:S05]  /*1b90*/  @P3 IADD3 R4, R4, 0x1, RZ ;  /* 0x0000000104043810 */ /* 0x000fca0007ffe0ff */
[----:B------:R-:W-:Y:S01]  /*1ba0*/  @!P1 IMAD.MOV R4, RZ, RZ, -R4 ;  /* 0x000000ffff049224 */ /* 0x000fe200078e0a04 */
[----:B------:R-:W-:Y:S02]  /*1bb0*/  PLOP3.LUT P1, PT, PT, PT, UP5, 0x80, 0x0 ;  /* 0x000000000000781c */ /* 0x000fe40003f2f058 */
[----:B------:R-:W-:-:S04]  /*1bc0*/  @!P2 LOP3.LUT R4, RZ, c[0x0][0x1c8], RZ, 0x33, !PT ;  /* 0x00007200ff04aa12 */ /* 0x000fc800078e33ff */
[----:B------:R-:W-:-:S07]  /*1bd0*/  SHF.R.S32.HI R15, RZ, 0x1f, R4 ;  /* 0x0000001fff0f7819 */ /* 0x000fce0000011404 */
[----:B------:R-:W-:Y:S05]  /*1be0*/  @!P1 BRA `(.L_x_418) ;  /* 0x0000006000009947 */ /* 0x000fea0003800000 */
[----:B------:R-:W1:Y:S01]  /*1bf0*/  R2UR UR39, R251 ;  /* 0x00000000fb2773c2 */ /* 0x000e6200000e0000 */
[----:B------:R-:W-:Y:S02]  /*1c00*/  ULDC UR47, c[0x0][0x224] ;  /* 0x00008900002f7ab9 */ /* 0x000fe40000000800 */
[----:B------:R-:W-:-:S04]  /*1c10*/  @!UP2 UIMAD UR4, UR48, UR47, URZ ;  /* 0x0000002f3004a2a4 */ /* 0x000fc8000f8e023f */
[----:B------:R-:W-:-:S04]  /*1c20*/  ULEA UR4, UR48, UR4, 0x7 ;  /* 0x0000000430047291 */ /* 0x000fc8000f8e383f */
[----:B-1----:R-:W-:Y:S01]  /*1c30*/  UIMAD UR4, UR39, UR51, UR4 ;  /* 0x00000033270472a4 */ /* 0x002fe2000f8e0204 */
[----:B------:R-:W-:Y:S05]  /*1c40*/  BRA `(.L_x_419) ;  /* 0x0000002000007947 */ /* 0x000fea0003800000 */
.L_x_418:
[----:B------:R1:W2:Y:S01]  /*1c50*/  R2UR UR4, R247 ;  /* 0x00000000f70473c2 */ /* 0x0002a200000e0000 */
[----:B------:R-:W-:-:S07]  /*1c60*/  DEPBAR.LE SB1, 0x0, {2} ;  /* 0x000090040000791a */ /* 0x000fce0000000000 */
.L_x_419:
[----:B------:R-:W-:Y:S01]  /*1c70*/  IMAD.U32 R11, RZ, RZ, UR21 ;  /* 0x00000015ff0b7e24 */ /* 0x000fe2000f8e00ff */
[----:B------:R-:W1:Y:S01]  /*1c80*/  R2UR UR21, R250 ;  /* 0x00000000fa1573c2 */ /* 0x000e6200000e0000 */
[----:B------:R-:W-:Y:S01]  /*1c90*/  IMAD.U32 R10, RZ, RZ, UR20 ;  /* 0x00000014ff0a7e24 */ /* 0x000fe2000f8e00ff */
[----:B------:R-:W2:Y:S01]  /*1ca0*/  S2R R12, SR_TID.X ;  /* 0x00000000000c7919 */ /* 0x000ea20000002100 */
[----:B------:R-:W-:Y:S01]  /*1cb0*/  USHF.L.U32 UR47, UR57, 0x7, URZ ;  /* 0x00000007392f7899 */ /* 0x000fe2000800063f */
[----:B------:R-:W-:Y:S01]  /*1cc0*/  SHF.R.S32.HI R227, RZ, 0x1f, R226 ;  /* 0x0000001fffe37819 */ /* 0x000fe200000114e2 */
[----:B------:R-:W-:Y:S01]  /*1cd0*/  UIADD3 UR11, UR6, UR11, URZ ;  /* 0x0000000b060b7290 */ /* 0x000fe2000fffe03f */
[----:B------:R-:W-:Y:S02]  /*1ce0*/  BSSY B1, `(.L_x_415) ;  /* 0x0000857000017945 */ /* 0x000fe40003800000 */
[----:B------:R-:W3:Y:S08]  /*1cf0*/  R2UR UR39, R243 ;  /* 0x00000000f32773c2 */ /* 0x000ef000000e0000 */
[----:B------:R-:W3:Y:S01]  /*1d00*/  R2UR UR20, R245 ;  /* 0x00000000f51473c2 */ /* 0x000ee200000e0000 */
[----:B-1----:R-:W-:-:S02]  /*1d10*/  UIADD3 UR8, UP4, UP3, UR8, UR47, UR21 ;  /* 0x0000002f08087290 */ /* 0x002fc4000fb9e015 */
[----:B------:R-:W-:Y:S01]  /*1d20*/  USHF.R.S32.HI UR21, URZ, 0x1f, UR51 ;  /* 0x0000001f3f157899 */ /* 0x000fe20008011433 */
[----:B--2---:R-:W-:Y:S01]  /*1d30*/  SHF.R.S32.HI R13, RZ, 0x1f, R12 ;  /* 0x0000001fff0d7819 */ /* 0x004fe2000001140c */
[----:B------:R-:W-:-:S03]  /*1d40*/  UIADD3 UR47, UP2, UP1, UR14, UR8, UR38 ;  /* 0x000000080e2f7290 */ /* 0x000fc6000f95e026 */
[----:B------:R-:W-:-:S04]  /*1d50*/  LEA.HI R3, R13, R12, RZ, 0x2 ;  /* 0x0000000c0d037211 */ /* 0x000fc800078f10ff */
[----:B------:R-:W-:-:S04]  /*1d60*/  SHF.R.S32.HI R3, RZ, 0x2, R3 ;  /* 0x00000002ff037819 */ /* 0x000fc80000011403 */
[----:B------:R-:W-:Y:S01]  /*1d70*/  SHF.R.S32.HI R17, RZ, 0x1f, R3 ;  /* 0x0000001fff117819 */ /* 0x000fe20000011403 */
[----:B---3--:R-:W-:Y:S01]  /*1d80*/  UIADD3.X UR8, UR13, UR39, UR20, UP4, UP3 ;  /* 0x000000270d087290 */ /* 0x008fe2000a7e6414 */
[----:B------:R-:W-:-:S03]  /*1d90*/  IADD3 R0, P1, R3, UR6, RZ ;  /* 0x0000000603007c10 */ /* 0x000fc6000ff3e0ff */
[----:B------:R-:W-:Y:S01]  /*1da0*/  UIADD3.X UR39, UR15, UR8, UR16, UP2, UP1 ;  /* 0x000000080f277290 */ /* 0x000fe200097e2410 */
[----:B------:R-:W-:Y:S01]  /*1db0*/  IADD3.X R5, R17, UR45, RZ, P1, !PT ;  /* 0x0000002d11057c10 */ /* 0x000fe20008ffe4ff */
[----:B------:R-:W-:Y:S01]  /*1dc0*/  IMAD.WIDE.U32 R6, R0, c[0x0][0x190], R226 ;  /* 0x0000640000067a25 */ /* 0x000fe200078e00e2 */
[----:B------:R-:W-:Y:S02]  /*1dd0*/  ULDC.64 UR8, c[0x0][0x1a8] ;  /* 0x00006a0000087ab9 */ /* 0x000fe40000000a00 */
[----:B------:R-:W-:Y:S01]  /*1de0*/  UIMAD UR8, UR21, UR8, URZ ;  /* 0x00000008150872a4 */ /* 0x000fe2000f8e023f */
[----:B------:R-:W-:Y:S01]  /*1df0*/  IMAD R5, R5, c[0x0][0x190], RZ ;  /* 0x0000640005057a24 */ /* 0x000fe200078e02ff */
[----:B------:R-:W-:Y:S01]  /*1e00*/  IADD3 R8, P1, R6, UR54, RZ ;  /* 0x0000003606087c10 */ /* 0x000fe2000ff3e0ff */
[----:B------:R-:W-:Y:S02]  /*1e10*/  ULDC UR54, c[0x0][0x2e8] ;  /* 0x0000ba0000367ab9 */ /* 0x000fe40000000800 */
[----:B------:R-:W-:Y:S01]  /*1e20*/  UIMAD UR38, UR51, UR9, UR8 ;  /* 0x00000009332672a4 */ /* 0x000fe2000f8e0208 */
[----:B------:R-:W-:-:S02]  /*1e30*/  IMAD R0, R0, c[0x0][0x194], R5 ;  /* 0x0000650000007a24 */ /* 0x000fc400078e0205 */
        /* <DEDUP_REMOVED lines=33> */
[C---:B-1----:R-:W-:Y:S01]  /*2050*/  IADD3 R10, P1, R0.reuse, UR47, RZ ;  /* 0x0000002f000a7c10 */ /* 0x042fe2000ff3e0ff */
[----:B------:R-:W-:Y:S02]  /*2060*/  ULDC.64 UR46, c[0x0][0x200] ;  /* 0x00008000002e7ab9 */ /* 0x000fe40000000a00 */
        /* <DEDUP_REMOVED lines=9> */
[----:B------:R-:W-:Y:S02]  /*2100*/  UIMAD.WIDE UR14, UR11, UR45, UR46 ;  /* 0x0000002d0b0e72a5 */ /* 0x000fe4000f8e022e */
[----:B------:R-:W-:Y:S01]  /*2110*/  IMAD R0, R17, c[0x0][0x370], RZ ;  /* 0x0000dc0011007a24 */ /* 0x000fe200078e02ff */
[----:B------:R-:W-:Y:S01]  /*2120*/  IADD3 R5, R9, UR38, RZ ;  /* 0x0000002609057c10 */ /* 0x000fe2000fffe0ff */
[----:B------:R-:W-:Y:S01]  /*2130*/  IMAD.WIDE.U32 R6, R3, c[0x0][0x370], R6 ;  /* 0x0000dc0003067a25 */ /* 0x000fe200078e0006 */
[----:B------:R-:W-:-:S03]  /*2140*/  LEA R222, P3, R8, c[0x0][0x160], 0x1 ;  /* 0x0000580008de7a11 */ /* 0x000fc600078608ff */
        /* <DEDUP_REMOVED lines=24> */
.L_x_421:
        /* <DEDUP_REMOVED lines=18> */
.L_x_422:
        /* <DEDUP_REMOVED lines=29> */
.L_x_424:
[----:B------:R-:W-:Y:S05]  /*25c0*/  BSYNC B0 ;  /* 0x0000000000007941 */ /* 0x000fea0003800000 */
.L_x_423:
        /* <DEDUP_REMOVED lines=14> */
.L_x_426:
[----:B------:R-:W-:Y:S05]  /*26b0*/  BSYNC B0 ;  /* 0x0000000000007941 */ /* 0x000fea0003800000 */
.L_x_425:
        /* <DEDUP_REMOVED lines=25> */
.L_x_428:
[----:B------:R-:W-:Y:S05]  /*2850*/  BSYNC B0 ;  /* 0x0000000000007941 */ /* 0x000fea0003800000 */
.L_x_427:
        /* <DEDUP_REMOVED lines=12> */
.L_x_420:
[----:B------:R-:W-:Y:S01]  /*2920*/  PLOP3.LUT P0, PT, PT, PT, UP6, 0x80, 0x0 ;  /* 0x000000000000781c */ /* 0x000fe20003f0f068 */
[----:B------:R-:W-:Y:S01]  /*2930*/  ULEA.HI UR4, UR8, UR8, URZ, 0x1 ;  /* 0x0000000808047291 */ /* 0x000fe2000f8f083f */
[----:B------:R-:W-:Y:S01]  /*2940*/  IMAD.SHL.U32 R0, R237, 0x2, RZ ;  /* 0x00000002ed007824 */ /* 0x000fe200078e00ff */
[----:B------:R-:W-:Y:S02]  /*2950*/  BSSY B0, `(.L_x_430) ;  /* 0x0000014000007945 */ /* 0x000fe40003800000 */
[----:B------:R-:W-:-:S04]  /*2960*/  ULOP3.LUT UR4, UR4, 0xfffffffe, URZ, 0xc0, !UPT ;  /* 0xfffffffe04047892 */ /* 0x000fc8000f8ec03f */
[----:B------:R-:W-:-:S04]  /*2970*/  UIADD3 UR4, UR8, -UR4, URZ ;  /* 0x8000000408047290 */ /* 0x000fc8000fffe03f */
[----:B------:R-:W-:Y:S01]  /*2980*/  @P0 BAR.SYNC.DEFER_BLOCKING 0x0 ;  /* 0x0000000000000b1d */ /* 0x000fe20000010000 */
[----:B------:R-:W-:Y:S02]  /*2990*/  UISETP.NE.AND UP0, UPT, UR4, 0x1, UPT ;  /* 0x000000010400788c */ /* 0x000fe4000bf05270 */
[----:B------:R-:W-:-:S06]  /*29a0*/  UIMAD UR4, UR8, -0x80, UR17 ;  /* 0xffffff80080478a4 */ /* 0x000fcc000f8e0211 */
        /* <DEDUP_REMOVED lines=14> */
.L_x_431:
[----:B------:R-:W-:Y:S05]  /*2a90*/  BSYNC B0 ;  /* 0x0000000000007941 */ /* 0x000fea0003800000 */
.L_x_430:
        /* <DEDUP_REMOVED lines=8> */
[----:B------:R-:W-:Y:S02]  /*2b20*/  IMAD.MOV.U32 R5, RZ, RZ, c[0x0][0x370] ;  /* 0x0000dc00ff057624 */ /* 0x000fe400078e00ff */
[----:B------:R-:W-:-:S03]  /*2b30*/  IMAD.MOV.U32 R7, RZ, RZ, c[0x0][0x374] ;  /* 0x0000dd00ff077624 */ /* 0x000fc600078e00ff */
[----:B------:R-:W-:-:S04]  /*2b40*/  LEA R6, P0, R5, R220, 0x7 ;  /* 0x000000dc05067211 */ /* 0x000fc800078038ff */
[----:B------:R-:W-:-:S05]  /*2b50*/  LEA.HI.X R7, R5, R221, R7, 0x7, P0 ;  /* 0x000000dd05077211 */ /* 0x000fca00000f3c07 */
[----:B------:R-:W-:Y:S01]  /*2b60*/  @!PT LDS RZ, [RZ] ;  /* 0x00000000fffff984 */ /* 0x000fe20000000800 */
[----:B------:R-:W-:Y:S01]  /*2b70*/  @!PT LDS RZ, [RZ] ;  /* 0x00000000fffff984 */ /* 0x000fe20000000800 */
[----:B------:R-:W-:Y:S01]  /*2b80*/  @!PT LDS RZ, [RZ] ;  /* 0x00000000fffff984 */ /* 0x000fe20000000800 */
[----:B------:R1:W-:Y:S04]  /*2b90*/  LDGSTS.E.BYPASS.LTC128B.128 [R0+0x5000], [R6.64] ;  /* 0x0500000006007fae */ /* 0x0003e8000b901d64 */
.L_x_433:
[----:B------:R-:W-:Y:S05]  /*2ba0*/  BSYNC B0 ;  /* 0x0000000000007941 */ /* 0x000fea0003800000 */
.L_x_432:
        /* <DEDUP_REMOVED lines=20> */
.L_x_435:
[----:B------:R-:W-:Y:S05]  /*2cf0*/  BSYNC B0 ;  /* 0x0000000000007941 */ /* 0x000fea0003800000 */
.L_x_434:
        /* <DEDUP_REMOVED lines=13> */
[----:B-1----:R-:W-:-:S03]  /*2dd0*/  IMAD.MOV.U32 R7, RZ, RZ, c[0x0][0x194] ;  /* 0x00006500ff077624 */ /* 0x002fc600078e00ff */
[----:B------:R-:W-:-:S04]  /*2de0*/  LEA R6, P1, R5, R222, 0x7 ;  /* 0x000000de05067211 */ /* 0x000fc800078238ff */
[----:B------:R-:W-:-:S05]  /*2df0*/  LEA.HI.X R7, R5, R223, R7, 0x7, P1 ;  /* 0x000000df05077211 */ /* 0x000fca00008f3c07 */
[----:B------:R-:W-:Y:S01]  /*2e00*/  @!PT LDS RZ, [RZ] ;  /* 0x00000000fffff984 */ /* 0x000fe20000000800 */
[----:B------:R-:W-:Y:S01]  /*2e10*/  @!PT LDS RZ, [RZ] ;  /* 0x00000000fffff984 */ /* 0x000fe20000000800 */
[----:B------:R-:W-:Y:S01]  /*2e20*/  @!PT LDS RZ, [RZ] ;  /* 0x00000000fffff984 */ /* 0x000fe20000000800 */
[----:B------:R1:W-:Y:S04]  /*2e30*/  LDGSTS.E.BYPASS.LTC128B.128 [R210+0x1000], [R6.64] ;  /* 0x0100000006d27fae */ /* 0x0003e8000b901d64 */
.L_x_437:
[----:B------:R-:W-:Y:S05]  /*2e40*/  BSYNC B0 ;  /* 0x0000000000007941 */ /* 0x000fea0003800000 */
.L_x_436:
[----:B------:R-:W-:Y:S01]  /*2e50*/  ULDC.64 UR38, c[0x0][0x198] ;  /* 0x0000660000267ab9 */ /* 0x000fe20000000a00 */
[----:B------:R-:W-:Y:S01]  /*2e60*/  IMAD.U32 R13, RZ, RZ, UR5 ;  /* 0x00000005ff0d7e24 */ /* 0x000fe2000f8e00ff */
[----:B------:R-:W-:Y:S01]  /*2e70*/  UIMAD UR6, UR7, UR38, URZ ;  /* 0x00000026070672a4 */ /* 0x000fe2000f8e023f */
[C---:B------:R-:W-:Y:S01]  /*2e80*/  IADD3 R5, R228.reuse, 0x48, RZ ;  /* 0x00000048e4057810 */ /* 0x040fe20007ffe0ff */
[----:B------:R-:W-:Y:S01]  /*2e90*/  IMAD.MOV.U32 R229, RZ, RZ, 0x7f800000 ;  /* 0x7f800000ffe57424 */ /* 0x000fe200078e00ff */
[----:B------:R-:W-:Y:S01]  /*2ea0*/  IADD3 R9, R228, 0x8, RZ ;  /* 0x00000008e4097810 */ /* 0x000fe20007ffe0ff */
[----:B------:R-:W-:Y:S01]  /*2eb0*/  UIMAD UR6, UR5, UR39, UR6 ;  /* 0x00000027050672a4 */ /* 0x000fe2000f8e0206 */
[----:B-1----:R-:W-:Y:S01]  /*2ec0*/  IMAD.WIDE.U32 R6, R13, c[0x0][0x198], R226 ;  /* 0x000066000d067a25 */ /* 0x002fe200078e00e2 */
[----:B------:R-:W-:Y:S02]  /*2ed0*/  ISETP.GE.AND P2, PT, R5, UR4, PT ;  /* 0x0000000405007c0c */ /* 0x000fe4000bf46270 */
[----:B------:R-:W-:Y:S01]  /*2ee0*/  ISETP.GE.AND P4, PT, R9, UR4, PT ;  /* 0x0000000409007c0c */ /* 0x000fe2000bf86270 */
[----:B------:R-:W-:Y:S01]  /*2ef0*/  IMAD.MOV.U32 R233, RZ, RZ, 0x7f800000 ;  /* 0x7f800000ffe97424 */ /* 0x000fe200078e00ff */
[----:B------:R-:W-:Y:S01]  /*2f00*/  IADD3 R8, P1, R6, UR43, RZ ;  /* 0x0000002b06087c10 */ /* 0x000fe2000ff3e0ff */
[----:B------:R-:W-:Y:S01]  /*2f10*/  IMAD.U32 R10, RZ, RZ, UR6 ;  /* 0x00000006ff0a7e24 */ /* 0x000fe2000f8e00ff */
[----:B------:R-:W-:-:S02]  /*2f20*/  MOV R232, 0x7f800000 ;  /* 0x7f80000000e87802 */ /* 0x000fc40000000f00 */
[----:B------:R-:W-:Y:S02]  /*2f30*/  IADD3 R6, R228, 0x40, RZ ;  /* 0x00000040e4067810 */ /* 0x000fe40007ffe0ff */
[----:B------:R-:W-:Y:S01]  /*2f40*/  IADD3.X R9, R7, UR44, R10, P1, !PT ;  /* 0x0000002c07097c10 */ /* 0x000fe20008ffe40a */
[----:B------:R-:W-:Y:S01]  /*2f50*/  IMAD.MOV.U32 R10, RZ, RZ, 0x4 ;  /* 0x00000004ff0a7424 */ /* 0x000fe200078e00ff */
[----:B------:R-:W-:Y:S02]  /*2f60*/  ISETP.GE.AND P3, PT, R6, UR4, PT ;  /* 0x0000000406007c0c */ /* 0x000fe4000bf66270 */
[----:B------:R-:W-:Y:S01]  /*2f70*/  MOV R6, 0x4 ;  /* 0x0000000400067802 */ /* 0x000fe20000000f00 */
[----:B------:R-:W-:Y:S01]  /*2f80*/  @!P2 IMAD.WIDE R10, R5, R10, UR14 ;  /* 0x0000000e050aae25 */ /* 0x000fe2000f8e020a */
[C---:B------:R-:W-:Y:S02]  /*2f90*/  ISETP.GE.AND P5, PT, R228.reuse, UR4, PT ;  /* 0x00000004e4007c0c */ /* 0x040fe4000bfa6270 */
[----:B------:R-:W-:Y:S01]  /*2fa0*/  MOV R234, 0x7f800000 ;  /* 0x7f80000000ea7802 */ /* 0x000fe20000000f00 */
[----:B------:R-:W-:Y:S01]  /*2fb0*/  IMAD.WIDE R6, R228, R6, UR14 ;  /* 0x0000000ee4067e25 */ /* 0x000fe2000f8e0206 */
[----:B------:R1:W5:Y:S01]  /*2fc0*/  @!P2 LDG.E R232, [R10.64] ;  /* 0x000000240ae8a981 */ /* 0x000362000c1e1900 */
[----:B------:R-:W-:-:S02]  /*2fd0*/  UIMAD UR4, UR12, -0x80, UR10 ;  /* 0xffffff800c0478a4 */ /* 0x000fc4000f8e020a */
[----:B------:R-:W-:Y:S01]  /*2fe0*/  IMAD R5, R15, c[0x0][0x1b0], RZ ;  /* 0x00006c000f057a24 */ /* 0x000fe200078e02ff */
[----:B------:R2:W5:Y:S04]  /*2ff0*/  @!P4 LDG.E R234, [R6.64+0x20] ;  /* 0x0000202406eac981 */ /* 0x000568000c1e1900 */
[----:B------:R2:W5:Y:S01]  /*3000*/  @!P3 LDG.E R229, [R6.64+0x100] ;  /* 0x0001002406e5b981 */ /* 0x000562000c1e1900 */
[----:B------:R-:W-:-:S03]  /*3010*/  ISETP.GE.AND P3, PT, R3, UR4, PT ;  /* 0x0000000403007c0c */ /* 0x000fc6000bf66270 */
[----:B------:R2:W5:Y:S10]  /*3020*/  @!P5 LDG.E R233, [R6.64] ;  /* 0x0000002406e9d981 */ /* 0x000574000c1e1900 */
[----:B------:R1:W-:Y:S04]  /*3030*/  @P3 STS [R0+0x6000], RZ ;  /* 0x006000ff00003388 */ /* 0x0003e80000000800 */
[----:B------:R1:W-:Y:S04]  /*3040*/  @P3 STS [R0+0x6004], RZ ;  /* 0x006004ff00003388 */ /* 0x0003e80000000800 */
[----:B------:R1:W-:Y:S01]  /*3050*/  @P3 STS.64 [R0+0x6008], RZ ;  /* 0x006008ff00003388 */ /* 0x0003e20000000a00 */
[C---:B------:R-:W-:Y:S01]  /*3060*/  IMAD R5, R4.reuse, c[0x0][0x1b4], R5 ;  /* 0x00006d0004057a24 */ /* 0x040fe200078e0205 */
[----:B------:R-:W-:Y:S01]  /*3070*/  BSSY B0, `(.L_x_438) ;  /* 0x0000015000007945 */ /* 0x000fe20003800000 */
[----:B--2---:R-:W-:-:S05]  /*3080*/  IMAD.WIDE.U32 R6, R4, c[0x0][0x1b0], R8 ;  /* 0x00006c0004067a25 */ /* 0x004fca00078e0008 */
[----:B------:R-:W-:Y:S01]  /*3090*/  IADD3 R12, R7, R5, RZ ;  /* 0x00000005070c7210 */ /* 0x000fe20007ffe0ff */
        /* <DEDUP_REMOVED lines=12> */
[----:B-1----:R-:W-:-:S04]  /*3160*/  LEA R10, P1, R8, c[0x0][0x168], 0x1 ;  /* 0x00005a00080a7a11 */ /* 0x002fc800078208ff */
[----:B------:R-:W-:-:S05]  /*3170*/  LEA.HI.X R11, R8, c[0x0][0x16c], R5, 0x1, P1 ;  /* 0x00005b00080b7a11 */ /* 0x000fca00008f0c05 */
[----:B------:R-:W-:Y:S01]  /*3180*/  @!PT LDS RZ, [RZ] ;  /* 0x00000000fffff984 */ /* 0x000fe20000000800 */
[----:B------:R-:W-:Y:S01]  /*3190*/  @!PT LDS RZ, [RZ] ;  /* 0x00000000fffff984 */ /* 0x000fe20000000800 */
[----:B------:R-:W-:Y:S01]  /*31a0*/  @!PT LDS RZ, [RZ] ;  /* 0x00000000fffff984 */ /* 0x000fe20000000800 */
[----:B------:R1:W-:Y:S04]  /*31b0*/  LDGSTS.E.BYPASS.LTC128B.128 [R0+0x6000], [R10.64] ;  /* 0x060000000a007fae */ /* 0x0003e8000b901d64 */
.L_x_439:
[----:B------:R-:W-:Y:S05]  /*31c0*/  BSYNC B0 ;  /* 0x0000000000007941 */ /* 0x000fea0003800000 */
.L_x_438:
[----:B------:R-:W-:Y:S01]  /*31d0*/  ISETP.GE.AND P2, PT, R16, UR4, PT ;  /* 0x0000000410007c0c */ /* 0x000fe2000bf46270 */
[----:B------:R-:W-:-:S12]  /*31e0*/  BSSY B0, `(.L_x_440) ;  /* 0x0000013000007945 */ /* 0x000fd80003800000 */
        /* <DEDUP_REMOVED lines=18> */
.L_x_441:
[----:B------:R-:W-:Y:S05]  /*3310*/  BSYNC B0 ;  /* 0x0000000000007941 */ /* 0x000fea0003800000 */
.L_x_440:
[----:B------:R-:W-:Y:S01]  /*3320*/  ULDC.64 UR38, c[0x0][0x1a0] ;  /* 0x0000680000267ab9 */ /* 0x000fe20000000a00 */
[----:B-1----:R-:W-:Y:S01]  /*3330*/  IMAD.WIDE.U32 R6, R13, c[0x0][0x1a0], R226 ;  /* 0x000068000d067a25 */ /* 0x002fe200078e00e2 */
[----:B------:R-:W-:Y:S01]  /*3340*/  UIMAD UR7, UR7, UR38, URZ ;  /* 0x00000026070772a4 */ /* 0x000fe2000f8e023f */
[----:B------:R1:W-:Y:S01]  /*3350*/  @P3 STS [R0+0x8000], RZ ;  /* 0x008000ff00003388 */ /* 0x0003e20000000800 */
[----:B------:R-:W-:Y:S02]  /*3360*/  BSSY B0, `(.L_x_442) ;  /* 0x000001d000007945 */ /* 0x000fe40003800000 */
[----:B------:R-:W-:Y:S01]  /*3370*/  UIMAD UR5, UR5, UR39, UR7 ;  /* 0x00000027050572a4 */ /* 0x000fe2000f8e0207 */
[----:B------:R1:W-:Y:S01]  /*3380*/  @P3 STS [R0+0x8004], RZ ;  /* 0x008004ff00003388 */ /* 0x0003e20000000800 */
[----:B------:R-:W-:-:S03]  /*3390*/  IADD3 R6, P1, R6, UR41, RZ ;  /* 0x0000002906067c10 */ /* 0x000fc6000ff3e0ff */
[----:B------:R1:W-:Y:S01]  /*33a0*/  @P3 STS.64 [R0+0x8008], RZ ;  /* 0x008008ff00003388 */ /* 0x0003e20000000a00 */
[----:B------:R-:W-:-:S04]  /*33b0*/  MOV R5, UR5 ;  /* 0x0000000500057c02 */ /* 0x000fc80008000f00 */
[----:B------:R-:W-:Y:S01]  /*33c0*/  IADD3.X R7, R7, UR42, R5, P1, !PT ;  /* 0x0000002a07077c10 */ /* 0x000fe20008ffe405 */
[----:B------:R-:W-:-:S04]  /*33d0*/  IMAD R5, R15, c[0x0][0x1b8], RZ ;  /* 0x00006e000f057a24 */ /* 0x000fc800078e02ff */
[C---:B------:R-:W-:Y:S02]  /*33e0*/  IMAD R10, R4.reuse, c[0x0][0x1bc], R5 ;  /* 0x00006f00040a7a24 */ /* 0x040fe400078e0205 */
[----:B------:R-:W-:-:S05]  /*33f0*/  IMAD.WIDE.U32 R4, R4, c[0x0][0x1b8], R6 ;  /* 0x00006e0004047a25 */ /* 0x000fca00078e0006 */
        /* <DEDUP_REMOVED lines=19> */
.L_x_443:
[----:B------:R-:W-:Y:S05]  /*3530*/  BSYNC B0 ;  /* 0x0000000000007941 */ /* 0x000fea0003800000 */
.L_x_442:
        /* <DEDUP_REMOVED lines=19> */
.L_x_445:
[----:B------:R-:W-:Y:S05]  /*3670*/  BSYNC B0 ;  /* 0x0000000000007941 */ /* 0x000fea0003800000 */
.L_x_444:
[----:B------:R-:W-:Y:S01]  /*3680*/  IMAD.MOV.U32 R6, RZ, RZ, c[0x0][0x308] ;  /* 0x0000c200ff067624 */ /* 0x000fe200078e00ff */
[----:B------:R-:W1:Y:S01]  /*3690*/  R2UR UR5, R246 ;  /* 0x00000000f60573c2 */ /* 0x000e6200000e0000 */
[----:B------:R-:W-:Y:S01]  /*36a0*/  IMAD.MOV.U32 R7, RZ, RZ, c[0x0][0x30c] ;  /* 0x0000c300ff077624 */ /* 0x000fe200078e00ff */
[----:B------:R-:W0:Y:S04]  /*36b0*/  LDGDEPBAR ;  /* 0x00000000000079af */ /* 0x000e280000000000 */
[----:B-12---:R1:W2:Y:S02]  /*36c0*/  LDG.E.64 R4, [R6.64+0x8] ;  /* 0x0000082406047981 */ /* 0x0062a4000c1e1b00 */
[----:B------:R-:W3:Y:S02]  /*36d0*/  R2UR UR4, R242 ;  /* 0x00000000f20473c2 */ /* 0x000ee400000e0000 */
[----:B-1--4-:R-:W4:Y:S01]  /*36e0*/  LDG.E.64 R6, [R6.64] ;  /* 0x0000002406067981 */ /* 0x012f22000c1e1b00 */
[----:B---3--:R-:W-:-:S02]  /*36f0*/  SHF.R.S32.HI R0, RZ, 0x1f, R14 ;  /* 0x0000001fff007819 */ /* 0x008fc4000001140e */
[----:B------:R-:W-:Y:S01]  /*3700*/  IADD3 R3, R136, 0x1000, RZ ;  /* 0x0000100088037810 */ /* 0x000fe20007ffe0ff */
[----:B------:R-:W-:-:S03]  /*3710*/  IMAD.SHL.U32 R134, R142, 0x2, RZ ;  /* 0x000000028e867824 */ /* 0x000fc600078e00ff */
[----:B------:R-:W-:Y:S01]  /*3720*/  SEL R3, R3, R136, !P0 ;  /* 0x0000008803037207 */ /* 0x000fe20004000000 */
        /* <DEDUP_REMOVED lines=17> */
[----:B------:R-:W-:Y:S01]  /*3840*/  SHF.L.U32 R3, R3, 0x1, RZ ;  /* 0x0000000103037819 */ /* 0x000fe200000006ff */
[----:B------:R-:W-:Y:S01]  /*3850*/  IMAD.MOV.U32 R252, RZ, RZ, 0x4 ;  /* 0x00000004fffc7424 */ /* 0x000fe200078e00ff */
[----:B------:R-:W-:-:S02]  /*3860*/  IADD3 R135, R134, R137, RZ ;  /* 0x0000008986877210 */ /* 0x000fc40007ffe0ff */
[----:B--2---:R-:W-:-:S04]  /*3870*/  IADD3 R230, P2, P1, R4, UR5, R14 ;  /* 0x0000000504e67c10 */ /* 0x004fc8000f95e00e */
[----:B------:R-:W-:Y:S02]  /*3880*/  IADD3.X R236, R5, UR4, R0, P2, P1 ;  /* 0x0000000405ec7c10 */ /* 0x000fe400097e2400 */
[----:B------:R-:W-:-:S04]  /*3890*/  IADD3 R0, R142, 0x1000, RZ ;  /* 0x000010008e007810 */ /* 0x000fc80007ffe0ff */
[----:B------:R-:W-:Y:S01]  /*38a0*/  SEL R0, R0, R142, !P0 ;  /* 0x0000008e00007207 */ /* 0x000fe20004000000 */
[----:B----4-:R1:W2:Y:S08]  /*38b0*/  R2UR UR9, R7 ;  /* 0x00000000070973c2 */ /* 0x0102b000000e0000 */
[----:B------:R1:W3:Y:S01]  /*38c0*/  R2UR UR11, R6 ;  /* 0x00000000060b73c2 */ /* 0x0002e200000e0000 */
[----:B------:R-:W-:-:S02]  /*38d0*/  IMAD.SHL.U32 R130, R0, 0x2, RZ ;  /* 0x0000000200827824 */ /* 0x000fc400078e00ff */
[----:B-123--:R-:W-:-:S05]  /*38e0*/  IMAD.WIDE.U32 R230, R230, -0x2daee0ad, RZ ;  /* 0xd2511f53e6e67825 */ /* 0x00efca00078e00ff */
.L_x_448:
[C---:B-----5:R-:W-:Y:S01]  /*38f0*/  FSETP.NEU.FTZ.AND P0, PT, R233.reuse, -INF , PT ;  /* 0xff800000e900780b */ /* 0x060fe20003f1d000 */
[----:B------:R-:W-:Y:S01]  /*3900*/  IMAD.U32 R0, RZ, RZ, UR12 ;  /* 0x0000000cff007e24 */ /* 0x000fe2000f8e00ff */
[----:B------:R-:W-:Y:S01]  /*3910*/  UIADD3 UR4, UR9, -0x4498517b, URZ ;  /* 0xbb67ae8509047890 */ /* 0x000fe2000fffe03f */
[----:B------:R-:W-:Y:S01]  /*3920*/  IMAD.U32 R6, RZ, RZ, UR8 ;  /* 0x00000008ff067e24 */ /* 0x000fe2000f8e00ff */
[----:B------:R-:W0:Y:S01]  /*3930*/  LDGDEPBAR ;  /* 0x00000000000079af */ /* 0x000e220000000000 */
[----:B------:R-:W-:Y:S01]  /*3940*/  IMAD R0, R0, 0x2, R235 ;  /* 0x0000000200007824 */ /* 0x000fe200078e02eb */
[----:B------:R-:W-:Y:S01]  /*3950*/  USHF.L.U32 UR6, UR12, 0x7, URZ ;  /* 0x000000070c067899 */ /* 0x000fe2000800063f */
[----:B------:R-:W-:Y:S01]  /*3960*/  IMAD R6, R6, 0x8, R238 ;  /* 0x0000000806067824 */ /* 0x000fe200078e02ee */
[----:B------:R-:W-:Y:S01]  /*3970*/  LOP3.LUT R12, R230, UR4, RZ, 0x3c, !PT ;  /* 0x00000004e60c7c12 */ /* 0x000fe2000f8e3cff */
[----:B------:R-:W-:Y:S01]  /*3980*/  IMAD.SHL.U32 R0, R0, 0x2, RZ ;  /* 0x0000000200007824 */ /* 0x000fe200078e00ff */
[----:B------:R-:W-:Y:S01]  /*3990*/  UIADD3 UR4, UR11, -0x61c88647, URZ ;  /* 0x9e3779b90b047890 */ /* 0x000fe2000fffe03f */
[----:B------:R-:W-:Y:S01]  /*39a0*/  IMAD.U32 R113, RZ, RZ, UR12 ;  /* 0x0000000cff717e24 */ /* 0x000fe2000f8e00ff */
[----:B------:R-:W-:Y:S01]  /*39b0*/  IADD3 R5, R6, 0x4, RZ ;  /* 0x0000000406057810 */ /* 0x000fe20007ffe0ff */
[----:B------:R-:W-:Y:S01]  /*39c0*/  FMUL.FTZ R117, R233, 1.4426950216293334961 ;  /* 0x3fb8aa3be9757820 */ /* 0x000fe20000410000 */
[----:B------:R-:W-:Y:S01]  /*39d0*/  IADD3 R4, R0, 0x1, RZ ;  /* 0x0000000100047810 */ /* 0x000fe20007ffe0ff */
[----:B------:R-:W-:Y:S01]  /*39e0*/  FMUL.FTZ R115, R234, 1.4426950216293334961 ;  /* 0x3fb8aa3bea737820 */ /* 0x000fe20000410000 */
[C---:B------:R-:W-:Y:S01]  /*39f0*/  LOP3.LUT R8, R231.reuse, UR9, R0, 0x96, !PT ;  /* 0x00000009e7087c12 */ /* 0x040fe2000f8e9600 */
[----:B------:R-:W-:Y:S01]  /*3a00*/  IMAD.WIDE.U32 R6, R6, -0x326172a9, RZ ;  /* 0xcd9e8d5706067825 */ /* 0x000fe200078e00ff */
[----:B------:R-:W-:Y:S01]  /*3a10*/  LOP3.LUT R0, R231, UR9, R4, 0x96, !PT ;  /* 0x00000009e7007c12 */ /* 0x000fe2000f8e9604 */
[----:B------:R-:W-:Y:S01]  /*3a20*/  UISETP.GT.AND UP2, UPT, UR8, UR18, UPT ;  /* 0x000000120800728c */ /* 0x000fe2000bf44270 */
[----:B------:R-:W-:Y:S01]  /*3a30*/  FSEL R117, R117, RZ, P0 ;  /* 0x000000ff75757208 */ /* 0x000fe20000000000 */
[----:B------:R-:W-:Y:S04]  /*3a40*/  IMAD.WIDE.U32 R4, R5, -0x326172a9, RZ ;  /* 0xcd9e8d5705047825 */ /* 0x000fe800078e00ff */
[----:B------:R-:W-:Y:S01]  /*3a50*/  IMAD.WIDE.U32 R20, R0, -0x326172a9, RZ ;  /* 0xcd9e8d5700147825 */ /* 0x000fe200078e00ff */
[----:B------:R-:W-:Y:S01]  /*3a60*/  LOP3.LUT R0, R236, UR11, RZ, 0x3c, !PT ;  /* 0x0000000bec007c12 */ /* 0x000fe2000f8e3cff */
[----:B------:R-:W-:Y:S04]  /*3a70*/  DEPBAR.LE SB0, 0x0 ;  /* 0x000080000000791a */ /* 0x000fe80000000000 */
[-C--:B------:R-:W-:Y:S01]  /*3a80*/  LOP3.LUT R10, R7, R0.reuse, RZ, 0x3c, !PT ;  /* 0x00000000070a7212 */ /* 0x080fe200078e3cff */
[----:B------:R-:W-:Y:S01]  /*3a90*/  IMAD.WIDE.U32 R22, R8, -0x326172a9, RZ ;  /* 0xcd9e8d5708167825 */ /* 0x000fe200078e00ff */
[----:B------:R-:W-:Y:S01]  /*3aa0*/  LOP3.LUT R8, R5, R0, RZ, 0x3c, !PT ;  /* 0x0000000005087212 */ /* 0x000fe200078e3cff */
[----:B------:R-:W-:Y:S01]  /*3ab0*/  BAR.SYNC.DEFER_BLOCKING 0x0 ;  /* 0x0000000000007b1d */ /* 0x000fe20000010000 */
[--C-:B------:R-:W-:Y:S01]  /*3ac0*/  LOP3.LUT R16, R21, UR4, R6.reuse, 0x96, !PT ;  /* 0x0000000415107c12 */ /* 0x100fe2000f8e9606 */
[----:B------:R-:W-:Y:S01]  /*3ad0*/  IMAD.WIDE.U32 R10, R10, -0x2daee0ad, RZ ;  /* 0xd2511f530a0a7825 */ /* 0x000fe200078e00ff */
[C---:B------:R-:W-:Y:S02]  /*3ae0*/  LOP3.LUT R18, R23.reuse, UR4, R6, 0x96, !PT ;  /* 0x0000000417127c12 */ /* 0x040fe4000f8e9606 */
[--C-:B------:R-:W-:Y:S01]  /*3af0*/  LOP3.LUT R14, R23, UR4, R4.reuse, 0x96, !PT ;  /* 0x00000004170e7c12 */ /* 0x100fe2000f8e9604 */
[----:B------:R-:W-:Y:S01]  /*3b00*/  IMAD.WIDE.U32 R8, R8, -0x2daee0ad, RZ ;  /* 0xd2511f5308087825 */ /* 0x000fe200078e00ff */
[----:B------:R-:W-:Y:S01]  /*3b10*/  LOP3.LUT R13, R21, UR4, R4, 0x96, !PT ;  /* 0x00000004150d7c12 */ /* 0x000fe2000f8e9604 */
[----:B------:R-:W-:Y:S01]  /*3b20*/  UIADD3 UR4, UR11, 0x3c6ef372, URZ ;  /* 0x3c6ef3720b047890 */ /* 0x000fe2000fffe03f */
[----:B------:R-:W-:Y:S01]  /*3b30*/  LOP3.LUT R6, R12, R11, RZ, 0x3c, !PT ;  /* 0x0000000b0c067212 */ /* 0x000fe200078e3cff */
[----:B------:R-:W-:Y:S01]  /*3b40*/  IMAD.WIDE.U32 R18, R18, -0x2daee0ad, RZ ;  /* 0xd2511f5312127825 */ /* 0x000fe200078e00ff */
[----:B------:R-:W-:Y:S03]  /*3b50*/  LOP3.LUT R4, R12, R9, RZ, 0x3c, !PT ;  /* 0x000000090c047212 */ /* 0x000fe600078e3cff */
[----:B------:R-:W-:Y:S04]  /*3b60*/  IMAD.WIDE.U32 R6, R6, -0x326172a9, RZ ;  /* 0xcd9e8d5706067825 */ /* 0x000fe800078e00ff */
[----:B------:R-:W-:Y:S01]  /*3b70*/  IMAD.WIDE.U32 R4, R4, -0x326172a9, RZ ;  /* 0xcd9e8d5704047825 */ /* 0x000fe200078e00ff */
[C---:B------:R-:W-:Y:S02]  /*3b80*/  LOP3.LUT R26, R7.reuse, UR4, R22, 0x96, !PT ;  /* 0x00000004071a7c12 */ /* 0x040fe4000f8e9616 */
[----:B------:R-:W-:Y:S01]  /*3b90*/  LOP3.LUT R24, R7, UR4, R20, 0x96, !PT ;  /* 0x0000000407187c12 */ /* 0x000fe2000f8e9614 */
[----:B------:R-:W-:Y:S01]  /*3ba0*/  IMAD.WIDE.U32 R16, R16, -0x2daee0ad, RZ ;  /* 0xd2511f5310107825 */ /* 0x000fe200078e00ff */
[C---:B------:R-:W-:Y:S01]  /*3bb0*/  LOP3.LUT R22, R5.reuse, UR4, R22, 0x96, !PT ;  /* 0x0000000405167c12 */ /* 0x040fe2000f8e9616 */
[----:B------:R-:W-:Y:S01]  /*3bc0*/  LDSM.16.M88.4 R64, [R130] ;  /* 0x000000008240783b */ /* 0x000fe20000000200 */
[----:B------:R-:W-:Y:S01]  /*3bd0*/  LOP3.LUT R20, R5, UR4, R20, 0x96, !PT ;  /* 0x0000000405147c12 */ /* 0x000fe2000f8e9614 */
[----:B------:R-:W-:Y:S01]  /*3be0*/  UIADD3 UR4, UR9, 0x76cf5d0a, URZ ;  /* 0x76cf5d0a09047890 */ /* 0x000fe2000fffe03f */
[----:B------:R-:W-:Y:S04]  /*3bf0*/  IMAD.WIDE.U32 R14, R14, -0x2daee0ad, RZ ;  /* 0xd2511f530e0e7825 */ /* 0x000fe800078e00ff */
[----:B------:R-:W-:Y:S01]  /*3c00*/  IMAD.WIDE.U32 R12, R13, -0x2daee0ad, RZ ;  /* 0xd2511f530d0c7825 */ /* 0x000fe200078e00ff */
[--C-:B------:R-:W-:Y:S01]  /*3c10*/  LOP3.LUT R0, R19, UR4, R10.reuse, 0x96, !PT ;  /* 0x0000000413007c12 */ /* 0x100fe2000f8e960a */
[----:B------:R-:W-:Y:S01]  /*3c20*/  LDSM.16.M88.4 R60, [R130+0x1000] ;  /* 0x00100000823c783b */ /* 0x000fe20000000200 */
[----:B------:R-:W-:Y:S01]  /*3c30*/  LOP3.LUT R5, R17, UR4, R10, 0x96, !PT ;  /* 0x0000000411057c12 */ /* 0x000fe2000f8e960a */
[----:B------:R-:W-:Y:S01]  /*3c40*/  IMAD.WIDE.U32 R26, R26, -0x2daee0ad, RZ ;  /* 0xd2511f531a1a7825 */ /* 0x000fe200078e00ff */
[--C-:B------:R-:W-:Y:S02]  /*3c50*/  LOP3.LUT R10, R15, UR4, R8.reuse, 0x96, !PT ;  /* 0x000000040f0a7c12 */ /* 0x100fe4000f8e9608 */
[----:B------:R-:W-:Y:S01]  /*3c60*/  LOP3.LUT R8, R13, UR4, R8, 0x96, !PT ;  /* 0x000000040d087c12 */ /* 0x000fe2000f8e9608 */
[----:B------:R-:W-:Y:S01]  /*3c70*/  UIADD3 UR4, UR9, 0x32370b8f, URZ ;  /* 0x32370b8f09047890 */ /* 0x000fe2000fffe03f */
[----:B------:R-:W-:Y:S01]  /*3c80*/  IMAD.WIDE.U32 R24, R24, -0x2daee0ad, RZ ;  /* 0xd2511f5318187825 */ /* 0x000fe200078e00ff */
[----:B------:R-:W-:Y:S03]  /*3c90*/  LDSM.16.M88.4 R48, [R128+0x6800] ;  /* 0x006800008030783b */ /* 0x000fe60000000200 */
[----:B------:R-:W-:Y:S01]  /*3ca0*/  IMAD.WIDE.U32 R22, R22, -0x2daee0ad, RZ ;  /* 0xd2511f5316167825 */ /* 0x000fe200078e00ff */
[----:B------:R-:W-:Y:S02]  /*3cb0*/  LOP3.LUT R34, R27, UR4, R18, 0x96, !PT ;  /* 0x000000041b227c12 */ /* 0x000fe4000f8e9612 */
[----:B------:R-:W-:Y:S01]  /*3cc0*/  LOP3.LUT R32, R25, UR4, R16, 0x96, !PT ;  /* 0x0000000419207c12 */ /* 0x000fe2000f8e9610 */
[----:B------:R-:W-:Y:S01]  /*3cd0*/  IMAD.WIDE.U32 R20, R20, -0x2daee0ad, RZ ;  /* 0xd2511f5314147825 */ /* 0x000fe200078e00ff */
[----:B------:R-:W-:Y:S01]  /*3ce0*/  LOP3.LUT R30, R23, UR4, R14, 0x96, !PT ;  /* 0x00000004171e7c12 */ /* 0x000fe2000f8e960e */
[----:B------:R-:W-:Y:S02]  /*3cf0*/  LDSM.16.M88.4 R100, [R128+0x6c00] ;  /* 0x006c00008064783b */ /* 0x000fe40000000200 */
[----:B------:R-:W-:Y:S01]  /*3d00*/  IMAD.WIDE.U32 R34, R34, -0x326172a9, RZ ;  /* 0xcd9e8d5722227825 */ /* 0x000fe200078e00ff */
[----:B------:R-:W-:Y:S01]  /*3d10*/  LOP3.LUT R28, R21, UR4, R12, 0x96, !PT ;  /* 0x00000004151c7c12 */ /* 0x000fe2000f8e960c */
[----:B------:R-:W-:Y:S02]  /*3d20*/  UIADD3 UR4, UR11, -0x255992d5, URZ ;  /* 0xdaa66d2b0b047890 */ /* 0x000fe4000fffe03f */
[----:B------:R-:W-:Y:S02]  /*3d30*/  IMAD.WIDE.U32 R14, R0, -0x326172a9, RZ ;  /* 0xcd9e8d57000e7825 */ /* 0x000fe400078e00ff */
[----:B------:R-:W-:Y:S02]  /*3d40*/  LDSM.16.M88.4 R108, [R129+0x6000] ;  /* 0x00600000816c783b */ /* 0x000fe40000000200 */
[----:B------:R-:W-:Y:S01]  /*3d50*/  IMAD.WIDE.U32 R12, R5, -0x326172a9, RZ ;  /* 0xcd9e8d57050c7825 */ /* 0x000fe200078e00ff */
[--C-:B------:R-:W-:Y:S03]  /*3d60*/  LOP3.LUT R0, R15, UR4, R6.reuse, 0x96, !PT ;  /* 0x000000040f007c12 */ /* 0x100fe6000f8e9606 */
[----:B------:R-:W-:Y:S01]  /*3d70*/  IMAD.WIDE.U32 R10, R10, -0x326172a9, RZ ;  /* 0xcd9e8d570a0a7825 */ /* 0x000fe200078e00ff */
[----:B------:R-:W-:Y:S03]  /*3d80*/  LOP3.LUT R5, R13, UR4, R6, 0x96, !PT ;  /* 0x000000040d057c12 */ /* 0x000fe6000f8e9606 */
[----:B------:R-:W-:Y:S01]  /*3d90*/  IMAD.WIDE.U32 R8, R8, -0x326172a9, RZ ;  /* 0xcd9e8d5708087825 */ /* 0x000fe200078e00ff */
[--C-:B------:R-:W-:Y:S03]  /*3da0*/  LOP3.LUT R6, R11, UR4, R4.reuse, 0x96, !PT ;  /* 0x000000040b067c12 */ /* 0x100fe6000f8e9604 */
        /* <DEDUP_REMOVED lines=26> */
[----:B------:R-:W-:Y:S01]  /*3f50*/  IMAD.WIDE.U32 R124, R124, -0x326172a9, RZ ;  /* 0xcd9e8d577c7c7825 */ /* 0x000fe200078e00ff */
[----:B------:R-:W-:Y:S01]  /*3f60*/  LOP3.LUT R0, R13, UR4, R4, 0x96, !PT ;  /* 0x000000040d007c12 */ /* 0x000fe2000f8e9604 */
[----:B------:R-:W-:Y:S02]  /*3f70*/  UIADD3 UR4, UR11, 0x1715609d, URZ ;  /* 0x1715609d0b047890 */ /* 0x000fe4000fffe03f */
        /* <DEDUP_REMOVED lines=18> */
[----:B------:R-:W-:Y:S02]  /*40a0*/  IMAD.WIDE.U32 R146, R32, -0x2daee0ad, RZ ;  /* 0xd2511f5320927825 */ /* 0x000fe400078e00ff */
[----:B------:R-:W-:Y:S02]  /*40b0*/  LDSM.16.M88.4 R32, [R128+0x6400] ;  /* 0x006400008020783b */ /* 0x000fe40000000200 */
[----:B------:R-:W-:Y:S01]  /*40c0*/  LOP3.LUT R152, R123, UR4, R18, 0x96, !PT ;  /* 0x000000047b987c12 */ /* 0x000fe2000f8e9612 */
[----:B------:R-:W-:Y:S01]  /*40d0*/  IMAD.WIDE.U32 R120, R30, -0x2daee0ad, RZ ;  /* 0xd2511f531e787825 */ /* 0x000fe200078e00ff */
[----:B------:R-:W-:Y:S03]  /*40e0*/  LOP3.LUT R159, R147, UR4, R16, 0x96, !PT ;  /* 0x00000004939f7c12 */ /* 0x000fe6000f8e9610 */
[----:B------:R-:W-:Y:S01]  /*40f0*/  IMAD.WIDE.U32 R148, R28, -0x2daee0ad, RZ ;  /* 0xd2511f531c947825 */ /* 0x000fe200078e00ff */
[----:B------:R-:W-:Y:S01]  /*4100*/  LOP3.LUT R153, R121, UR4, R14, 0x96, !PT ;  /* 0x0000000479997c12 */ /* 0x000fe2000f8e960e */
[----:B------:R-:W1:Y:S02]  /*4110*/  LDSM.16.M88.4 R16, [R128+0x6000] ;  /* 0x006000008010783b */ /* 0x000e640000000200 */
[----:B------:R-:W-:Y:S01]  /*4120*/  IMAD.IADD R0, R137, 0x1, R130 ;  /* 0x0000000189007824 */ /* 0x000fe200078e0282 */
[----:B------:R-:W-:Y:S01]  /*4130*/  LOP3.LUT R164, R149, UR4, R12, 0x96, !PT ;  /* 0x0000000495a47c12 */ /* 0x000fe2000f8e960c */
[----:B------:R-:W-:Y:S04]  /*4140*/  UIADD3 UR4, UR17, 0x80, UR6 ;  /* 0x0000008011047890 */ /* 0x000fe8000fffe006 */
[----:B------:R-:W-:Y:S01]  /*4150*/  UIADD3 UR5, UR4, -UR10, URZ ;  /* 0x8000000a04057290 */ /* 0x000fe2000fffe03f */
[----:B------:R-:W2:Y:S01]  /*4160*/  LDSM.16.M88.4 R104, [R0] ;  /* 0x000000000068783b */ /* 0x000ea20000000200 */
[----:B------:R-:W-:Y:S04]  /*4170*/  USHF.L.U32 UR4, UR8, 0x7, URZ ;  /* 0x0000000708047899 */ /* 0x000fe8000800063f */
[----:B------:R-:W-:Y:S02]  /*4180*/  UISETP.GE.AND UP0, UPT, UR4, UR5, UPT ;  /* 0x000000050400728c */ /* 0x000fe4000bf06270 */
[----:B------:R-:W-:Y:S01]  /*4190*/  IMAD.U32 R114, RZ, RZ, UR4 ;  /* 0x00000004ff727e24 */ /* 0x000fe2000f8e00ff */
[----:B------:R-:W-:Y:S03]  /*41a0*/  UIADD3 UR4, UR6, 0x80, URZ ;  /* 0x0000008006047890 */ /* 0x000fe6000fffe03f */
[----:B------:R-:W-:Y:S02]  /*41b0*/  ULDC.64 UR6, c[0x0][0x118] ;  /* 0x0000460000067ab9 */ /* 0x000fe40000000a00 */
[----:B------:R-:W-:Y:S03]  /*41c0*/  UISETP.LT.AND UP0, UPT, UR4, UR10, UP0 ;  /* 0x0000000a0400728c */ /* 0x000fe60008701270 */
[----:B------:R-:W-:Y:S03]  /*41d0*/  ULDC.U8 UR4, c[0x0][0x2d8] ;  /* 0x0000b60000047ab9 */ /* 0x000fe60000000000 */
[----:B------:R-:W-:Y:S01]  /*41e0*/  PLOP3.LUT P3, PT, PT, PT, UP0, 0x80, 0x0 ;  /* 0x000000000000781c */ /* 0x000fe20003f6f008 */
[-C--:B-1----:R-:W-:Y:S11]  /*41f0*/  HMMA.16816.F32.BF16 R4, R64, R16.reuse, RZ ;  /* 0x000000104004723c */ /* 0x082ff600000418ff */
[----:B------:R-:W-:Y:S01]  /*4200*/  @!UPT UIADD3 URZ, URZ, URZ, URZ ;  /* 0x0000003f3f3ff290 */ /* 0x000fe2000fffe03f */
[----:B------:R-:W1:Y:S01]  /*4210*/  @!P3 S2R R112, SR_TID.X ;  /* 0x000000000070b919 */ /* 0x000e620000002100 */
        /* <DEDUP_REMOVED lines=16> */
[-C--:B--2---:R-:W-:Y:S01]  /*4320*/  HMMA.16816.F32.BF16 R4, R104, R108.reuse, R4 ;  /* 0x0000006c6804723c */ /* 0x084fe20000041804 */
[----:B-1----:R-:W-:Y:S03]  /*4330*/  @!P3 IMAD.SHL.U32 R0, R112, 0x2, RZ ;  /* 0x000000027000b824 */ /* 0x002fe600078e00ff */
[----:B------:R-:W-:Y:S02]  /*4340*/  IMAD.U32 R112, RZ, RZ, UR17 ;  /* 0x00000011ff707e24 */ /* 0x000fe4000f8e00ff */
[----:B------:R-:W-:Y:S03]  /*4350*/  @!P3 LOP3.LUT R0, R0, 0x6, RZ, 0xc0, !PT ;  /* 0x000000060000b812 */ /* 0x000fe600078ec0ff */
[----:B------:R-:W-:Y:S03]  /*4360*/  @!P3 IADD3 R112, -R112, 0x1, R228 ;  /* 0x000000017070b810 */ /* 0x000fe60007ffe1e4 */
[----:B------:R-:W-:Y:S01]  /*4370*/  @!P3 IMAD R0, R235, 0x40, R0 ;  /* 0x00000040eb00b824 */ /* 0x000fe200078e0200 */
[----:B------:R-:W-:Y:S01]  /*4380*/  @!P3 IADD3 R112, R114, UR10, R112 ;  /* 0x0000000a7270bc10 */ /* 0x000fe2000fffe070 */
[----:B------:R-:W-:Y:S02]  /*4390*/  FMUL.FTZ R114, R229, 1.4426950216293334961 ;  /* 0x3fb8aa3be5727820 */ /* 0x000fe40000410000 */
[----:B------:R-:W-:Y:S01]  /*43a0*/  @!P3 IMAD R0, R113, 0x80, R0 ;  /* 0x000000807100b824 */ /* 0x000fe200078e0200 */
[C---:B------:R-:W-:Y:S02]  /*43b0*/  @!P3 IMNMX R116, R112.reuse, UR10, PT ;  /* 0x0000000a7074bc17 */ /* 0x040fe4000b800200 */
[----:B------:R-:W-:Y:S01]  /*43c0*/  @!P3 IADD3 R113, R112, 0x8, RZ ;  /* 0x000000087071b810 */ /* 0x000fe20007ffe0ff */
[C---:B---3--:R-:W-:Y:S01]  /*43d0*/  HMMA.16816.F32.BF16 R8, R100.reuse, R108, R8 ;  /* 0x0000006c6408723c */ /* 0x048fe20000041808 */
[C---:B------:R-:W-:Y:S02]  /*43e0*/  @!P3 IADD3 R118, R0.reuse, 0x1, RZ ;  /* 0x000000010076b810 */ /* 0x040fe40007ffe0ff */
[-C--:B------:R-:W-:Y:S02]  /*43f0*/  @!P3 ISETP.GE.AND P1, PT, R0, R116.reuse, PT ;  /* 0x000000740000b20c */ /* 0x080fe40003f26270 */
[----:B------:R-:W-:Y:S02]  /*4400*/  @!P3 ISETP.GE.AND P0, PT, R118, R116, PT ;  /* 0x000000747600b20c */ /* 0x000fe40003f06270 */
[----:B------:R-:W-:Y:S01]  /*4410*/  @!P3 IMNMX R113, R113, UR10, PT ;  /* 0x0000000a7171bc17 */ /* 0x000fe2000b800200 */
[-C--:B------:R-:W-:Y:S01]  /*4420*/  HMMA.16816.F32.BF16 R12, R100, R110.reuse, R12 ;  /* 0x0000006e640c723c */ /* 0x080fe2000004180c */
[----:B------:R-:W-:Y:S02]  /*4430*/  @!P3 FSEL R5, R5, -INF , !P0 ;  /* 0xff8000000505b808 */ /* 0x000fe40004000000 */
[----:B------:R-:W-:Y:S02]  /*4440*/  FSETP.NEU.FTZ.AND P0, PT, R234, -INF , PT ;  /* 0xff800000ea00780b */ /* 0x000fe40003f1d000 */
[----:B------:R-:W-:Y:S01]  /*4450*/  @!P3 FSEL R4, R4, -INF , !P1 ;  /* 0xff8000000404b808 */ /* 0x000fe20004800000 */
[--C-:B------:R-:W-:Y:S01]  /*4460*/  FFMA.FTZ R5, R5, c[0x0][0x23c], -R117.reuse ;  /* 0x00008f0005057a23 */ /* 0x100fe20000010875 */
[-C--:B------:R-:W-:Y:S01]  /*4470*/  @!P3 ISETP.GE.AND P1, PT, R0, R113.reuse, PT ;  /* 0x000000710000b20c */ /* 0x080fe20003f26270 */
[C---:B------:R-:W-:Y:S01]  /*4480*/  HMMA.16816.F32.BF16 R16, R104.reuse, R110, R16 ;  /* 0x0000006e6810723c */ /* 0x040fe20000041810 */
[----:B------:R-:W-:Y:S01]  /*4490*/  FSEL R115, R115, RZ, P0 ;  /* 0x000000ff73737208 */ /* 0x000fe20000000000 */
[----:B------:R-:W-:Y:S01]  /*44a0*/  MUFU.EX2 R196, R5 ;  /* 0x0000000500c47308 */ /* 0x000fe20000000800 */
[----:B------:R-:W-:Y:S01]  /*44b0*/  @!P3 ISETP.GE.AND P0, PT, R118, R113, PT ;  /* 0x000000717600b20c */ /* 0x000fe20003f06270 */
        /* <DEDUP_REMOVED lines=11> */
[-C--:B------:R-:W-:Y:S02]  /*4570*/  @!P3 ISETP.GE.AND P1, PT, R0, R109.reuse, PT ;  /* 0x0000006d0000b20c */ /* 0x080fe40003f26270 */
[----:B------:R-:W-:Y:S02]  /*4580*/  @!P3 FSEL R9, R9, -INF , !P0 ;  /* 0xff8000000909b808 */ /* 0x000fe40004000000 */
[----:B------:R-:W-:Y:S02]  /*4590*/  @!P3 FSEL R8, R8, -INF , !P1 ;  /* 0xff8000000808b808 */ /* 0x000fe40004800000 */
[----:B------:R-:W-:Y:S01]  /*45a0*/  @!P3 IADD3 R108, R112, 0x48, RZ ;  /* 0x00000048706cb810 */ /* 0x000fe20007ffe0ff */
[----:B------:R-:W-:Y:S01]  /*45b0*/  MUFU.EX2 R201, R6 ;  /* 0x0000000600c97308 */ /* 0x000fe20000000800 */
[----:B------:R-:W-:Y:S01]  /*45c0*/  FSETP.NEU.FTZ.AND P0, PT, R232, -INF , PT ;  /* 0xff800000e800780b */ /* 0x000fe20003f1d000 */
[--C-:B------:R-:W-:Y:S01]  /*45d0*/  FFMA.FTZ R9, R9, c[0x0][0x23c], -R114.reuse ;  /* 0x00008f0009097a23 */ /* 0x100fe20000010872 */
[----:B------:R-:W-:Y:S01]  /*45e0*/  @!P3 IMNMX R108, R108, UR10, PT ;  /* 0x0000000a6c6cbc17 */ /* 0x000fe2000b800200 */
[----:B------:R-:W-:Y:S02]  /*45f0*/  FFMA.FTZ R8, R8, c[0x0][0x23c], -R114 ;  /* 0x00008f0008087a23 */ /* 0x000fe40000010872 */
[----:B------:R-:W-:Y:S01]  /*4600*/  FMUL.FTZ R112, R232, 1.4426950216293334961 ;  /* 0x3fb8aa3be8707820 */ /* 0x000fe20000410000 */
[-C--:B------:R-:W-:Y:S03]  /*4610*/  @!P3 ISETP.GE.AND P1, PT, R0, R108.reuse, PT ;  /* 0x0000006c0000b20c */ /* 0x080fe60003f26270 */
[----:B------:R1:W-:Y:S01]  /*4620*/  MUFU.EX2 R200, R7 ;  /* 0x0000000700c87308 */ /* 0x0003e20000000800 */
[----:B------:R-:W-:Y:S02]  /*4630*/  FSEL R112, R112, RZ, P0 ;  /* 0x000000ff70707208 */ /* 0x000fe40000000000 */
[-C--:B------:R-:W-:Y:S02]  /*4640*/  @!P3 ISETP.GE.AND P0, PT, R118, R108.reuse, PT ;  /* 0x0000006c7600b20c */ /* 0x080fe40003f06270 */
[----:B------:R-:W-:Y:S02]  /*4650*/  @!P3 FSEL R10, R10, -INF , !P1 ;  /* 0xff8000000a0ab808 */ /* 0x000fe40004800000 */
[----:B------:R-:W-:Y:S03]  /*4660*/  @!P3 FSEL R11, R11, -INF , !P0 ;  /* 0xff8000000b0bb808 */ /* 0x000fe60004000000 */
[----:B------:R2:W-:Y:S01]  /*4670*/  MUFU.EX2 R205, R9 ;  /* 0x0000000900cd7308 */ /* 0x0005e20000000800 */
[--C-:B------:R-:W-:Y:S02]  /*4680*/  FFMA.FTZ R10, R10, c[0x0][0x23c], -R112.reuse ;  /* 0x00008f000a0a7a23 */ /* 0x100fe40000010870 */
[----:B------:R-:W-:Y:S07]  /*4690*/  FFMA.FTZ R11, R11, c[0x0][0x23c], -R112 ;  /* 0x00008f000b0b7a23 */ /* 0x000fee0000010870 */
        /* <DEDUP_REMOVED lines=13> */
[----:B------:R-:W-:Y:S01]  /*4770*/  FFMA.FTZ R13, R13, c[0x0][0x23c], -R114 ;  /* 0x00008f000d0d7a23 */ /* 0x000fe20000010872 */
[----:B------:R-:W-:Y:S02]  /*4780*/  @!P3 FSEL R14, R14, -INF , !P0 ;  /* 0xff8000000e0eb808 */ /* 0x000fe40004000000 */
[----:B------:R-:W-:Y:S01]  /*4790*/  @!P3 ISETP.GE.AND P0, PT, R8, R108, PT ;  /* 0x0000006c0800b20c */ /* 0x000fe20003f06270 */
[----:B------:R3:W-:Y:S02]  /*47a0*/  MUFU.EX2 R202, R13 ;  /* 0x0000000d00ca7308 */ /* 0x0007e40000000800 */
[--C-:B------:R-:W-:Y:S01]  /*47b0*/  FFMA.FTZ R14, R14, c[0x0][0x23c], -R112.reuse ;  /* 0x00008f000e0e7a23 */ /* 0x100fe20000010870 */
[----:B------:R-:W-:Y:S01]  /*47c0*/  @!P3 FSEL R15, R15, -INF , !P0 ;  /* 0xff8000000f0fb808 */ /* 0x000fe20004000000 */
[-C--:B-1----:R-:W-:Y:S01]  /*47d0*/  HMMA.16816.F32.BF16 R20, R104, R4.reuse, R20 ;  /* 0x000000046814723c */ /* 0x082fe20000041814 */
[-C--:B------:R-:W-:Y:S03]  /*47e0*/  @!P3 ISETP.GE.AND P0, PT, R9, R116.reuse, PT ;  /* 0x000000740900b20c */ /* 0x080fe60003f06270 */
[--C-:B------:R-:W-:Y:S01]  /*47f0*/  FFMA.FTZ R15, R15, c[0x0][0x23c], -R112.reuse ;  /* 0x00008f000f0f7a23 */ /* 0x100fe20000010870 */
        /* <DEDUP_REMOVED lines=8> */
[----:B------:R2:W-:Y:S01]  /*4880*/  MUFU.EX2 R207, R15 ;  /* 0x0000000f00cf7308 */ /* 0x0005e20000000800 */
[-C--:B------:R-:W-:Y:S02]  /*4890*/  HMMA.16816.F32.BF16 R28, R100, R6.reuse, R28 ;  /* 0x00000006641c723c */ /* 0x080fe4000004181c */
[----:B------:R-:W-:Y:S01]  /*48a0*/  @!P3 FSEL R18, R18, -INF , !P0 ;  /* 0xff8000001212b808 */ /* 0x000fe20004000000 */
[----:B------:R-:W-:Y:S01]  /*48b0*/  FFMA.FTZ R17, R17, c[0x0][0x23c], -R117 ;  /* 0x00008f0011117a23 */ /* 0x000fe20000010875 */
[-C--:B------:R-:W-:Y:S02]  /*48c0*/  @!P3 ISETP.GE.AND P0, PT, R8, R113.reuse, PT ;  /* 0x000000710800b20c */ /* 0x080fe40003f06270 */
[----:B---3--:R-:W-:Y:S01]  /*48d0*/  @!P3 IADD3 R13, R0, 0x10, RZ ;  /* 0x00000010000db810 */ /* 0x008fe20007ffe0ff */
[----:B------:R-:W3:Y:S01]  /*48e0*/  LDSM.16.M88.4 R8, [R129+0x6800] ;  /* 0x006800008108783b */ /* 0x000ee20000000200 */
[----:B------:R-:W-:Y:S01]  /*48f0*/  @!P3 FSEL R19, R19, -INF , !P0 ;  /* 0xff8000001313b808 */ /* 0x000fe20004000000 */
[C---:B------:R-:W-:Y:S01]  /*4900*/  HMMA.16816.F32.BF16 R32, R104.reuse, R6, R32 ;  /* 0x000000066820723c */ /* 0x040fe20000041820 */
[CC--:B------:R-:W-:Y:S01]  /*4910*/  @!P3 ISETP.GE.AND P0, PT, R13.reuse, R116.reuse, PT ;  /* 0x000000740d00b20c */ /* 0x0c0fe20003f06270 */
[----:B------:R4:W3:Y:S01]  /*4920*/  MUFU.EX2 R189, R16 ;  /* 0x0000001000bd7308 */ /* 0x0008e20000000800 */
[----:B------:R-:W-:Y:S01]  /*4930*/  @!P3 ISETP.GE.AND P1, PT, R12, R116, PT ;  /* 0x000000740c00b20c */ /* 0x000fe20003f26270 */
[----:B-1----:R-:W-:Y:S01]  /*4940*/  IMAD.U32 R14, RZ, RZ, UR16 ;  /* 0x00000010ff0e7e24 */ /* 0x002fe2000f8e00ff */
[----:B------:R-:W-:Y:S01]  /*4950*/  @!P3 FSEL R20, R20, -INF , !P0 ;  /* 0xff8000001414b808 */ /* 0x000fe20004000000 */
[--C-:B------:R-:W-:Y:S01]  /*4960*/  FFMA.FTZ R18, R18, c[0x0][0x23c], -R115.reuse ;  /* 0x00008f0012127a23 */ /* 0x100fe20000010873 */
[----:B------:R-:W-:Y:S01]  /*4970*/  @!P3 ISETP.GE.AND P4, PT, R13, R108, PT ;  /* 0x0000006c0d00b20c */ /* 0x000fe20003f86270 */
[----:B------:R-:W-:Y:S01]  /*4980*/  FFMA.FTZ R19, R19, c[0x0][0x23c], -R115 ;  /* 0x00008f0013137a23 */ /* 0x000fe20000010873 */
[----:B------:R-:W-:Y:S02]  /*4990*/  LEA R14, P0, R228, R14, 0x2 ;  /* 0x0000000ee40e7211 */ /* 0x000fe400078010ff */
[----:B------:R-:W-:Y:S01]  /*49a0*/  @!P3 ISETP.GE.AND P2, PT, R12, R113, PT ;  /* 0x000000710c00b20c */ /* 0x000fe20003f46270 */
[----:B------:R-:W-:Y:S01]  /*49b0*/  MUFU.EX2 R193, R18 ;  /* 0x0000001200c17308 */ /* 0x000fe20000000800 */
[C---:B------:R-:W-:Y:S01]  /*49c0*/  @!P3 IADD3 R5, R0.reuse, 0x18, RZ ;  /* 0x000000180005b810 */ /* 0x040fe20007ffe0ff */
[----:B--2---:R-:W-:Y:S01]  /*49d0*/  IMAD.U32 R15, RZ, RZ, UR13 ;  /* 0x0000000dff0f7e24 */ /* 0x004fe2000f8e00ff */
[----:B------:R-:W-:Y:S01]  /*49e0*/  @!P3 IADD3 R4, R0, 0x19, RZ ;  /* 0x000000190004b810 */ /* 0x000fe20007ffe0ff */
[--C-:B------:R-:W-:Y:S01]  /*49f0*/  FFMA.FTZ R20, R20, c[0x0][0x23c], -R117.reuse ;  /* 0x00008f0014147a23 */ /* 0x100fe20000010875 */
[----:B------:R-:W-:Y:S02]  /*4a00*/  @!P3 FSEL R21, R21, -INF , !P1 ;  /* 0xff8000001515b808 */ /* 0x000fe40004800000 */
[----:B------:R-:W-:Y:S02]  /*4a10*/  LEA.HI.X.SX32 R15, R228, R15, 0x2, P0 ;  /* 0x0000000fe40f7211 */ /* 0x000fe400000f16ff */
[C---:B------:R-:W-:Y:S01]  /*4a20*/  @!P3 ISETP.GE.AND P0, PT, R13.reuse, R113, PT ;  /* 0x000000710d00b20c */ /* 0x040fe20003f06270 */
[----:B------:R-:W1:Y:S01]  /*4a30*/  MUFU.EX2 R192, R19 ;  /* 0x0000001300c07308 */ /* 0x000e620000000800 */
[-C--:B------:R-:W-:Y:S01]  /*4a40*/  @!P3 ISETP.GE.AND P1, PT, R13, R109.reuse, PT ;  /* 0x0000006d0d00b20c */ /* 0x080fe20003f26270 */
[----:B------:R-:W-:Y:S01]  /*4a50*/  FFMA.FTZ R21, R21, c[0x0][0x23c], -R117 ;  /* 0x00008f0015157a23 */ /* 0x000fe20000010875 */
[-C--:B------:R-:W-:Y:S02]  /*4a60*/  @!P3 ISETP.GE.AND P5, PT, R12, R109.reuse, PT ;  /* 0x0000006d0c00b20c */ /* 0x080fe40003fa6270 */
[----:B----4-:R-:W-:Y:S02]  /*4a70*/  LOP3.LUT R16, R144, 0xff, RZ, 0xc0, !PT ;  /* 0x000000ff90107812 */ /* 0x010fe400078ec0ff */
[----:B------:R-:W-:Y:S02]  /*4a80*/  @!P3 FSEL R22, R22, -INF , !P0 ;  /* 0xff8000001616b808 */ /* 0x000fe40004000000 */
[-C--:B------:R-:W-:Y:S01]  /*4a90*/  @!P3 ISETP.GE.AND P0, PT, R12, R108.reuse, PT ;  /* 0x0000006c0c00b20c */ /* 0x080fe20003f06270 */
[----:B------:R2:W4:Y:S01]  /*4aa0*/  MUFU.EX2 R186, R17 ;  /* 0x0000001100ba7308 */ /* 0x0005220000000800 */
[-C--:B------:R-:W-:Y:S01]  /*4ab0*/  @!P3 ISETP.GE.AND P6, PT, R5, R109.reuse, PT ;  /* 0x0000006d0500b20c */ /* 0x080fe20003fc6270 */
[--C-:B------:R-:W-:Y:S01]  /*4ac0*/  FFMA.FTZ R22, R22, c[0x0][0x23c], -R115.reuse ;  /* 0x00008f0016167a23 */ /* 0x100fe20000010873 */
[----:B------:R-:W-:Y:S02]  /*4ad0*/  @!P3 FSEL R26, R26, -INF , !P4 ;  /* 0xff8000001a1ab808 */ /* 0x000fe40006000000 */
[----:B------:R-:W-:Y:S01]  /*4ae0*/  @!P3 ISETP.GE.AND P4, PT, R4, R109, PT ;  /* 0x0000006d0400b20c */ /* 0x000fe20003f86270 */
[-C--:B---3--:R-:W-:Y:S01]  /*4af0*/  HMMA.16816.F32.BF16 R36, R104, R8.reuse, R36 ;  /* 0x000000086824723c */ /* 0x088fe20000041824 */
[----:B------:R-:W-:Y:S01]  /*4b00*/  @!P3 FSEL R23, R23, -INF , !P2 ;  /* 0xff8000001717b808 */ /* 0x000fe20005000000 */
[----:B------:R-:W-:Y:S01]  /*4b10*/  FFMA.FTZ R26, R26, c[0x0][0x23c], -R112 ;  /* 0x00008f001a1a7a23 */ /* 0x000fe20000010870 */
[----:B------:R-:W-:Y:S01]  /*4b20*/  @!P3 ISETP.GE.AND P2, PT, R5, R108, PT ;  /* 0x0000006c0500b20c */ /* 0x000fe20003f46270 */
[----:B------:R-:W-:Y:S01]  /*4b30*/  MUFU.EX2 R183, R21 ;  /* 0x0000001500b77308 */ /* 0x000fe20000000800 */
[----:B------:R-:W-:Y:S01]  /*4b40*/  @!P3 FSEL R24, R24, -INF , !P1 ;  /* 0xff8000001818b808 */ /* 0x000fe20004800000 */
[--C-:B------:R-:W-:Y:S01]  /*4b50*/  FFMA.FTZ R23, R23, c[0x0][0x23c], -R115.reuse ;  /* 0x00008f0017177a23 */ /* 0x100fe20000010873 */
[----:B------:R-:W-:Y:S01]  /*4b60*/  @!P3 ISETP.GE.AND P1, PT, R5, R116, PT ;  /* 0x000000740500b20c */ /* 0x000fe20003f26270 */
[C---:B------:R-:W-:Y:S01]  /*4b70*/  HMMA.16816.F32.BF16 R40, R100.reuse, R8, R40 ;  /* 0x000000086428723c */ /* 0x040fe20000041828 */
[----:B------:R-:W-:Y:S02]  /*4b80*/  @!P3 FSEL R25, R25, -INF , !P5 ;  /* 0xff8000001919b808 */ /* 0x000fe40006800000 */
[-C--:B------:R-:W-:Y:S01]  /*4b90*/  @!P3 ISETP.GE.AND P5, PT, R5, R113.reuse, PT ;  /* 0x000000710500b20c */ /* 0x080fe20003fa6270 */
[--C-:B------:R-:W-:Y:S01]  /*4ba0*/  FFMA.FTZ R24, R24, c[0x0][0x23c], -R114.reuse ;  /* 0x00008f0018187a23 */ /* 0x100fe20000010872 */
[----:B------:R-:W-:Y:S01]  /*4bb0*/  @!P3 FSEL R27, R27, -INF , !P0 ;  /* 0xff8000001b1bb808 */ /* 0x000fe20004000000 */
[----:B------:R-:W-:Y:S01]  /*4bc0*/  FFMA.FTZ R25, R25, c[0x0][0x23c], -R114 ;  /* 0x00008f0019197a23 */ /* 0x000fe20000010872 */
[----:B------:R-:W-:Y:S01]  /*4bd0*/  @!P3 ISETP.GE.AND P0, PT, R4, R108, PT ;  /* 0x0000006c0400b20c */ /* 0x000fe20003f06270 */
[-C--:B------:R-:W-:Y:S01]  /*4be0*/  HMMA.16816.F32.BF16 R44, R100, R10.reuse, R44 ;  /* 0x0000000a642c723c */ /* 0x080fe2000004182c */
[----:B------:R-:W-:Y:S01]  /*4bf0*/  @!P3 FSEL R28, R28, -INF , !P6 ;  /* 0xff8000001c1cb808 */ /* 0x000fe20007000000 */
[----:B------:R3:W1:Y:S01]  /*4c00*/  MUFU.EX2 R182, R20 ;  /* 0x0000001400b67308 */ /* 0x0006620000000800 */
[-C--:B------:R-:W-:Y:S01]  /*4c10*/  @!P3 ISETP.GE.AND P6, PT, R4, R116.reuse, PT ;  /* 0x000000740400b20c */ /* 0x080fe20003fc6270 */
[----:B------:R-:W-:Y:S01]  /*4c20*/  FFMA.FTZ R27, R27, c[0x0][0x23c], -R112 ;  /* 0x00008f001b1b7a23 */ /* 0x000fe20000010870 */
[----:B--2---:R-:W-:Y:S01]  /*4c30*/  SHF.R.U32.HI R17, RZ, 0x18, R144 ;  /* 0x00000018ff117819 */ /* 0x004fe20000011690 */
[--C-:B------:R-:W-:Y:S01]  /*4c40*/  FFMA.FTZ R28, R28, c[0x0][0x23c], -R114.reuse ;  /* 0x00008f001c1c7a23 */ /* 0x100fe20000010872 */
[----:B------:R-:W-:Y:S01]  /*4c50*/  @!P3 FSEL R29, R29, -INF , !P4 ;  /* 0xff8000001d1db808 */ /* 0x000fe20006000000 */
[C---:B------:R-:W-:Y:S01]  /*4c60*/  HMMA.16816.F32.BF16 R48, R104.reuse, R10, R48 ;  /* 0x0000000a6830723c */ /* 0x040fe20000041830 */
[-C--:B------:R-:W-:Y:S02]  /*4c70*/  @!P3 ISETP.GE.AND P4, PT, R4, R113.reuse, PT ;  /* 0x000000710400b20c */ /* 0x080fe40003f86270 */
[----:B------:R-:W2:Y:S01]  /*4c80*/  LDSM.16.M88.4 R4, [R129+0x6c00] ;  /* 0x006c00008104783b */ /* 0x000ea20000000200 */
[C---:B------:R-:W-:Y:S01]  /*4c90*/  @!P3 IADD3 R8, R0.reuse, 0x20, RZ ;  /* 0x000000200008b810 */ /* 0x040fe20007ffe0ff */
[----:B------:R-:W-:Y:S01]  /*4ca0*/  FFMA.FTZ R29, R29, c[0x0][0x23c], -R114 ;  /* 0x00008f001d1d7a23 */ /* 0x000fe20000010872 */
[----:B------:R-:W-:Y:S01]  /*4cb0*/  @!P3 IADD3 R9, R0, 0x21, RZ ;  /* 0x000000210009b810 */ /* 0x000fe20007ffe0ff */
[----:B------:R-:W-:Y:S01]  /*4cc0*/  MUFU.EX2 R191, R24 ;  /* 0x0000001800bf7308 */ /* 0x000fe20000000800 */
[----:B------:R-:W-:Y:S02]  /*4cd0*/  @!P3 FSEL R30, R30, -INF , !P2 ;  /* 0xff8000001e1eb808 */ /* 0x000fe40005000000 */
[-C--:B------:R-:W-:Y:S02]  /*4ce0*/  @!P3 ISETP.GE.AND P2, PT, R8, R116.reuse, PT ;  /* 0x000000740800b20c */ /* 0x080fe40003f46270 */
[----:B------:R-:W-:Y:S01]  /*4cf0*/  @!P3 FSEL R34, R34, -INF , !P5 ;  /* 0xff8000002222b808 */ /* 0x000fe20006800000 */
[----:B------:R-:W-:Y:S01]  /*4d00*/  FFMA.FTZ R30, R30, c[0x0][0x23c], -R112 ;  /* 0x00008f001e1e7a23 */ /* 0x000fe20000010870 */
[----:B------:R-:W-:Y:S02]  /*4d10*/  @!P3 ISETP.GE.AND P5, PT, R9, R116, PT ;  /* 0x000000740900b20c */ /* 0x000fe40003fa6270 */
[----:B------:R-:W-:Y:S01]  /*4d20*/  @!P3 FSEL R31, R31, -INF , !P0 ;  /* 0xff8000001f1fb808 */ /* 0x000fe20004000000 */
[----:B------:R-:W-:Y:S01]  /*4d30*/  FFMA.FTZ R34, R34, c[0x0][0x23c], -R115 ;  /* 0x00008f0022227a23 */ /* 0x000fe20000010873 */
[----:B---3--:R-:W-:Y:S01]  /*4d40*/  SHF.R.U32.HI R20, RZ, 0x10, R144 ;  /* 0x00000010ff147819 */ /* 0x008fe20000011690 */
[----:B------:R-:W-:Y:S01]  /*4d50*/  MUFU.EX2 R184, R23 ;  /* 0x0000001700b87308 */ /* 0x000fe20000000800 */
[----:B------:R-:W-:Y:S01]  /*4d60*/  @!P3 ISETP.GE.AND P0, PT, R8, R113, PT ;  /* 0x000000710800b20c */ /* 0x000fe20003f06270 */
[--C-:B------:R-:W-:Y:S01]  /*4d70*/  FFMA.FTZ R31, R31, c[0x0][0x23c], -R112.reuse ;  /* 0x00008f001f1f7a23 */ /* 0x100fe20000010870 */
[----:B------:R-:W-:Y:S02]  /*4d80*/  LOP3.LUT R144, R144, 0xffff, RZ, 0xc0, !PT ;  /* 0x0000ffff90907812 */ /* 0x000fe400078ec0ff */
[----:B------:R-:W-:Y:S01]  /*4d90*/  @!P3 FSEL R32, R32, -INF , !P1 ;  /* 0xff8000002020b808 */ /* 0x000fe20004800000 */
[----:B------:R3:W3:Y:S01]  /*4da0*/  LDG.E R145, [R14.64] ;  /* 0x000000240e917981 */ /* 0x0006e2000c1e1900 */
[C---:B------:R-:W-:Y:S02]  /*4db0*/  @!P3 ISETP.GE.AND P1, PT, R8.reuse, R109, PT ;  /* 0x0000006d0800b20c */ /* 0x040fe40003f26270 */
[----:B------:R-:W-:Y:S01]  /*4dc0*/  @!P3 FSEL R33, R33, -INF , !P6 ;  /* 0xff8000002121b808 */ /* 0x000fe20007000000 */
[----:B------:R-:W-:Y:S01]  /*4dd0*/  MUFU.EX2 R177, R34 ;  /* 0x0000002200b17308 */ /* 0x000fe20000000800 */
[-C--:B------:R-:W-:Y:S01]  /*4de0*/  @!P3 ISETP.GE.AND P6, PT, R8, R108.reuse, PT ;  /* 0x0000006c0800b20c */ /* 0x080fe20003fc6270 */
[--C-:B------:R-:W-:Y:S01]  /*4df0*/  FFMA.FTZ R32, R32, c[0x0][0x23c], -R117.reuse ;  /* 0x00008f0020207a23 */ /* 0x100fe20000010875 */
[----:B------:R-:W-:Y:S01]  /*4e00*/  @!P3 FSEL R35, R35, -INF , !P4 ;  /* 0xff8000002323b808 */ /* 0x000fe20006000000 */
[----:B------:R-:W-:Y:S01]  /*4e10*/  FFMA.FTZ R33, R33, c[0x0][0x23c], -R117 ;  /* 0x00008f0021217a23 */ /* 0x000fe20000010875 */
[----:B------:R-:W-:Y:S02]  /*4e20*/  @!P3 ISETP.GE.AND P4, PT, R9, R113, PT ;  /* 0x000000710900b20c */ /* 0x000fe40003f86270 */
[----:B------:R-:W-:Y:S01]  /*4e30*/  @!P3 FSEL R36, R36, -INF , !P2 ;  /* 0xff8000002424b808 */ /* 0x000fe20005000000 */
[----:B------:R-:W-:Y:S01]  /*4e40*/  FFMA.FTZ R35, R35, c[0x0][0x23c], -R115 ;  /* 0x00008f0023237a23 */ /* 0x000fe20000010873 */
[-C--:B------:R-:W-:Y:S01]  /*4e50*/  @!P3 ISETP.GE.AND P2, PT, R9, R109.reuse, PT ;  /* 0x0000006d0900b20c */ /* 0x080fe20003f46270 */
[----:B------:R-:W-:Y:S01]  /*4e60*/  MUFU.EX2 R175, R32 ;  /* 0x0000002000af7308 */ /* 0x000fe20000000800 */
[----:B------:R-:W-:Y:S01]  /*4e70*/  @!P3 FSEL R37, R37, -INF , !P5 ;  /* 0xff8000002525b808 */ /* 0x000fe20006800000 */
[--C-:B------:R-:W-:Y:S01]  /*4e80*/  FFMA.FTZ R36, R36, c[0x0][0x23c], -R117.reuse ;  /* 0x00008f0024247a23 */ /* 0x100fe20000010875 */
[-C--:B------:R-:W-:Y:S01]  /*4e90*/  @!P3 ISETP.GE.AND P5, PT, R9, R108.reuse, PT ;  /* 0x0000006c0900b20c */ /* 0x080fe20003fa6270 */
[-C--:B--2---:R-:W-:Y:S01]  /*4ea0*/  HMMA.16816.F32.BF16 R52, R104, R4.reuse, R52 ;  /* 0x000000046834723c */ /* 0x084fe20000041834 */
[C---:B------:R-:W-:Y:S01]  /*4eb0*/  @!P3 IADD3 R9, R0.reuse, 0x28, RZ ;  /* 0x000000280009b810 */ /* 0x040fe20007ffe0ff */
[----:B------:R-:W-:Y:S01]  /*4ec0*/  FFMA.FTZ R37, R37, c[0x0][0x23c], -R117 ;  /* 0x00008f0025257a23 */ /* 0x000fe20000010875 */
[----:B------:R-:W-:Y:S02]  /*4ed0*/  @!P3 IADD3 R8, R0, 0x29, RZ ;  /* 0x000000290008b810 */ /* 0x000fe40007ffe0ff */
[----:B------:R-:W-:Y:S01]  /*4ee0*/  @!P3 FSEL R38, R38, -INF , !P0 ;  /* 0xff8000002626b808 */ /* 0x000fe20004000000 */
[----:B------:R-:W-:Y:S01]  /*4ef0*/  MUFU.EX2 R174, R35 ;  /* 0x0000002300ae7308 */ /* 0x000fe20000000800 */
[-C--:B------:R-:W-:Y:S01]  /*4f00*/  @!P3 ISETP.GE.AND P0, PT, R9, R109.reuse, PT ;  /* 0x0000006d0900b20c */ /* 0x080fe20003f06270 */
[C---:B------:R-:W-:Y:S01]  /*4f10*/  HMMA.16816.F32.BF16 R56, R100.reuse, R4, R56 ;  /* 0x000000046438723c */ /* 0x040fe20000041838 */
[----:B------:R-:W-:Y:S02]  /*4f20*/  @!P3 FSEL R42, R42, -INF , !P6 ;  /* 0xff8000002a2ab808 */ /* 0x000fe40007000000 */
[----:B------:R-:W-:Y:S01]  /*4f30*/  @!P3 ISETP.GE.AND P6, PT, R8, R109, PT ;  /* 0x0000006d0800b20c */ /* 0x000fe20003fc6270 */
[--C-:B------:R-:W-:Y:S01]  /*4f40*/  FFMA.FTZ R38, R38, c[0x0][0x23c], -R115.reuse ;  /* 0x00008f0026267a23 */ /* 0x100fe20000010873 */
[----:B------:R-:W-:Y:S01]  /*4f50*/  @!P3 FSEL R39, R39, -INF , !P4 ;  /* 0xff8000002727b808 */ /* 0x000fe20006000000 */
[----:B------:R-:W-:Y:S01]  /*4f60*/  FFMA.FTZ R42, R42, c[0x0][0x23c], -R112 ;  /* 0x00008f002a2a7a23 */ /* 0x000fe20000010870 */
[-C--:B------:R-:W-:Y:S01]  /*4f70*/  @!P3 ISETP.GE.AND P4, PT, R9, R108.reuse, PT ;  /* 0x0000006c0900b20c */ /* 0x080fe20003f86270 */
[-C--:B------:R-:W-:Y:S01]  /*4f80*/  HMMA.16816.F32.BF16 R60, R100, R6.reuse, R60 ;  /* 0x00000006643c723c */ /* 0x080fe2000004183c */
[----:B------:R-:W-:Y:S01]  /*4f90*/  @!P3 FSEL R41, R41, -INF , !P2 ;  /* 0xff8000002929b808 */ /* 0x000fe20005000000 */
[----:B------:R-:W-:Y:S01]  /*4fa0*/  MUFU.EX2 R172, R33 ;  /* 0x0000002100ac7308 */ /* 0x000fe20000000800 */
[-C--:B------:R-:W-:Y:S01]  /*4fb0*/  @!P3 ISETP.GE.AND P2, PT, R9, R113.reuse, PT ;  /* 0x000000710900b20c */ /* 0x080fe20003f46270 */
[--C-:B------:R-:W-:Y:S01]  /*4fc0*/  FFMA.FTZ R39, R39, c[0x0][0x23c], -R115.reuse ;  /* 0x00008f0027277a23 */ /* 0x100fe20000010873 */
[----:B------:R-:W-:Y:S01]  /*4fd0*/  @!P3 FSEL R43, R43, -INF , !P5 ;  /* 0xff8000002b2bb808 */ /* 0x000fe20006800000 */
[----:B------:R-:W-:Y:S01]  /*4fe0*/  FFMA.FTZ R41, R41, c[0x0][0x23c], -R114 ;  /* 0x00008f0029297a23 */ /* 0x000fe20000010872 */
[----:B------:R-:W-:Y:S01]  /*4ff0*/  @!P3 ISETP.GE.AND P5, PT, R8, R108, PT ;  /* 0x0000006c0800b20c */ /* 0x000fe20003fa6270 */
[----:B------:R-:W-:Y:S01]  /*5000*/  HMMA.16816.F32.BF16 R64, R104, R6, R64 ;  /* 0x000000066840723c */ /* 0x000fe20000041840 */
[----:B------:R-:W-:Y:S02]  /*5010*/  @!P3 FSEL R44, R44, -INF , !P0 ;  /* 0xff8000002c2cb808 */ /* 0x000fe40004000000 */
[-C--:B------:R-:W-:Y:S01]  /*5020*/  @!P3 ISETP.GE.AND P0, PT, R8, R116.reuse, PT ;  /* 0x000000740800b20c */ /* 0x080fe20003f06270 */
[----:B------:R-:W-:Y:S01]  /*5030*/  FFMA.FTZ R43, R43, c[0x0][0x23c], -R112 ;  /* 0x00008f002b2b7a23 */ /* 0x000fe20000010870 */
[----:B------:R-:W-:Y:S01]  /*5040*/  @!P3 FSEL R45, R45, -INF , !P6 ;  /* 0xff8000002d2db808 */ /* 0x000fe20007000000 */
[--C-:B------:R-:W-:Y:S01]  /*5050*/  FFMA.FTZ R44, R44, c[0x0][0x23c], -R114.reuse ;  /* 0x00008f002c2c7a23 */ /* 0x100fe20000010872 */
[-C--:B------:R-:W-:Y:S01]  /*5060*/  @!P3 ISETP.GE.AND P6, PT, R8, R113.reuse, PT ;  /* 0x000000710800b20c */ /* 0x080fe20003fc6270 */
[----:B------:R-:W-:Y:S01]  /*5070*/  MUFU.EX2 R181, R42 ;  /* 0x0000002a00b57308 */ /* 0x000fe20000000800 */
[C---:B------:R-:W-:Y:S03]  /*5080*/  @!P3 IADD3 R8, R0.reuse, 0x30, RZ ;  /* 0x000000300008b810 */ /* 0x040fe60007ffe0ff */
[----:B------:R-:W-:Y:S01]  /*5090*/  @!P3 IADD3 R4, R0, 0x31, RZ ;  /* 0x000000310004b810 */ /* 0x000fe20007ffe0ff */
[----:B------:R-:W-:Y:S01]  /*50a0*/  FFMA.FTZ R45, R45, c[0x0][0x23c], -R114 ;  /* 0x00008f002d2d7a23 */ /* 0x000fe20000010872 */
[----:B------:R-:W-:Y:S02]  /*50b0*/  @!P3 FSEL R46, R46, -INF , !P4 ;  /* 0xff8000002e2eb808 */ /* 0x000fe40006000000 */
[-C--:B------:R-:W-:Y:S02]  /*50c0*/  @!P3 ISETP.GE.AND P4, PT, R8, R116.reuse, PT ;  /* 0x000000740800b20c */ /* 0x080fe40003f86270 */
[----:B------:R-:W-:Y:S01]  /*50d0*/  @!P3 FSEL R50, R50, -INF , !P2 ;  /* 0xff8000003232b808 */ /* 0x000fe20005000000 */
[----:B------:R-:W-:Y:S01]  /*50e0*/  FFMA.FTZ R46, R46, c[0x0][0x23c], -R112 ;  /* 0x00008f002e2e7a23 */ /* 0x000fe20000010870 */
        /* <DEDUP_REMOVED lines=8> */
[----:B------:R-:W-:Y:S01]  /*5170*/  @!P3 FSEL R51, R51, -INF , !P6 ;  /* 0xff8000003333b808 */ /* 0x000fe20007000000 */
[----:B------:R-:W-:Y:S01]  /*5180*/  MUFU.EX2 R163, R50 ;  /* 0x0000003200a37308 */ /* 0x000fe20000000800 */
[----:B------:R-:W-:Y:S01]  /*5190*/  @!P3 ISETP.GE.AND P6, PT, R4, R113, PT ;  /* 0x000000710400b20c */ /* 0x000fe20003fc6270 */
[----:B------:R-:W-:Y:S01]  /*51a0*/  FFMA.FTZ R47, R47, c[0x0][0x23c], -R112 ;  /* 0x00008f002f2f7a23 */ /* 0x000fe20000010870 */
[----:B------:R-:W-:Y:S01]  /*51b0*/  @!P3 FSEL R52, R52, -INF , !P4 ;  /* 0xff8000003434b808 */ /* 0x000fe20006000000 */
[----:B------:R-:W-:Y:S01]  /*51c0*/  FFMA.FTZ R51, R51, c[0x0][0x23c], -R115 ;  /* 0x00008f0033337a23 */ /* 0x000fe20000010873 */
        /* <DEDUP_REMOVED lines=11> */
[--C-:B------:R-:W-:Y:S01]  /*5280*/  FFMA.FTZ R48, R48, c[0x0][0x23c], -R117.reuse ;  /* 0x00008f0030307a23 */ /* 0x100fe20000010875 */
[-C--:B------:R-:W-:Y:S01]  /*5290*/  @!P3 ISETP.GE.AND P0, PT, R8, R108.reuse, PT ;  /* 0x0000006c0800b20c */ /* 0x080fe20003f06270 */
[----:B------:R-:W-:Y:S01]  /*52a0*/  MUFU.EX2 R197, R27 ;  /* 0x0000001b00c57308 */ /* 0x000fe20000000800 */
[----:B------:R-:W-:Y:S01]  /*52b0*/  @!P3 FSEL R54, R54, -INF , !P5 ;  /* 0xff8000003636b808 */ /* 0x000fe20006800000 */
[----:B------:R-:W-:Y:S01]  /*52c0*/  FFMA.FTZ R49, R49, c[0x0][0x23c], -R117 ;  /* 0x00008f0031317a23 */ /* 0x000fe20000010875 */
[-C--:B------:R-:W-:Y:S02]  /*52d0*/  @!P3 ISETP.GE.AND P5, PT, R4, R109.reuse, PT ;  /* 0x0000006d0400b20c */ /* 0x080fe40003fa6270 */
[----:B------:R-:W-:Y:S01]  /*52e0*/  @!P3 FSEL R55, R55, -INF , !P6 ;  /* 0xff8000003737b808 */ /* 0x000fe20007000000 */
[--C-:B------:R-:W-:Y:S01]  /*52f0*/  FFMA.FTZ R54, R54, c[0x0][0x23c], -R115.reuse ;  /* 0x00008f0036367a23 */ /* 0x100fe20000010873 */
[----:B------:R-:W-:Y:S02]  /*5300*/  @!P3 ISETP.GE.AND P6, PT, R0, R109, PT ;  /* 0x0000006d0000b20c */ /* 0x000fe40003fc6270 */
        /* <DEDUP_REMOVED lines=18> */
[--C-:B------:R-:W-:Y:S01]  /*5430*/  FFMA.FTZ R60, R60, c[0x0][0x23c], -R114.reuse ;  /* 0x00008f003c3c7a23 */ /* 0x100fe20000010872 */
[----:B------:R-:W-:Y:S01]  /*5440*/  @!P3 ISETP.GE.AND P6, PT, R0, R113, PT ;  /* 0x000000710000b20c */ /* 0x000fe20003fc6270 */
[----:B------:R-:W-:Y:S01]  /*5450*/  MUFU.EX2 R185, R29 ;  /* 0x0000001d00b97308 */ /* 0x000fe20000000800 */
[----:B------:R-:W-:Y:S01]  /*5460*/  LOP3.LUT R4, R124, 0xff, RZ, 0xc0, !PT ;  /* 0x000000ff7c047812 */ /* 0x000fe200078ec0ff */
[----:B------:R-:W-:Y:S01]  /*5470*/  FFMA.FTZ R114, R61, c[0x0][0x23c], -R114 ;  /* 0x00008f003d727a23 */ /* 0x000fe20000010872 */
[----:B------:R-:W-:Y:S02]  /*5480*/  SHF.R.U32.HI R0, RZ, 0x18, R124 ;  /* 0x00000018ff007819 */ /* 0x000fe4000001167c */
[----:B------:R-:W-:Y:S02]  /*5490*/  @!P3 FSEL R62, R62, -INF , !P1 ;  /* 0xff8000003e3eb808 */ /* 0x000fe40004800000 */
[----:B------:R-:W-:Y:S02]  /*54a0*/  ISETP.LE.U32.AND P1, PT, R4, UR4, PT ;  /* 0x0000000404007c0c */ /* 0x000fe4000bf23070 */
[----:B------:R-:W-:Y:S01]  /*54b0*/  @!P3 FSEL R63, R63, -INF , !P4 ;  /* 0xff8000003f3fb808 */ /* 0x000fe20006000000 */
[--C-:B------:R-:W-:Y:S01]  /*54c0*/  FFMA.FTZ R62, R62, c[0x0][0x23c], -R112.reuse ;  /* 0x00008f003e3e7a23 */ /* 0x100fe20000010870 */
[----:B------:R-:W-:Y:S01]  /*54d0*/  ISETP.LE.U32.AND P4, PT, R0, UR4, PT ;  /* 0x0000000400007c0c */ /* 0x000fe2000bf83070 */
[----:B------:R-:W-:Y:S01]  /*54e0*/  MUFU.EX2 R194, R30 ;  /* 0x0000001e00c27308 */ /* 0x000fe20000000800 */
[----:B------:R-:W-:Y:S01]  /*54f0*/  LOP3.LUT R0, R119, 0xff, RZ, 0xc0, !PT ;  /* 0x000000ff77007812 */ /* 0x000fe200078ec0ff */
[----:B------:R-:W-:Y:S01]  /*5500*/  FFMA.FTZ R112, R63, c[0x0][0x23c], -R112 ;  /* 0x00008f003f707a23 */ /* 0x000fe20000010870 */
[----:B------:R-:W-:Y:S02]  /*5510*/  LOP3.LUT R4, R119, 0xffff, RZ, 0xc0, !PT ;  /* 0x0000ffff77047812 */ /* 0x000fe400078ec0ff */
[----:B------:R-:W-:Y:S02]  /*5520*/  @!P3 FSEL R64, R64, -INF , !P0 ;  /* 0xff8000004040b808 */ /* 0x000fe40004000000 */
[----:B------:R-:W-:Y:S01]  /*5530*/  SHF.R.U32.HI R4, RZ, 0x8, R4 ;  /* 0x00000008ff047819 */ /* 0x000fe20000011604 */
[----:B------:R-:W-:Y:S01]  /*5540*/  @!P1 FADD.FTZ R189, -R189, -RZ ;  /* 0x800000ffbdbd9221 */ /* 0x000fe20000010100 */
[----:B------:R-:W-:Y:S01]  /*5550*/  ISETP.LE.U32.AND P0, PT, R0, UR4, PT ;  /* 0x0000000400007c0c */ /* 0x000fe2000bf03070 */
[----:B------:R-:W-:Y:S01]  /*5560*/  FFMA.FTZ R64, R64, c[0x0][0x23c], -R117 ;  /* 0x00008f0040407a23 */ /* 0x000fe20000010875 */
[--C-:B------:R-:W-:Y:S01]  /*5570*/  SHF.R.U32.HI R0, RZ, 0x18, R119.reuse ;  /* 0x00000018ff007819 */ /* 0x100fe20000011677 */
[----:B-1----:R-:W-:Y:S01]  /*5580*/  @!P4 FADD.FTZ R192, -R192, -RZ ;  /* 0x800000ffc0c0c221 */ /* 0x002fe20000010100 */
[----:B------:R-:W-:Y:S01]  /*5590*/  @!P3 FSEL R65, R65, -INF , !P2 ;  /* 0xff8000004141b808 */ /* 0x000fe20005000000 */
[----:B------:R-:W1:Y:S01]  /*55a0*/  MUFU.EX2 R187, R22 ;  /* 0x0000001600bb7308 */ /* 0x000e620000000800 */
[----:B------:R-:W-:Y:S02]  /*55b0*/  ISETP.LE.U32.AND P2, PT, R0, UR4, PT ;  /* 0x0000000400007c0c */ /* 0x000fe4000bf43070 */
[----:B------:R-:W-:Y:S01]  /*55c0*/  SHF.R.U32.HI R5, RZ, 0x10, R119 ;  /* 0x00000010ff057819 */ /* 0x000fe20000011677 */
[----:B------:R-:W-:Y:S01]  /*55d0*/  FFMA.FTZ R117, R65, c[0x0][0x23c], -R117 ;  /* 0x00008f0041757a23 */ /* 0x000fe20000010875 */
[----:B------:R-:W-:Y:S02]  /*55e0*/  LOP3.LUT R0, R4, 0xffff, RZ, 0xc0, !PT ;  /* 0x0000ffff04007812 */ /* 0x000fe400078ec0ff */
[----:B------:R-:W-:Y:S01]  /*55f0*/  @!P3 FSEL R66, R66, -INF , !P5 ;  /* 0xff8000004242b808 */ /* 0x000fe20006800000 */
[----:B------:R-:W-:Y:S01]  /*5600*/  @!P0 FADD.FTZ R198, -R198, -RZ ;  /* 0x800000ffc6c68221 */ /* 0x000fe20000010100 */
[----:B------:R-:W-:Y:S01]  /*5610*/  ISETP.LE.U32.AND P5, PT, R0, UR4, PT ;  /* 0x0000000400007c0c */ /* 0x000fe2000bfa3070 */
[----:B------:R-:W-:Y:S01]  /*5620*/  MUFU.EX2 R195, R31 ;  /* 0x0000001f00c37308 */ /* 0x000fe20000000800 */
[----:B------:R-:W-:Y:S01]  /*5630*/  @!P3 FSEL R67, R67, -INF , !P6 ;  /* 0xff8000004343b808 */ /* 0x000fe20007000000 */
[--C-:B------:R-:W-:Y:S01]  /*5640*/  FFMA.FTZ R66, R66, c[0x0][0x23c], -R115.reuse ;  /* 0x00008f0042427a23 */ /* 0x100fe20000010873 */
[----:B------:R-:W-:Y:S01]  /*5650*/  LOP3.LUT R5, R5, 0xff, RZ, 0xc0, !PT ;  /* 0x000000ff05057812 */ /* 0x000fe200078ec0ff */
[----:B------:R-:W-:Y:S01]  /*5660*/  @!P2 FADD.FTZ R200, -R200, -RZ ;  /* 0x800000ffc8c8a221 */ /* 0x000fe20000010100 */
[----:B------:R-:W-:Y:S01]  /*5670*/  SHF.R.U32.HI R8, RZ, 0x10, R126 ;  /* 0x00000010ff087819 */ /* 0x000fe2000001167e */
[----:B------:R-:W-:Y:S01]  /*5680*/  FFMA.FTZ R115, R67, c[0x0][0x23c], -R115 ;  /* 0x00008f0043737a23 */ /* 0x000fe20000010873 */
[----:B------:R-:W-:Y:S02]  /*5690*/  LOP3.LUT R0, R143, 0xffff, RZ, 0xc0, !PT ;  /* 0x0000ffff8f007812 */ /* 0x000fe400078ec0ff */
[----:B------:R-:W-:Y:S01]  /*56a0*/  LOP3.LUT R6, R126, 0xffff, RZ, 0xc0, !PT ;  /* 0x0000ffff7e067812 */ /* 0x000fe200078ec0ff */
[----:B------:R-:W-:Y:S01]  /*56b0*/  MUFU.EX2 R167, R36 ;  /* 0x0000002400a77308 */ /* 0x000fe20000000800 */
[----:B------:R-:W-:Y:S01]  /*56c0*/  ISETP.LE.U32.AND P6, PT, R5, UR4, PT ;  /* 0x0000000405007c0c */ /* 0x000fe2000bfc3070 */
[----:B------:R-:W-:Y:S01]  /*56d0*/  @!P5 FADD.FTZ R196, -R196, -RZ ;  /* 0x800000ffc4c4d221 */ /* 0x000fe20000010100 */
[----:B------:R-:W-:Y:S02]  /*56e0*/  LOP3.LUT R7, R126, 0xff, RZ, 0xc0, !PT ;  /* 0x000000ff7e077812 */ /* 0x000fe400078ec0ff */
[----:B------:R-:W-:Y:S02]  /*56f0*/  SHF.R.U32.HI R5, RZ, 0x8, R0 ;  /* 0x00000008ff057819 */ /* 0x000fe40000011600 */
[----:B------:R-:W-:Y:S02]  /*5700*/  SHF.R.U32.HI R126, RZ, 0x18, R126 ;  /* 0x00000018ff7e7819 */ /* 0x000fe4000001167e */
[--C-:B------:R-:W-:Y:S01]  /*5710*/  SHF.R.U32.HI R0, RZ, 0x18, R143.reuse ;  /* 0x00000018ff007819 */ /* 0x100fe2000001168f */
[----:B------:R-:W-:Y:S01]  /*5720*/  MUFU.EX2 R166, R37 ;  /* 0x0000002500a67308 */ /* 0x000fe20000000800 */
[----:B------:R-:W-:Y:S02]  /*5730*/  LOP3.LUT R5, R5, 0xffff, RZ, 0xc0, !PT ;  /* 0x0000ffff05057812 */ /* 0x000fe400078ec0ff */
[----:B------:R-:W-:Y:S01]  /*5740*/  LOP3.LUT R4, R143, 0xff, RZ, 0xc0, !PT ;  /* 0x000000ff8f047812 */ /* 0x000fe200078ec0ff */
[----:B------:R-:W-:Y:S01]  /*5750*/  @!P6 FADD.FTZ R201, -R201, -RZ ;  /* 0x800000ffc9c9e221 */ /* 0x000fe20000010100 */
[----:B------:R-:W-:Y:S02]  /*5760*/  ISETP.LE.U32.AND P0, PT, R0, UR4, PT ;  /* 0x0000000400007c0c */ /* 0x000fe4000bf03070 */
[----:B------:R-:W-:Y:S02]  /*5770*/  ISETP.LE.U32.AND P3, PT, R4, UR4, PT ;  /* 0x0000000404007c0c */ /* 0x000fe4000bf63070 */
[----:B------:R-:W-:Y:S01]  /*5780*/  ISETP.LE.U32.AND P5, PT, R5, UR4, PT ;  /* 0x0000000405007c0c */ /* 0x000fe2000bfa3070 */
[----:B------:R-:W-:Y:S01]  /*5790*/  MUFU.EX2 R171, R38 ;  /* 0x0000002600ab7308 */ /* 0x000fe20000000800 */
[----:B------:R-:W-:Y:S02]  /*57a0*/  SHF.R.U32.HI R4, RZ, 0x10, R143 ;  /* 0x00000010ff047819 */ /* 0x000fe4000001168f */
[----:B------:R-:W-:Y:S01]  /*57b0*/  LOP3.LUT R11, R124, 0xffff, RZ, 0xc0, !PT ;  /* 0x0000ffff7c0b7812 */ /* 0x000fe200078ec0ff */
[----:B------:R3:W2:Y:S01]  /*57c0*/  LDG.E R143, [R14.64+0x100] ;  /* 0x000100240e8f7981 */ /* 0x0006a2000c1e1900 */
[----:B------:R-:W-:Y:S02]  /*57d0*/  LOP3.LUT R0, R4, 0xff, RZ, 0xc0, !PT ;  /* 0x000000ff04007812 */ /* 0x000fe400078ec0ff */
[----:B------:R-:W-:Y:S01]  /*57e0*/  LOP3.LUT R4, R8, 0xff, RZ, 0xc0, !PT ;  /* 0x000000ff08047812 */ /* 0x000fe200078ec0ff */
[----:B------:R-:W-:Y:S01]  /*57f0*/  @!P0 FADD.FTZ R209, -R209, -RZ ;  /* 0x800000ffd1d18221 */ /* 0x000fe20000010100 */
[----:B------:R-:W-:Y:S01]  /*5800*/  ISETP.LE.U32.AND P6, PT, R0, UR4, PT ;  /* 0x0000000400007c0c */ /* 0x000fe2000bfc3070 */
[----:B------:R-:W-:Y:S01]  /*5810*/  @!P3 FADD.FTZ R204, -R204, -RZ ;  /* 0x800000ffccccb221 */ /* 0x000fe20000010100 */
[----:B------:R-:W-:Y:S01]  /*5820*/  SHF.R.U32.HI R0, RZ, 0x8, R6 ;  /* 0x00000008ff007819 */ /* 0x000fe20000011606 */
[----:B------:R-:W-:Y:S01]  /*5830*/  @!P5 FADD.FTZ R205, -R205, -RZ ;  /* 0x800000ffcdcdd221 */ /* 0x000fe20000010100 */
[----:B------:R-:W-:Y:S01]  /*5840*/  ISETP.LE.U32.AND P5, PT, R4, UR4, PT ;  /* 0x0000000404007c0c */ /* 0x000fe2000bfa3070 */
[----:B------:R-:W-:Y:S01]  /*5850*/  MUFU.EX2 R170, R39 ;  /* 0x0000002700aa7308 */ /* 0x000fe20000000800 */
[----:B------:R-:W-:Y:S02]  /*5860*/  ISETP.LE.U32.AND P0, PT, R126, UR4, PT ;  /* 0x000000047e007c0c */ /* 0x000fe4000bf03070 */
[----:B------:R-:W-:Y:S02]  /*5870*/  LOP3.LUT R0, R0, 0xffff, RZ, 0xc0, !PT ;  /* 0x0000ffff00007812 */ /* 0x000fe400078ec0ff */
[----:B------:R-:W-:Y:S02]  /*5880*/  SHF.R.U32.HI R124, RZ, 0x10, R124 ;  /* 0x00000010ff7c7819 */ /* 0x000fe4000001167c */
[----:B------:R-:W-:Y:S01]  /*5890*/  ISETP.LE.U32.AND P3, PT, R0, UR4, PT ;  /* 0x0000000400007c0c */ /* 0x000fe2000bf63070 */
[----:B------:R-:W-:Y:S01]  /*58a0*/  @!P6 FADD.FTZ R208, -R208, -RZ ;  /* 0x800000ffd0d0e221 */ /* 0x000fe20000010100 */
[----:B------:R-:W-:Y:S01]  /*58b0*/  SHF.R.U32.HI R0, RZ, 0x8, R11 ;  /* 0x00000008ff007819 */ /* 0x000fe2000001160b */
[----:B------:R-:W-:Y:S01]  /*58c0*/  MUFU.EX2 R173, R41 ;  /* 0x0000002900ad7308 */ /* 0x000fe20000000800 */
[----:B------:R-:W-:Y:S01]  /*58d0*/  LOP3.LUT R4, R124, 0xff, RZ, 0xc0, !PT ;  /* 0x000000ff7c047812 */ /* 0x000fe200078ec0ff */
[----:B------:R-:W-:Y:S01]  /*58e0*/  @!P5 FADD.FTZ R206, -R206, -RZ ;  /* 0x800000ffceced221 */ /* 0x000fe20000010100 */
[----:B------:R-:W-:Y:S01]  /*58f0*/  LOP3.LUT R0, R0, 0xffff, RZ, 0xc0, !PT ;  /* 0x0000ffff00007812 */ /* 0x000fe200078ec0ff */
[----:B------:R-:W-:Y:S01]  /*5900*/  @!P0 FADD.FTZ R207, -R207, -RZ ;  /* 0x800000ffcfcf8221 */ /* 0x000fe20000010100 */
[----:B------:R-:W-:Y:S02]  /*5910*/  ISETP.LE.U32.AND P0, PT, R4, UR4, PT ;  /* 0x0000000404007c0c */ /* 0x000fe4000bf03070 */
[----:B------:R-:W-:Y:S02]  /*5920*/  ISETP.LE.U32.AND P5, PT, R0, UR4, PT ;  /* 0x0000000400007c0c */ /* 0x000fe4000bfa3070 */
[----:B------:R-:W-:Y:S01]  /*5930*/  LOP3.LUT R0, R152, 0xff, RZ, 0xc0, !PT ;  /* 0x000000ff98007812 */ /* 0x000fe200078ec0ff */
[----:B------:R-:W-:Y:S01]  /*5940*/  @!P3 FADD.FTZ R202, -R202, -RZ ;  /* 0x800000ffcacab221 */ /* 0x000fe20000010100 */
[----:B------:R-:W-:Y:S01]  /*5950*/  LOP3.LUT R4, R152, 0xffff, RZ, 0xc0, !PT ;  /* 0x0000ffff98047812 */ /* 0x000fe200078ec0ff */
[----:B------:R-:W-:Y:S01]  /*5960*/  MUFU.EX2 R176, R40 ;  /* 0x0000002800b07308 */ /* 0x000fe20000000800 */
[----:B------:R-:W-:Y:S02]  /*5970*/  ISETP.LE.U32.AND P1, PT, R0, UR4, PT ;  /* 0x0000000400007c0c */ /* 0x000fe4000bf23070 */
[----:B------:R-:W-:Y:S02]  /*5980*/  SHF.R.U32.HI R5, RZ, 0x10, R152 ;  /* 0x00000010ff057819 */ /* 0x000fe40000011698 */
[----:B------:R-:W-:Y:S01]  /*5990*/  SHF.R.U32.HI R6, RZ, 0x8, R4 ;  /* 0x00000008ff067819 */ /* 0x000fe20000011604 */
[----:B------:R-:W-:Y:S01]  /*59a0*/  @!P0 FADD.FTZ R193, -R193, -RZ ;  /* 0x800000ffc1c18221 */ /* 0x000fe20000010100 */
[----:B------:R-:W-:Y:S01]  /*59b0*/  LOP3.LUT R4, R5, 0xff, RZ, 0xc0, !PT ;  /* 0x000000ff05047812 */ /* 0x000fe200078ec0ff */
[----:B----4-:R-:W-:Y:S01]  /*59c0*/  @!P5 FADD.FTZ R186, -R186, -RZ ;  /* 0x800000ffbabad221 */ /* 0x010fe20000010100 */
[----:B------:R-:W-:Y:S01]  /*59d0*/  LOP3.LUT R0, R6, 0xffff, RZ, 0xc0, !PT ;  /* 0x0000ffff06007812 */ /* 0x000fe200078ec0ff */
[----:B------:R-:W-:Y:S01]  /*59e0*/  MUFU.EX2 R180, R43 ;  /* 0x0000002b00b47308 */ /* 0x000fe20000000800 */
[----:B------:R-:W-:Y:S02]  /*59f0*/  ISETP.LE.U32.AND P5, PT, R4, UR4, PT ;  /* 0x0000000404007c0c */ /* 0x000fe4000bfa3070 */
[----:B------:R-:W-:Y:S01]  /*5a00*/  ISETP.LE.U32.AND P0, PT, R0, UR4, PT ;  /* 0x0000000400007c0c */ /* 0x000fe2000bf03070 */
[----:B------:R-:W-:Y:S01]  /*5a10*/  @!P1 FADD.FTZ R182, -R182, -RZ ;  /* 0x800000ffb6b69221 */ /* 0x000fe20000010100 */
[C---:B------:R-:W-:Y:S02]  /*5a20*/  LOP3.LUT R4, R153.reuse, 0xff, RZ, 0xc0, !PT ;  /* 0x000000ff99047812 */ /* 0x040fe400078ec0ff */
[----:B------:R-:W-:Y:S02]  /*5a30*/  LOP3.LUT R0, R153, 0xffff, RZ, 0xc0, !PT ;  /* 0x0000ffff99007812 */ /* 0x000fe400078ec0ff */
[----:B------:R-:W-:Y:S01]  /*5a40*/  SHF.R.U32.HI R5, RZ, 0x18, R152 ;  /* 0x00000018ff057819 */ /* 0x000fe20000011698 */
[----:B------:R-:W-:Y:S01]  /*5a50*/  MUFU.EX2 R168, R45 ;  /* 0x0000002d00a87308 */ /* 0x000fe20000000800 */
[----:B------:R-:W-:Y:S02]  /*5a60*/  ISETP.LE.U32.AND P1, PT, R4, UR4, PT ;  /* 0x0000000404007c0c */ /* 0x000fe4000bf23070 */
[----:B------:R-:W-:Y:S01]  /*5a70*/  SHF.R.U32.HI R0, RZ, 0x8, R0 ;  /* 0x00000008ff007819 */ /* 0x000fe20000011600 */
[----:B-1----:R-:W-:Y:S01]  /*5a80*/  @!P5 FADD.FTZ R187, -R187, -RZ ;  /* 0x800000ffbbbbd221 */ /* 0x002fe20000010100 */
[----:B------:R-:W-:Y:S01]  /*5a90*/  ISETP.LE.U32.AND P4, PT, R5, UR4, PT ;  /* 0x0000000405007c0c */ /* 0x000fe2000bf83070 */
[----:B------:R-:W-:Y:S01]  /*5aa0*/  @!P0 FADD.FTZ R183, -R183, -RZ ;  /* 0x800000ffb7b78221 */ /* 0x000fe20000010100 */
[----:B------:R-:W-:Y:S02]  /*5ab0*/  LOP3.LUT R0, R0, 0xffff, RZ, 0xc0, !PT ;  /* 0x0000ffff00007812 */ /* 0x000fe400078ec0ff */
[--C-:B------:R-:W-:Y:S01]  /*5ac0*/  SHF.R.U32.HI R4, RZ, 0x10, R153.reuse ;  /* 0x00000010ff047819 */ /* 0x100fe20000011699 */
[----:B------:R-:W-:Y:S01]  /*5ad0*/  MUFU.EX2 R152, R60 ;  /* 0x0000003c00987308 */ /* 0x000fe20000000800 */
[----:B------:R-:W-:Y:S02]  /*5ae0*/  LOP3.LUT R10, R120, 0xff, RZ, 0xc0, !PT ;  /* 0x000000ff780a7812 */ /* 0x000fe400078ec0ff */
[----:B------:R-:W-:Y:S01]  /*5af0*/  ISETP.LE.U32.AND P0, PT, R0, UR4, PT ;  /* 0x0000000400007c0c */ /* 0x000fe2000bf03070 */
[----:B------:R-:W-:Y:S01]  /*5b00*/  @!P1 FADD.FTZ R191, -R191, -RZ ;  /* 0x800000ffbfbf9221 */ /* 0x000fe20000010100 */
[----:B------:R-:W-:Y:S02]  /*5b10*/  LOP3.LUT R0, R4, 0xff, RZ, 0xc0, !PT ;  /* 0x000000ff04007812 */ /* 0x000fe400078ec0ff */
[----:B------:R-:W-:Y:S01]  /*5b20*/  SHF.R.U32.HI R4, RZ, 0x18, R153 ;  /* 0x00000018ff047819 */ /* 0x000fe20000011699 */
[----:B------:R-:W-:Y:S01]  /*5b30*/  @!P4 FADD.FTZ R184, -R184, -RZ ;  /* 0x800000ffb8b8c221 */ /* 0x000fe20000010100 */
[----:B------:R-:W-:Y:S01]  /*5b40*/  ISETP.LE.U32.AND P6, PT, R10, UR4, PT ;  /* 0x000000040a007c0c */ /* 0x000fe2000bfc3070 */
[----:B------:R-:W-:Y:S01]  /*5b50*/  MUFU.EX2 R179, R47 ;  /* 0x0000002f00b37308 */ /* 0x000fe20000000800 */
[----:B------:R-:W-:Y:S02]  /*5b60*/  LOP3.LUT R19, R120, 0xffff, RZ, 0xc0, !PT ;  /* 0x0000ffff78137812 */ /* 0x000fe400078ec0ff */
[----:B------:R-:W-:Y:S02]  /*5b70*/  ISETP.LE.U32.AND P1, PT, R4, UR4, PT ;  /* 0x0000000404007c0c */ /* 0x000fe4000bf23070 */
[----:B------:R-:W-:Y:S02]  /*5b80*/  ISETP.LE.U32.AND P4, PT, R0, UR4, PT ;  /* 0x0000000400007c0c */ /* 0x000fe4000bf83070 */
[----:B------:R-:W-:Y:S02]  /*5b90*/  SHF.R.U32.HI R0, RZ, 0x8, R19 ;  /* 0x00000008ff007819 */ /* 0x000fe40000011613 */
[--C-:B------:R-:W-:Y:S01]  /*5ba0*/  SHF.R.U32.HI R12, RZ, 0x18, R120.reuse ;  /* 0x00000018ff0c7819 */ /* 0x100fe20000011678 */
[----:B------:R-:W1:Y:S01]  /*5bb0*/  MUFU.EX2 R190, R25 ;  /* 0x0000001900be7308 */ /* 0x000e620000000800 */
[----:B------:R-:W-:Y:S01]  /*5bc0*/  SHF.R.U32.HI R120, RZ, 0x10, R120 ;  /* 0x00000010ff787819 */ /* 0x000fe20000011678 */
[----:B------:R-:W-:Y:S01]  /*5bd0*/  @!P6 FADD.FTZ R188, -R188, -RZ ;  /* 0x800000ffbcbce221 */ /* 0x000fe20000010100 */
[----:B------:R-:W-:Y:S02]  /*5be0*/  ISETP.LE.U32.AND P2, PT, R7, UR4, PT ;  /* 0x0000000407007c0c */ /* 0x000fe4000bf43070 */
[----:B------:R-:W-:Y:S01]  /*5bf0*/  LOP3.LUT R0, R0, 0xffff, RZ, 0xc0, !PT ;  /* 0x0000ffff00007812 */ /* 0x000fe200078ec0ff */
[----:B------:R-:W-:Y:S01]  /*5c00*/  @!P1 FADD.FTZ R197, -R197, -RZ ;  /* 0x800000ffc5c59221 */ /* 0x000fe20000010100 */
[----:B------:R-:W-:Y:S02]  /*5c10*/  LOP3.LUT R4, R120, 0xff, RZ, 0xc0, !PT ;  /* 0x000000ff78047812 */ /* 0x000fe400078ec0ff */
[----:B------:R-:W-:Y:S01]  /*5c20*/  ISETP.LE.U32.AND P6, PT, R0, UR4, PT ;  /* 0x0000000400007c0c */ /* 0x000fe2000bfc3070 */
[----:B------:R-:W-:Y:S01]  /*5c30*/  MUFU.EX2 R178, R46 ;  /* 0x0000002e00b27308 */ /* 0x000fe20000000800 */
[----:B------:R-:W-:Y:S02]  /*5c40*/  ISETP.LE.U32.AND P1, PT, R4, UR4, PT ;  /* 0x0000000404007c0c */ /* 0x000fe4000bf23070 */
[C---:B------:R-:W-:Y:S02]  /*5c50*/  LOP3.LUT R18, R122.reuse, 0xffff, RZ, 0xc0, !PT ;  /* 0x0000ffff7a127812 */ /* 0x040fe400078ec0ff */
[----:B------:R-:W-:Y:S01]  /*5c60*/  LOP3.LUT R9, R122, 0xff, RZ, 0xc0, !PT ;  /* 0x000000ff7a097812 */ /* 0x000fe200078ec0ff */
[----:B------:R-:W-:Y:S01]  /*5c70*/  @!P2 FADD.FTZ R203, -R203, -RZ ;  /* 0x800000ffcbcba221 */ /* 0x000fe20000010100 */
[--C-:B------:R-:W-:Y:S02]  /*5c80*/  SHF.R.U32.HI R13, RZ, 0x18, R122.reuse ;  /* 0x00000018ff0d7819 */ /* 0x100fe4000001167a */
[----:B------:R-:W-:Y:S01]  /*5c90*/  SHF.R.U32.HI R122, RZ, 0x10, R122 ;  /* 0x00000010ff7a7819 */ /* 0x000fe2000001167a */
[----:B------:R-:W4:Y:S01]  /*5ca0*/  MUFU.EX2 R199, R26 ;  /* 0x0000001a00c77308 */ /* 0x000f220000000800 */
[----:B------:R-:W-:Y:S01]  /*5cb0*/  SHF.R.U32.HI R0, RZ, 0x8, R18 ;  /* 0x00000008ff007819 */ /* 0x000fe20000011612 */
[----:B------:R-:W-:Y:S01]  /*5cc0*/  @!P6 FADD.FTZ R185, -R185, -RZ ;  /* 0x800000ffb9b9e221 */ /* 0x000fe20000010100 */
[----:B------:R-:W-:Y:S01]  /*5cd0*/  ISETP.LE.U32.AND P2, PT, R12, UR4, PT ;  /* 0x000000040c007c0c */ /* 0x000fe2000bf43070 */
[----:B------:R-:W-:Y:S01]  /*5ce0*/  @!P1 FADD.FTZ R194, -R194, -RZ ;  /* 0x800000ffc2c29221 */ /* 0x000fe20000010100 */
[----:B------:R-:W-:Y:S01]  /*5cf0*/  LOP3.LUT R4, R122, 0xff, RZ, 0xc0, !PT ;  /* 0x000000ff7a047812 */ /* 0x000fe200078ec0ff */
[----:B-1----:R-:W-:Y:S01]  /*5d00*/  @!P0 FADD.FTZ R190, -R190, -RZ ;  /* 0x800000ffbebe8221 */ /* 0x002fe20000010100 */
[----:B------:R-:W-:Y:S02]  /*5d10*/  LOP3.LUT R0, R0, 0xffff, RZ, 0xc0, !PT ;  /* 0x0000ffff00007812 */ /* 0x000fe400078ec0ff */
[----:B------:R-:W-:Y:S01]  /*5d20*/  ISETP.LE.U32.AND P6, PT, R4, UR4, PT ;  /* 0x0000000404007c0c */ /* 0x000fe2000bfc3070 */
[----:B------:R-:W-:Y:S01]  /*5d30*/  MUFU.EX2 R153, R52 ;  /* 0x0000003400997308 */ /* 0x000fe20000000800 */
[----:B------:R-:W-:Y:S02]  /*5d40*/  ISETP.LE.U32.AND P1, PT, R0, UR4, PT ;  /* 0x0000000400007c0c */ /* 0x000fe4000bf23070 */
[C---:B------:R-:W-:Y:S02]  /*5d50*/  LOP3.LUT R0, R154.reuse, 0xffff, RZ, 0xc0, !PT ;  /* 0x0000ffff9a007812 */ /* 0x040fe400078ec0ff */
[----:B------:R-:W-:Y:S01]  /*5d60*/  ISETP.LE.U32.AND P5, PT, R13, UR4, PT ;  /* 0x000000040d007c0c */ /* 0x000fe2000bfa3070 */
[----:B------:R-:W-:Y:S01]  /*5d70*/  @!P2 FADD.FTZ R195, -R195, -RZ ;  /* 0x800000ffc3c3a221 */ /* 0x000fe20000010100 */
[----:B------:R-:W-:Y:S02]  /*5d80*/  LOP3.LUT R4, R154, 0xff, RZ, 0xc0, !PT ;  /* 0x000000ff9a047812 */ /* 0x000fe400078ec0ff */
[----:B------:R-:W-:Y:S01]  /*5d90*/  SHF.R.U32.HI R0, RZ, 0x8, R0 ;  /* 0x00000008ff007819 */ /* 0x000fe20000011600 */
[----:B------:R-:W-:Y:S01]  /*5da0*/  MUFU.EX2 R160, R57 ;  /* 0x0000003900a07308 */ /* 0x000fe20000000800 */
[----:B------:R-:W-:Y:S01]  /*5db0*/  ISETP.LE.U32.AND P3, PT, R9, UR4, PT ;  /* 0x0000000409007c0c */ /* 0x000fe2000bf63070 */
[----:B------:R-:W-:Y:S01]  /*5dc0*/  @!P6 FADD.FTZ R177, -R177, -RZ ;  /* 0x800000ffb1b1e221 */ /* 0x000fe20000010100 */
[----:B------:R-:W-:Y:S01]  /*5dd0*/  ISETP.LE.U32.AND P2, PT, R4, UR4, PT ;  /* 0x0000000404007c0c */ /* 0x000fe2000bf43070 */
[----:B----4-:R-:W-:Y:S01]  /*5de0*/  @!P4 FADD.FTZ R199, -R199, -RZ ;  /* 0x800000ffc7c7c221 */ /* 0x010fe20000010100 */
[----:B------:R-:W-:Y:S01]  /*5df0*/  LOP3.LUT R0, R0, 0xffff, RZ, 0xc0, !PT ;  /* 0x0000ffff00007812 */ /* 0x000fe200078ec0ff */
[----:B------:R-:W-:Y:S01]  /*5e00*/  @!P1 FADD.FTZ R172, -R172, -RZ ;  /* 0x800000ffacac9221 */ /* 0x000fe20000010100 */
[--C-:B------:R-:W-:Y:S01]  /*5e10*/  SHF.R.U32.HI R4, RZ, 0x10, R154.reuse ;  /* 0x00000010ff047819 */ /* 0x100fe2000001169a */
[----:B------:R-:W-:Y:S01]  /*5e20*/  @!P5 FADD.FTZ R174, -R174, -RZ ;  /* 0x800000ffaeaed221 */ /* 0x000fe20000010100 */
[----:B------:R-:W-:Y:S01]  /*5e30*/  ISETP.LE.U32.AND P6, PT, R0, UR4, PT ;  /* 0x0000000400007c0c */ /* 0x000fe2000bfc3070 */
[----:B------:R-:W-:Y:S01]  /*5e40*/  MUFU.EX2 R162, R56 ;  /* 0x0000003800a27308 */ /* 0x000fe20000000800 */
[----:B------:R-:W-:Y:S02]  /*5e50*/  LOP3.LUT R4, R4, 0xff, RZ, 0xc0, !PT ;  /* 0x000000ff04047812 */ /* 0x000fe400078ec0ff */
[----:B------:R-:W-:Y:S01]  /*5e60*/  SHF.R.U32.HI R5, RZ, 0x18, R154 ;  /* 0x00000018ff057819 */ /* 0x000fe2000001169a */
[----:B------:R-:W-:Y:S01]  /*5e70*/  @!P3 FADD.FTZ R175, -R175, -RZ ;  /* 0x800000ffafafb221 */ /* 0x000fe20000010100 */
[----:B------:R-:W-:Y:S01]  /*5e80*/  LOP3.LUT R0, R155, 0xffff, RZ, 0xc0, !PT ;  /* 0x0000ffff9b007812 */ /* 0x000fe200078ec0ff */
[----:B------:R-:W-:Y:S01]  /*5e90*/  @!P2 FADD.FTZ R167, -R167, -RZ ;  /* 0x800000ffa7a7a221 */ /* 0x000fe20000010100 */
[----:B------:R-:W-:Y:S02]  /*5ea0*/  LOP3.LUT R7, R150, 0xffff, RZ, 0xc0, !PT ;  /* 0x0000ffff96077812 */ /* 0x000fe400078ec0ff */
[----:B------:R-:W-:Y:S01]  /*5eb0*/  ISETP.LE.U32.AND P5, PT, R4, UR4, PT ;  /* 0x0000000404007c0c */ /* 0x000fe2000bfa3070 */
[----:B------:R-:W-:Y:S01]  /*5ec0*/  MUFU.EX2 R154, R112 ;  /* 0x00000070009a7308 */ /* 0x000fe20000000800 */
[----:B------:R-:W-:Y:S01]  /*5ed0*/  SHF.R.U32.HI R0, RZ, 0x8, R0 ;  /* 0x00000008ff007819 */ /* 0x000fe20000011600 */
[----:B------:R-:W-:Y:S01]  /*5ee0*/  @!P6 FADD.FTZ R166, -R166, -RZ ;  /* 0x800000ffa6a6e221 */ /* 0x000fe20000010100 */
[----:B------:R-:W-:Y:S02]  /*5ef0*/  LOP3.LUT R4, R155, 0xff, RZ, 0xc0, !PT ;  /* 0x000000ff9b047812 */ /* 0x000fe400078ec0ff */
[----:B------:R-:W-:Y:S02]  /*5f00*/  LOP3.LUT R6, R150, 0xff, RZ, 0xc0, !PT ;  /* 0x000000ff96067812 */ /* 0x000fe400078ec0ff */
[----:B------:R-:W-:Y:S02]  /*5f10*/  ISETP.LE.U32.AND P3, PT, R5, UR4, PT ;  /* 0x0000000405007c0c */ /* 0x000fe4000bf63070 */
[----:B------:R-:W-:Y:S01]  /*5f20*/  ISETP.LE.U32.AND P2, PT, R4, UR4, PT ;  /* 0x0000000404007c0c */ /* 0x000fe2000bf43070 */
[----:B------:R-:W-:Y:S01]  /*5f30*/  MUFU.EX2 R151, R53 ;  /* 0x0000003500977308 */ /* 0x000fe20000000800 */
[----:B------:R-:W-:Y:S01]  /*5f40*/  LOP3.LUT R4, R0, 0xffff, RZ, 0xc0, !PT ;  /* 0x0000ffff00047812 */ /* 0x000fe200078ec0ff */
[----:B------:R-:W-:Y:S01]  /*5f50*/  @!P5 FADD.FTZ R171, -R171, -RZ ;  /* 0x800000ffababd221 */ /* 0x000fe20000010100 */
[--C-:B------:R-:W-:Y:S02]  /*5f60*/  SHF.R.U32.HI R5, RZ, 0x10, R155.reuse ;  /* 0x00000010ff057819 */ /* 0x100fe4000001169b */
[----:B------:R-:W-:Y:S02]  /*5f70*/  ISETP.LE.U32.AND P6, PT, R4, UR4, PT ;  /* 0x0000000404007c0c */ /* 0x000fe4000bfc3070 */
[----:B------:R-:W-:Y:S02]  /*5f80*/  LOP3.LUT R0, R5, 0xff, RZ, 0xc0, !PT ;  /* 0x000000ff05007812 */ /* 0x000fe400078ec0ff */
[----:B------:R-:W-:Y:S01]  /*5f90*/  SHF.R.U32.HI R4, RZ, 0x18, R155 ;  /* 0x00000018ff047819 */ /* 0x000fe2000001169b */
[----:B------:R-:W-:Y:S01]  /*5fa0*/  @!P3 FADD.FTZ R170, -R170, -RZ ;  /* 0x800000ffaaaab221 */ /* 0x000fe20000010100 */
[--C-:B------:R-:W-:Y:S01]  /*5fb0*/  SHF.R.U32.HI R9, RZ, 0x18, R150.reuse ;  /* 0x00000018ff097819 */ /* 0x100fe20000011696 */
[----:B------:R-:W-:Y:S01]  /*5fc0*/  @!P2 FADD.FTZ R176, -R176, -RZ ;  /* 0x800000ffb0b0a221 */ /* 0x000fe20000010100 */
[----:B------:R-:W-:Y:S01]  /*5fd0*/  ISETP.LE.U32.AND P5, PT, R0, UR4, PT ;  /* 0x0000000400007c0c */ /* 0x000fe2000bfa3070 */
[----:B------:R-:W1:Y:S01]  /*5fe0*/  MUFU.EX2 R155, R55 ;  /* 0x00000037009b7308 */ /* 0x000e620000000800 */
[----:B------:R-:W-:Y:S02]  /*5ff0*/  SHF.R.U32.HI R0, RZ, 0x8, R7 ;  /* 0x00000008ff007819 */ /* 0x000fe40000011607 */
[----:B------:R-:W-:Y:S01]  /*6000*/  ISETP.LE.U32.AND P3, PT, R4, UR4, PT ;  /* 0x0000000404007c0c */ /* 0x000fe2000bf63070 */
[----:B------:R-:W-:Y:S01]  /*6010*/  @!P6 FADD.FTZ R173, -R173, -RZ ;  /* 0x800000ffadade221 */ /* 0x000fe20000010100 */
[----:B------:R-:W-:Y:S02]  /*6020*/  LOP3.LUT R0, R0, 0xffff, RZ, 0xc0, !PT ;  /* 0x0000ffff00007812 */ /* 0x000fe400078ec0ff */
[----:B------:R-:W-:Y:S02]  /*6030*/  ISETP.LE.U32.AND P2, PT, R9, UR4, PT ;  /* 0x0000000409007c0c */ /* 0x000fe4000bf43070 */
[----:B------:R-:W-:Y:S01]  /*6040*/  SHF.R.U32.HI R150, RZ, 0x10, R150 ;  /* 0x00000010ff967819 */ /* 0x000fe20000011696 */
[----:B------:R-:W-:Y:S01]  /*6050*/  MUFU.EX2 R169, R44 ;  /* 0x0000002c00a97308 */ /* 0x000fe20000000800 */
[----:B------:R-:W-:Y:S01]  /*6060*/  ISETP.LE.U32.AND P6, PT, R0, UR4, PT ;  /* 0x0000000400007c0c */ /* 0x000fe2000bfc3070 */
[----:B------:R-:W-:Y:S01]  /*6070*/  @!P5 FADD.FTZ R181, -R181, -RZ ;  /* 0x800000ffb5b5d221 */ /* 0x000fe20000010100 */
[----:B------:R-:W-:Y:S02]  /*6080*/  LOP3.LUT R4, R150, 0xff, RZ, 0xc0, !PT ;  /* 0x000000ff96047812 */ /* 0x000fe400078ec0ff */
[----:B------:R-:W-:Y:S01]  /*6090*/  LOP3.LUT R0, R20, 0xff, RZ, 0xc0, !PT ;  /* 0x000000ff14007812 */ /* 0x000fe200078ec0ff */
[----:B------:R-:W-:Y:S01]  /*60a0*/  @!P3 FADD.FTZ R180, -R180, -RZ ;  /* 0x800000ffb4b4b221 */ /* 0x000fe20000010100 */
[----:B------:R-:W-:Y:S02]  /*60b0*/  ISETP.LE.U32.AND P5, PT, R4, UR4, PT ;  /* 0x0000000404007c0c */ /* 0x000fe4000bfa3070 */
[----:B------:R-:W-:Y:S01]  /*60c0*/  ISETP.LE.U32.AND P3, PT, R0, UR4, PT ;  /* 0x0000000400007c0c */ /* 0x000fe2000bf63070 */
[----:B------:R-:W-:Y:S01]  /*60d0*/  MUFU.EX2 R150, R114 ;  /* 0x0000007200967308 */ /* 0x000fe20000000800 */
[----:B------:R-:W-:Y:S01]  /*60e0*/  SHF.R.U32.HI R4, RZ, 0x8, R144 ;  /* 0x00000008ff047819 */ /* 0x000fe20000011690 */
[----:B------:R-:W-:Y:S01]  /*60f0*/  @!P2 FADD.FTZ R179, -R179, -RZ ;  /* 0x800000ffb3b3a221 */ /* 0x000fe20000010100 */
[----:B------:R-:W-:Y:S01]  /*6100*/  ISETP.LE.U32.AND P0, PT, R16, UR4, PT ;  /* 0x0000000410007c0c */ /* 0x000fe2000bf03070 */
[----:B------:R3:W4:Y:S01]  /*6110*/  LDG.E R144, [R14.64+0x20] ;  /* 0x000020240e907981 */ /* 0x000722000c1e1900 */
[----:B------:R-:W-:Y:S01]  /*6120*/  LOP3.LUT R0, R4, 0xffff, RZ, 0xc0, !PT ;  /* 0x0000ffff04007812 */ /* 0x000fe200078ec0ff */
[----:B------:R-:W-:Y:S01]  /*6130*/  @!P6 FADD.FTZ R168, -R168, -RZ ;  /* 0x800000ffa8a8e221 */ /* 0x000fe20000010100 */
[----:B------:R-:W-:Y:S02]  /*6140*/  LOP3.LUT R4, R159, 0xff, RZ, 0xc0, !PT ;  /* 0x000000ff9f047812 */ /* 0x000fe400078ec0ff */
[----:B------:R-:W-:Y:S01]  /*6150*/  ISETP.LE.U32.AND P6, PT, R0, UR4, PT ;  /* 0x0000000400007c0c */ /* 0x000fe2000bfc3070 */
[----:B------:R-:W-:Y:S01]  /*6160*/  @!P5 FADD.FTZ R178, -R178, -RZ ;  /* 0x800000ffb2b2d221 */ /* 0x000fe20000010100 */
[--C-:B------:R-:W-:Y:S01]  /*6170*/  SHF.R.U32.HI R0, RZ, 0x18, R159.reuse ;  /* 0x00000018ff007819 */ /* 0x100fe2000001169f */
[----:B------:R-:W-:Y:S01]  /*6180*/  @!P3 FADD.FTZ R163, -R163, -RZ ;  /* 0x800000ffa3a3b221 */ /* 0x000fe20000010100 */
[----:B------:R-:W-:Y:S01]  /*6190*/  LOP3.LUT R13, R148, 0xffff, RZ, 0xc0, !PT ;  /* 0x0000ffff940d7812 */ /* 0x000fe200078ec0ff */
[----:B------:R-:W3:Y:S01]  /*61a0*/  MUFU.EX2 R165, R58 ;  /* 0x0000003a00a57308 */ /* 0x000ee20000000800 */
[----:B------:R-:W-:Y:S01]  /*61b0*/  ISETP.LE.U32.AND P2, PT, R0, UR4, PT ;  /* 0x0000000400007c0c */ /* 0x000fe2000bf43070 */
[----:B------:R-:W-:Y:S01]  /*61c0*/  @!P0 FADD.FTZ R157, -R157, -RZ ;  /* 0x800000ff9d9d8221 */ /* 0x000fe20000010100 */
[----:B------:R-:W-:Y:S02]  /*61d0*/  LOP3.LUT R0, R159, 0xffff, RZ, 0xc0, !PT ;  /* 0x0000ffff9f007812 */ /* 0x000fe400078ec0ff */
[----:B------:R-:W-:Y:S02]  /*61e0*/  ISETP.LE.U32.AND P5, PT, R4, UR4, PT ;  /* 0x0000000404007c0c */ /* 0x000fe4000bfa3070 */
[----:B------:R-:W-:Y:S01]  /*61f0*/  SHF.R.U32.HI R0, RZ, 0x8, R0 ;  /* 0x00000008ff007819 */ /* 0x000fe20000011600 */
[----:B------:R-:W-:Y:S01]  /*6200*/  @!P6 FADD.FTZ R156, -R156, -RZ ;  /* 0x800000ff9c9ce221 */ /* 0x000fe20000010100 */
[----:B------:R-:W-:Y:S01]  /*6210*/  LOP3.LUT R4, R164, 0xff, RZ, 0xc0, !PT ;  /* 0x000000ffa4047812 */ /* 0x000fe200078ec0ff */
[----:B------:R-:W-:Y:S01]  /*6220*/  MUFU.EX2 R149, R64 ;  /* 0x0000004000957308 */ /* 0x000fe20000000800 */
[----:B------:R-:W-:Y:S02]  /*6230*/  LOP3.LUT R0, R0, 0xffff, RZ, 0xc0, !PT ;  /* 0x0000ffff00007812 */ /* 0x000fe400078ec0ff */
[----:B------:R-:W-:Y:S01]  /*6240*/  ISETP.LE.U32.AND P4, PT, R17, UR4, PT ;  /* 0x0000000411007c0c */ /* 0x000fe2000bf83070 */
[----:B-1----:R-:W-:Y:S01]  /*6250*/  @!P2 FADD.FTZ R155, -R155, -RZ ;  /* 0x800000ff9b9ba221 */ /* 0x002fe20000010100 */
[----:B------:R-:W-:Y:S02]  /*6260*/  ISETP.LE.U32.AND P6, PT, R0, UR4, PT ;  /* 0x0000000400007c0c */ /* 0x000fe4000bfc3070 */
[----:B------:R-:W-:Y:S01]  /*6270*/  SHF.R.U32.HI R0, RZ, 0x10, R164 ;  /* 0x00000010ff007819 */ /* 0x000fe200000116a4 */
[----:B------:R-:W-:Y:S01]  /*6280*/  @!P5 FADD.FTZ R153, -R153, -RZ ;  /* 0x800000ff9999d221 */ /* 0x000fe20000010100 */
[----:B------:R-:W-:Y:S01]  /*6290*/  ISETP.LE.U32.AND P0, PT, R4, UR4, PT ;  /* 0x0000000404007c0c */ /* 0x000fe2000bf03070 */
[----:B------:R-:W-:Y:S01]  /*62a0*/  MUFU.EX2 R158, R54 ;  /* 0x00000036009e7308 */ /* 0x000fe20000000800 */
[----:B------:R-:W-:Y:S02]  /*62b0*/  LOP3.LUT R0, R0, 0xff, RZ, 0xc0, !PT ;  /* 0x000000ff00007812 */ /* 0x000fe400078ec0ff */
[----:B------:R-:W-:Y:S02]  /*62c0*/  LOP3.LUT R4, R164, 0xffff, RZ, 0xc0, !PT ;  /* 0x0000ffffa4047812 */ /* 0x000fe400078ec0ff */
[----:B------:R-:W-:Y:S01]  /*62d0*/  LOP3.LUT R8, R146, 0xff, RZ, 0xc0, !PT ;  /* 0x000000ff92087812 */ /* 0x000fe200078ec0ff */
[----:B------:R-:W-:Y:S01]  /*62e0*/  @!P4 FADD.FTZ R161, -R161, -RZ ;  /* 0x800000ffa1a1c221 */ /* 0x000fe20000010100 */
[----:B------:R-:W-:Y:S01]  /*62f0*/  SHF.R.U32.HI R4, RZ, 0x8, R4 ;  /* 0x00000008ff047819 */ /* 0x000fe20000011604 */
[----:B------:R-:W-:Y:S01]  /*6300*/  @!P6 FADD.FTZ R151, -R151, -RZ ;  /* 0x800000ff9797e221 */ /* 0x000fe20000010100 */
[----:B------:R-:W-:Y:S02]  /*6310*/  ISETP.LE.U32.AND P6, PT, R0, UR4, PT ;  /* 0x0000000400007c0c */ /* 0x000fe4000bfc3070 */
[----:B------:R-:W-:Y:S01]  /*6320*/  LOP3.LUT R10, R146, 0xffff, RZ, 0xc0, !PT ;  /* 0x0000ffff920a7812 */ /* 0x000fe200078ec0ff */
[----:B------:R-:W-:Y:S01]  /*6330*/  @!P0 FADD.FTZ R162, -R162, -RZ ;  /* 0x800000ffa2a28221 */ /* 0x000fe20000010100 */
[----:B------:R-:W-:Y:S01]  /*6340*/  SHF.R.U32.HI R5, RZ, 0x10, R159 ;  /* 0x00000010ff057819 */ /* 0x000fe2000001169f */
[----:B------:R-:W-:Y:S01]  /*6350*/  MUFU.EX2 R147, R66 ;  /* 0x0000004200937308 */ /* 0x000fe20000000800 */
[----:B------:R-:W-:Y:S02]  /*6360*/  LOP3.LUT R4, R4, 0xffff, RZ, 0xc0, !PT ;  /* 0x0000ffff04047812 */ /* 0x000fe400078ec0ff */
[--C-:B------:R-:W-:Y:S02]  /*6370*/  SHF.R.U32.HI R17, RZ, 0x18, R146.reuse ;  /* 0x00000018ff117819 */ /* 0x100fe40000011692 */
[----:B------:R-:W-:Y:S02]  /*6380*/  ISETP.LE.U32.AND P4, PT, R4, UR4, PT ;  /* 0x0000000404007c0c */ /* 0x000fe4000bf83070 */
[----:B------:R-:W-:Y:S01]  /*6390*/  SHF.R.U32.HI R146, RZ, 0x10, R146 ;  /* 0x00000010ff927819 */ /* 0x000fe20000011692 */
[----:B---3--:R-:W-:Y:S01]  /*63a0*/  @!P6 FADD.FTZ R165, -R165, -RZ ;  /* 0x800000ffa5a5e221 */ /* 0x008fe20000010100 */
[----:B------:R-:W-:Y:S01]  /*63b0*/  SHF.R.U32.HI R11, RZ, 0x10, R148 ;  /* 0x00000010ff0b7819 */ /* 0x000fe20000011694 */
[----:B------:R-:W-:Y:S01]  /*63c0*/  MUFU.EX2 R159, R62 ;  /* 0x0000003e009f7308 */ /* 0x000fe20000000800 */
[----:B------:R-:W-:Y:S02]  /*63d0*/  SHF.R.U32.HI R4, RZ, 0x8, R10 ;  /* 0x00000008ff047819 */ /* 0x000fe4000001160a */
[----:B------:R-:W-:Y:S02]  /*63e0*/  LOP3.LUT R12, R148, 0xff, RZ, 0xc0, !PT ;  /* 0x000000ff940c7812 */ /* 0x000fe400078ec0ff */
[----:B------:R-:W-:Y:S02]  /*63f0*/  LOP3.LUT R0, R4, 0xffff, RZ, 0xc0, !PT ;  /* 0x0000ffff04007812 */ /* 0x000fe400078ec0ff */
[----:B------:R-:W-:Y:S01]  /*6400*/  LOP3.LUT R4, R146, 0xff, RZ, 0xc0, !PT ;  /* 0x000000ff92047812 */ /* 0x000fe200078ec0ff */
[----:B------:R-:W-:Y:S01]  /*6410*/  @!P4 FADD.FTZ R160, -R160, -RZ ;  /* 0x800000ffa0a0c221 */ /* 0x000fe20000010100 */
[----:B------:R-:W-:Y:S01]  /*6420*/  ISETP.LE.U32.AND P2, PT, R0, UR4, PT ;  /* 0x0000000400007c0c */ /* 0x000fe2000bf43070 */
[----:B------:R-:W1:Y:S01]  /*6430*/  MUFU.EX2 R146, R115 ;  /* 0x0000007300927308 */ /* 0x000e620000000800 */
[----:B------:R-:W-:Y:S02]  /*6440*/  SHF.R.U32.HI R16, RZ, 0x18, R148 ;  /* 0x00000018ff107819 */ /* 0x000fe40000011694 */
[----:B------:R-:W-:Y:S02]  /*6450*/  SHF.R.U32.HI R0, RZ, 0x18, R164 ;  /* 0x00000018ff007819 */ /* 0x000fe400000116a4 */
[----:B------:R-:W-:Y:S02]  /*6460*/  ISETP.LE.U32.AND P5, PT, R17, UR4, PT ;  /* 0x0000000411007c0c */ /* 0x000fe4000bfa3070 */
[----:B------:R-:W-:Y:S02]  /*6470*/  ISETP.LE.U32.AND P4, PT, R0, UR4, PT ;  /* 0x0000000400007c0c */ /* 0x000fe4000bf83070 */
[----:B------:R-:W-:Y:S01]  /*6480*/  ISETP.LE.U32.AND P0, PT, R16, UR4, PT ;  /* 0x0000000410007c0c */ /* 0x000fe2000bf03070 */
[----:B------:R-:W3:Y:S01]  /*6490*/  MUFU.EX2 R148, R117 ;  /* 0x0000007500947308 */ /* 0x000ee20000000800 */
[----:B------:R-:W-:Y:S02]  /*64a0*/  SHF.R.U32.HI R0, RZ, 0x8, R13 ;  /* 0x00000008ff007819 */ /* 0x000fe4000001160d */
[----:B------:R-:W-:Y:S02]  /*64b0*/  ISETP.LE.U32.AND P1, PT, R6, UR4, PT ;  /* 0x0000000406007c0c */ /* 0x000fe4000bf23070 */
[----:B------:R-:W-:Y:S02]  /*64c0*/  LOP3.LUT R0, R0, 0xffff, RZ, 0xc0, !PT ;  /* 0x0000ffff00007812 */ /* 0x000fe400078ec0ff */
[----:B------:R-:W-:Y:S02]  /*64d0*/  LOP3.LUT R5, R5, 0xff, RZ, 0xc0, !PT ;  /* 0x000000ff05057812 */ /* 0x000fe400078ec0ff */
[----:B------:R-:W-:Y:S01]  /*64e0*/  F2FP.RELU.BF16.PACK_AB R7, R196, R198 ;  /* 0x000000c6c407723e */ /* 0x000fe200000018ff */
[----:B------:R-:W2:Y:S01]  /*64f0*/  MUFU.EX2 R164, R59 ;  /* 0x0000003b00a47308 */ /* 0x000ea20000000800 */
[----:B------:R-:W-:Y:S01]  /*6500*/  ISETP.LE.U32.AND P3, PT, R5, UR4, PT ;  /* 0x0000000405007c0c */ /* 0x000fe2000bf63070 */
[----:B------:R-:W-:Y:S01]  /*6510*/  @!P0 FADD.FTZ R154, -R154, -RZ ;  /* 0x800000ff9a9a8221 */ /* 0x000fe20000010100 */
[----:B------:R-:W-:Y:S01]  /*6520*/  FSETP.GE.FTZ.AND P0, PT, R182, RZ, PT ;  /* 0x000000ffb600720b */ /* 0x000fe20003f16000 */
[----:B------:R2:W-:Y:S01]  /*6530*/  STS [R216+0x12000], R7 ;  /* 0x01200007d8007388 */ /* 0x0005e20000000800 */
[----:B------:R-:W-:Y:S01]  /*6540*/  LOP3.LUT R5, R11, 0xff, RZ, 0xc0, !PT ;  /* 0x000000ff0b057812 */ /* 0x000fe200078ec0ff */
[----:B------:R-:W-:Y:S01]  /*6550*/  @!P1 FADD.FTZ R169, -R169, -RZ ;  /* 0x800000ffa9a99221 */ /* 0x000fe20000010100 */
[----:B------:R-:W-:Y:S01]  /*6560*/  ISETP.LE.U32.AND P1, PT, R8, UR4, PT ;  /* 0x0000000408007c0c */ /* 0x000fe2000bf23070 */
[----:B-1----:R-:W-:Y:S01]  /*6570*/  @!P5 FADD.FTZ R146, -R146, -RZ ;  /* 0x800000ff9292d221 */ /* 0x002fe20000010100 */
[----:B------:R-:W-:Y:S02]  /*6580*/  F2FP.RELU.BF16.PACK_AB R6, R200, R201 ;  /* 0x000000c9c806723e */ /* 0x000fe400000018ff */
[----:B------:R-:W-:Y:S02]  /*6590*/  ISETP.LE.U32.AND P6, PT, R4, UR4, PT ;  /* 0x0000000404007c0c */ /* 0x000fe4000bfc3070 */
[----:B------:R-:W-:Y:S01]  /*65a0*/  F2FP.RELU.BF16.PACK_AB R4, R192, R193 ;  /* 0x000000c1c004723e */ /* 0x000fe200000018ff */
[----:B------:R1:W-:Y:S01]  /*65b0*/  STS [R216+0x12400], R6 ;  /* 0x01240006d8007388 */ /* 0x0003e20000000800 */
[----:B------:R-:W-:Y:S01]  /*65c0*/  F2FP.RELU.BF16.PACK_AB R8, R183, R182 ;  /* 0x000000b6b708723e */ /* 0x000fe200000018ff */
[----:B---3--:R-:W-:Y:S01]  /*65d0*/  @!P2 FADD.FTZ R148, -R148, -RZ ;  /* 0x800000ff9494a221 */ /* 0x008fe20000010100 */
[----:B------:R-:W-:Y:S01]  /*65e0*/  ISETP.LE.U32.AND P2, PT, R0, UR4, PT ;  /* 0x0000000400007c0c */ /* 0x000fe2000bf43070 */
[----:B------:R3:W-:Y:S01]  /*65f0*/  STS [R217+0x12400], R4 ;  /* 0x01240004d9007388 */ /* 0x0007e20000000800 */
[----:B------:R-:W-:Y:S01]  /*6600*/  @!P3 FADD.FTZ R158, -R158, -RZ ;  /* 0x800000ff9e9eb221 */ /* 0x000fe20000010100 */
[----:B------:R-:W-:Y:S01]  /*6610*/  ISETP.LE.U32.AND P3, PT, R12, UR4, PT ;  /* 0x000000040c007c0c */ /* 0x000fe2000bf63070 */
[----:B------:R-:W-:Y:S01]  /*6620*/  @!P1 FADD.FTZ R149, -R149, -RZ ;  /* 0x800000ff95959221 */ /* 0x000fe20000010100 */
[----:B------:R-:W-:Y:S01]  /*6630*/  ISETP.LE.U32.AND P1, PT, R5, UR4, PT ;  /* 0x0000000405007c0c */ /* 0x000fe2000bf23070 */
[----:B------:R4:W4:Y:S01]  /*6640*/  LDG.E R0, [R14.64+0x120] ;  /* 0x000120240e007981 */ /* 0x000922000c1e1900 */
[----:B------:R-:W-:Y:S01]  /*6650*/  F2FP.RELU.BF16.PACK_AB R5, R186, R189 ;  /* 0x000000bdba05723e */ /* 0x000fe200000018ff */
[----:B------:R-:W-:Y:S02]  /*6660*/  @!P6 FADD.FTZ R147, -R147, -RZ ;  /* 0x800000ff9393e221 */ /* 0x000fe40000010100 */
[----:B--2---:R-:W-:Y:S01]  /*6670*/  @!P4 FADD.FTZ R164, -R164, -RZ ;  /* 0x800000ffa4a4c221 */ /* 0x004fe20000010100 */
[----:B------:R-:W-:Y:S01]  /*6680*/  FSETP.GE.FTZ.AND P4, PT, R198, RZ, PT ;  /* 0x000000ffc600720b */ /* 0x000fe20003f96000 */
[----:B------:R2:W-:Y:S01]  /*6690*/  STS [R217+0x12000], R5 ;  /* 0x01200005d9007388 */ /* 0x0005e20000000800 */
[----:B------:R-:W-:Y:S01]  /*66a0*/  F2FP.RELU.BF16.PACK_AB R7, R205, R204 ;  /* 0x000000cccd07723e */ /* 0x000fe200000018ff */
[----:B------:R-:W-:Y:S01]  /*66b0*/  @!P2 FADD.FTZ R150, -R150, -RZ ;  /* 0x800000ff9696a221 */ /* 0x000fe20000010100 */
[----:B------:R-:W-:Y:S01]  /*66c0*/  FSETP.GE.FTZ.AND P2, PT, R189, RZ, PT ;  /* 0x000000ffbd00720b */ /* 0x000fe20003f56000 */
[----:B------:R-:W-:Y:S01]  /*66d0*/  @!P3 FADD.FTZ R152, -R152, -RZ ;  /* 0x800000ff9898b221 */ /* 0x000fe20000010100 */
[----:B------:R-:W-:Y:S01]  /*66e0*/  FSETP.GE.FTZ.AND P3, PT, R196, RZ, PT ;  /* 0x000000ffc400720b */ /* 0x000fe20003f76000 */
[----:B------:R2:W-:Y:S01]  /*66f0*/  STS [R216+0x14000], R7 ;  /* 0x01400007d8007388 */ /* 0x0005e20000000800 */
[----:B------:R-:W-:Y:S01]  /*6700*/  @!P1 FADD.FTZ R159, -R159, -RZ ;  /* 0x800000ff9f9f9221 */ /* 0x000fe20000010100 */
[----:B------:R-:W-:Y:S02]  /*6710*/  FSETP.GE.FTZ.AND P1, PT, R186, RZ, PT ;  /* 0x000000ffba00720b */ /* 0x000fe40003f36000 */
[----:B-1----:R-:W-:Y:S02]  /*6720*/  F2FP.RELU.BF16.PACK_AB R6, R209, R208 ;  /* 0x000000d0d106723e */ /* 0x002fe400000018ff */
[----:B---3--:R-:W-:Y:S03]  /*6730*/  F2FP.RELU.BF16.PACK_AB R4, R207, R206 ;  /* 0x000000cecf04723e */ /* 0x008fe600000018ff */
[----:B------:R1:W-:Y:S04]  /*6740*/  STS [R216+0x14400], R6 ;  /* 0x01440006d8007388 */ /* 0x0003e80000000800 */
[----:B------:R3:W-:Y:S01]  /*6750*/  STS [R217+0x14400], R4 ;  /* 0x01440004d9007388 */ /* 0x0007e20000000800 */
[----:B--2---:R-:W-:Y:S05]  /*6760*/  F2FP.RELU.BF16.PACK_AB R5, R202, R203 ;  /* 0x000000cbca05723e */ /* 0x004fea00000018ff */
[----:B------:R2:W-:Y:S01]  /*6770*/  STS [R217+0x14000], R5 ;  /* 0x01400005d9007388 */ /* 0x0005e20000000800 */
[----:B------:R-:W-:Y:S03]  /*6780*/  F2FP.RELU.BF16.PACK_AB R7, R184, R187 ;  /* 0x000000bbb807723e */ /* 0x000fe600000018ff */
[----:B------:R2:W-:Y:S04]  /*6790*/  STS [R218+0x12000], R8 ;  /* 0x01200008da007388 */ /* 0x0005e80000000800 */
[----:B------:R2:W-:Y:S01]  /*67a0*/  STS [R218+0x12400], R7 ;  /* 0x01240007da007388 */ /* 0x0005e20000000800 */
[----:B-1----:R-:W-:Y:S02]  /*67b0*/  F2FP.RELU.BF16.PACK_AB R6, R190, R191 ;  /* 0x000000bfbe06723e */ /* 0x002fe400000018ff */
[----:B---3--:R-:W-:Y:S05]  /*67c0*/  F2FP.RELU.BF16.PACK_AB R4, R174, R177 ;  /* 0x000000b1ae04723e */ /* 0x008fea00000018ff */
[----:B------:R1:W-:Y:S01]  /*67d0*/  STS [R215+0x12400], R4 ;  /* 0x01240004d7007388 */ /* 0x0003e20000000800 */
[----:B--2---:R-:W-:Y:S02]  /*67e0*/  F2FP.RELU.BF16.PACK_AB R5, R172, R175 ;  /* 0x000000afac05723e */ /* 0x004fe400000018ff */
[----:B------:R-:W-:Y:S03]  /*67f0*/  F2FP.RELU.BF16.PACK_AB R8, R170, R171 ;  /* 0x000000abaa08723e */ /* 0x000fe600000018ff */
[----:B------:R2:W-:Y:S01]  /*6800*/  STS [R215+0x12000], R5 ;  /* 0x01200005d7007388 */ /* 0x0005e20000000800 */
[----:B------:R-:W-:Y:S03]  /*6810*/  F2FP.RELU.BF16.PACK_AB R7, R197, R199 ;  /* 0x000000c7c507723e */ /* 0x000fe600000018ff */
[----:B------:R3:W-:Y:S04]  /*6820*/  STS [R218+0x14000], R6 ;  /* 0x01400006da007388 */ /* 0x0007e80000000800 */
[----:B------:R3:W-:Y:S01]  /*6830*/  STS [R218+0x14400], R7 ;  /* 0x01440007da007388 */ /* 0x0007e20000000800 */
[----:B-1----:R-:W-:Y:S02]  /*6840*/  F2FP.RELU.BF16.PACK_AB R4, R166, R167 ;  /* 0x000000a7a604723e */ /* 0x002fe400000018ff */
[----:B--2---:R-:W-:Y:S02]  /*6850*/  F2FP.RELU.BF16.PACK_AB R5, R195, R194 ;  /* 0x000000c2c305723e */ /* 0x004fe400000018ff */
[----:B---3--:R-:W-:Y:S03]  /*6860*/  F2FP.RELU.BF16.PACK_AB R6, R185, R188 ;  /* 0x000000bcb906723e */ /* 0x008fe600000018ff */
[----:B------:R1:W-:Y:S01]  /*6870*/  STS [R215+0x14400], R5 ;  /* 0x01440005d7007388 */ /* 0x0003e20000000800 */
[----:B------:R-:W-:Y:S03]  /*6880*/  F2FP.RELU.BF16.PACK_AB R7, R173, R176 ;  /* 0x000000b0ad07723e */ /* 0x000fe600000018ff */
[----:B------:R2:W-:Y:S04]  /*6890*/  STS [R215+0x14000], R6 ;  /* 0x01400006d7007388 */ /* 0x0005e80000000800 */
[----:B------:R3:W-:Y:S04]  /*68a0*/  STS [R211+0x12000], R4 ;  /* 0x01200004d3007388 */ /* 0x0007e80000000800 */
[----:B------:R3:W-:Y:S01]  /*68b0*/  STS [R211+0x12400], R8 ;  /* 0x01240008d3007388 */ /* 0x0007e20000000800 */
[----:B-1----:R-:W-:Y:S02]  /*68c0*/  F2FP.RELU.BF16.PACK_AB R5, R156, R157 ;  /* 0x0000009d9c05723e */ /* 0x002fe400000018ff */
[----:B--2---:R-:W-:Y:S03]  /*68d0*/  F2FP.RELU.BF16.PACK_AB R6, R180, R181 ;  /* 0x000000b5b406723e */ /* 0x004fe600000018ff */
[----:B------:R1:W-:Y:S01]  /*68e0*/  STS [R212+0x12000], R5 ;  /* 0x01200005d4007388 */ /* 0x0003e20000000800 */
[----:B---3--:R-:W-:Y:S02]  /*68f0*/  F2FP.RELU.BF16.PACK_AB R4, R161, R163 ;  /* 0x000000a3a104723e */ /* 0x008fe400000018ff */
[----:B------:R-:W-:Y:S03]  /*6900*/  F2FP.RELU.BF16.PACK_AB R8, R168, R169 ;  /* 0x000000a9a808723e */ /* 0x000fe600000018ff */
[----:B------:R2:W-:Y:S04]  /*6910*/  STS [R212+0x12400], R4 ;  /* 0x01240004d4007388 */ /* 0x0005e80000000800 */
[----:B------:R3:W-:Y:S04]  /*6920*/  STS [R211+0x14000], R7 ;  /* 0x01400007d3007388 */ /* 0x0007e80000000800 */
[----:B------:R3:W-:Y:S04]  /*6930*/  STS [R211+0x14400], R6 ;  /* 0x01440006d3007388 */ /* 0x0007e80000000800 */
[----:B------:R3:W-:Y:S01]  /*6940*/  STS [R212+0x14000], R8 ;  /* 0x01400008d4007388 */ /* 0x0007e20000000800 */
[----:B-1----:R-:W-:Y:S02]  /*6950*/  F2FP.RELU.BF16.PACK_AB R5, R155, R158 ;  /* 0x0000009e9b05723e */ /* 0x002fe400000018ff */
[----:B--2---:R-:W-:Y:S02]  /*6960*/  F2FP.RELU.BF16.PACK_AB R4, R148, R149 ;  /* 0x000000959404723e */ /* 0x004fe400000018ff */
[----:B---3--:R-:W-:Y:S02]  /*6970*/  F2FP.RELU.BF16.PACK_AB R7, R179, R178 ;  /* 0x000000b2b307723e */ /* 0x008fe400000018ff */
[----:B------:R-:W-:Y:S03]  /*6980*/  F2FP.RELU.BF16.PACK_AB R6, R151, R153 ;  /* 0x000000999706723e */ /* 0x000fe600000018ff */
        /* <DEDUP_REMOVED lines=9> */
[----:B------:R-:W-:Y:S03]  /*6a20*/  F2FP.RELU.BF16.PACK_AB R4, R154, R159 ;  /* 0x0000009f9a04723e */ /* 0x000fe600000018ff */
[----:B------:R-:W-:Y:S04]  /*6a30*/  STS [R214+0x14000], R8 ;  /* 0x01400008d6007388 */ /* 0x000fe80000000800 */
[----:B------:R-:W-:Y:S04]  /*6a40*/  STS [R214+0x14400], R7 ;  /* 0x01440007d6007388 */ /* 0x000fe80000000800 */
[----:B------:R-:W-:Y:S04]  /*6a50*/  STS [R213+0x14000], R5 ;  /* 0x01400005d5007388 */ /* 0x000fe80000000800 */
[----:B------:R-:W-:Y:S04]  /*6a60*/  STS [R213+0x14400], R4 ;  /* 0x01440004d5007388 */ /* 0x000fe80000000800 */
[----:B------:R-:W-:Y:S08]  /*6a70*/  LDSM.16.M88.4 R64, [R134+0x4000] ;  /* 0x004000008640783b */ /* 0x000ff00000000200 */
[----:B------:R-:W1:Y:S08]  /*6a80*/  LDSM.16.M88.4 R16, [R128+0x8000] ;  /* 0x008000008010783b */ /* 0x000e700000000200 */
[----:B------:R-:W2:Y:S08]  /*6a90*/  LDSM.16.M88.4 R60, [R134+0x5000] ;  /* 0x00500000863c783b */ /* 0x000eb00000000200 */
[----:B------:R-:W3:Y:S08]  /*6aa0*/  LDSM.16.M88.4 R32, [R128+0x8400] ;  /* 0x008400008020783b */ /* 0x000ef00000000200 */
[----:B------:R-:W3:Y:S08]  /*6ab0*/  LDSM.16.M88.4 R48, [R128+0x8800] ;  /* 0x008800008030783b */ /* 0x000ef00000000200 */
[----:B------:R-:W3:Y:S01]  /*6ac0*/  LDSM.16.M88.4 R100, [R128+0x8c00] ;  /* 0x008c00008064783b */ /* 0x000ee20000000200 */
[-C--:B-1----:R-:W-:Y:S07]  /*6ad0*/  HMMA.16816.F32.BF16 R4, R64, R16.reuse, RZ ;  /* 0x000000104004723c */ /* 0x082fee00000418ff */
[----:B------:R-:W-:Y:S01]  /*6ae0*/  LDSM.16.M88.4 R104, [R135+0x4000] ;  /* 0x004000008768783b */ /* 0x000fe20000000200 */
[C---:B--2---:R-:W-:Y:S07]  /*6af0*/  HMMA.16816.F32.BF16 R8, R60.reuse, R16, RZ ;  /* 0x000000103c08723c */ /* 0x044fee00000418ff */
[----:B------:R-:W1:Y:S01]  /*6b00*/  LDSM.16.M88.4 R108, [R129+0x8000] ;  /* 0x00800000816c783b */ /* 0x000e620000000200 */
[-C--:B----4-:R-:W-:Y:S07]  /*6b10*/  HMMA.16816.F32.BF16 R12, R60, R18.reuse, RZ ;  /* 0x000000123c0c723c */ /* 0x090fee00000418ff */
[----:B------:R-:W2:Y:S01]  /*6b20*/  LDSM.16.M88.4 R112, [R135+0x5000] ;  /* 0x005000008770783b */ /* 0x000ea20000000200 */
[C---:B------:R-:W-:Y:S07]  /*6b30*/  HMMA.16816.F32.BF16 R16, R64.reuse, R18, RZ ;  /* 0x000000124010723c */ /* 0x040fee00000418ff */
[----:B------:R-:W4:Y:S01]  /*6b40*/  LDSM.16.M88.4 R116, [R129+0x8400] ;  /* 0x008400008174783b */ /* 0x000f220000000200 */
[-C--:B---3--:R-:W-:Y:S07]  /*6b50*/  HMMA.16816.F32.BF16 R20, R64, R32.reuse, RZ ;  /* 0x000000204014723c */ /* 0x088fee00000418ff */
[----:B------:R-:W3:Y:S01]  /*6b60*/  LDSM.16.M88.4 R120, [R129+0x8800] ;  /* 0x008800008178783b */ /* 0x000ee20000000200 */
[C---:B------:R-:W-:Y:S07]  /*6b70*/  HMMA.16816.F32.BF16 R24, R60.reuse, R32, RZ ;  /* 0x000000203c18723c */ /* 0x040fee00000418ff */
[----:B------:R-:W1:Y:S01]  /*6b80*/  LDSM.16.M88.4 R124, [R129+0x8c00] ;  /* 0x008c0000817c783b */ /* 0x000e620000000200 */
        /* <DEDUP_REMOVED lines=13> */
[C---:B------:R-:W-:Y:S01]  /*6c60*/  FADD.FTZ R101, -R145.reuse, R4 ;  /* 0x0000000491657221 */ /* 0x040fe20000010100 */
[C---:B------:R-:W-:Y:S03]  /*6c70*/  HMMA.16816.F32.BF16 R16, R104.reuse, R110, R16 ;  /* 0x0000006e6810723c */ /* 0x040fe60000041810 */
[C---:B------:R-:W-:Y:S04]  /*6c80*/  FADD.FTZ R100, -R145.reuse, R5 ;  /* 0x0000000591647221 */ /* 0x040fe80000010100 */
[----:B------:R-:W-:Y:S01]  /*6c90*/  FADD.FTZ R10, -R0, R10 ;  /* 0x0000000a000a7221 */ /* 0x000fe20000010100 */
[-C--:B----4-:R-:W-:Y:S08]  /*6ca0*/  HMMA.16816.F32.BF16 R20, R104, R116.reuse, R20 ;  /* 0x000000746814723c */ /* 0x090ff00000041814 */
[C---:B------:R-:W-:Y:S08]  /*6cb0*/  HMMA.16816.F32.BF16 R24, R112.reuse, R116, R24 ;  /* 0x000000747018723c */ /* 0x040ff00000041818 */
[----:B------:R-:W-:Y:S01]  /*6cc0*/  FADD.FTZ R5, -R145, R17 ;  /* 0x0000001191057221 */ /* 0x000fe20000010100 */
[-C--:B------:R-:W-:Y:S01]  /*6cd0*/  FSEL R17, R100, R145.reuse, P3 ;  /* 0x0000009164117208 */ /* 0x080fe20001800000 */
[-C--:B------:R-:W-:Y:S01]  /*6ce0*/  HMMA.16816.F32.BF16 R28, R112, R118.reuse, R28 ;  /* 0x00000076701c723c */ /* 0x080fe2000004181c */
        /* <DEDUP_REMOVED lines=8> */
[C---:B------:R-:W-:Y:S01]  /*6d70*/  HMMA.16816.F32.BF16 R32, R104.reuse, R118, R32 ;  /* 0x000000766820723c */ /* 0x040fe20000041820 */
[----:B------:R-:W-:Y:S02]  /*6d80*/  FSETP.GE.FTZ.AND P2, PT, R172, RZ, PT ;  /* 0x000000ffac00720b */ /* 0x000fe40003f56000 */
[----:B------:R-:W-:Y:S01]  /*6d90*/  FMUL.FTZ R189, R189, R16 ;  /* 0x00000010bdbd7220 */ /* 0x000fe20000410000 */
[-C--:B------:R-:W-:Y:S01]  /*6da0*/  FSEL R4, R4, R145.reuse, P0 ;  /* 0x0000009104047208 */ /* 0x080fe20000000000 */
[----:B------:R-:W-:Y:S01]  /*6db0*/  FADD.FTZ R19, -R144, R19 ;  /* 0x0000001390137221 */ /* 0x000fe20000010100 */
[----:B------:R-:W-:Y:S01]  /*6dc0*/  FSETP.GE.FTZ.AND P0, PT, R166, RZ, PT ;  /* 0x000000ffa600720b */ /* 0x000fe20003f16000 */
[----:B------:R-:W-:Y:S01]  /*6dd0*/  FADD.FTZ R18, -R144, R18 ;  /* 0x0000001290127221 */ /* 0x000fe20000010100 */
[-C--:B---3--:R-:W-:Y:S01]  /*6de0*/  HMMA.16816.F32.BF16 R36, R104, R120.reuse, R36 ;  /* 0x000000786824723c */ /* 0x088fe20000041824 */
[----:B------:R-:W-:Y:S03]  /*6df0*/  FMUL.FTZ R182, R182, R4 ;  /* 0x00000004b6b67220 */ /* 0x000fe60000410000 */
[C---:B------:R-:W-:Y:S01]  /*6e00*/  FADD.FTZ R23, -R144.reuse, R23 ;  /* 0x0000001790177221 */ /* 0x040fe20000010100 */
[-C--:B------:R-:W-:Y:S01]  /*6e10*/  FSEL R20, R101, R145.reuse, P4 ;  /* 0x0000009165147208 */ /* 0x080fe20002000000 */
[----:B------:R-:W-:Y:S01]  /*6e20*/  FADD.FTZ R22, -R144, R22 ;  /* 0x0000001690167221 */ /* 0x000fe20000010100 */
[----:B------:R-:W-:Y:S01]  /*6e30*/  FSETP.GE.FTZ.AND P4, PT, R183, RZ, PT ;  /* 0x000000ffb700720b */ /* 0x000fe20003f96000 */
[----:B------:R-:W-:Y:S01]  /*6e40*/  FADD.FTZ R26, -R0, R26 ;  /* 0x0000001a001a7221 */ /* 0x000fe20000010100 */
[C---:B------:R-:W-:Y:S03]  /*6e50*/  HMMA.16816.F32.BF16 R40, R112.reuse, R120, R40 ;  /* 0x000000787028723c */ /* 0x040fe60000041828 */
[----:B------:R-:W-:Y:S02]  /*6e60*/  FMUL.FTZ R198, R198, R20 ;  /* 0x00000014c6c67220 */ /* 0x000fe40000410000 */
[C---:B------:R-:W-:Y:S02]  /*6e70*/  FADD.FTZ R20, -R145.reuse, R21 ;  /* 0x0000001591147221 */ /* 0x040fe40000010100 */
[C---:B------:R-:W-:Y:S01]  /*6e80*/  FADD.FTZ R17, -R145.reuse, R32 ;  /* 0x0000002091117221 */ /* 0x040fe20000010100 */
[-C--:B------:R-:W-:Y:S01]  /*6e90*/  HMMA.16816.F32.BF16 R44, R112, R122.reuse, R44 ;  /* 0x0000007a702c723c */ /* 0x080fe2000004182c */
[----:B------:R-:W-:Y:S03]  /*6ea0*/  FADD.FTZ R16, -R145, R33 ;  /* 0x0000002191107221 */ /* 0x000fe60000010100 */
[C---:B------:R-:W-:Y:S01]  /*6eb0*/  FADD.FTZ R35, -R144.reuse, R35 ;  /* 0x0000002390237221 */ /* 0x040fe20000010100 */
[-C--:B------:R-:W-:Y:S01]  /*6ec0*/  FSEL R17, R17, R145.reuse, P3 ;  /* 0x0000009111117208 */ /* 0x080fe20001800000 */
[----:B------:R-:W-:Y:S01]  /*6ed0*/  FADD.FTZ R34, -R144, R34 ;  /* 0x0000002290227221 */ /* 0x000fe20000010100 */
[-C--:B------:R-:W-:Y:S01]  /*6ee0*/  FSEL R16, R16, R145.reuse, P2 ;  /* 0x0000009110107208 */ /* 0x080fe20001000000 */
[----:B------:R-:W-:Y:S01]  /*6ef0*/  FADD.FTZ R4, -R145, R37 ;  /* 0x0000002591047221 */ /* 0x000fe20000010100 */
[----:B------:R-:W-:Y:S01]  /*6f00*/  FSETP.GE.FTZ.AND P3, PT, R156, RZ, PT ;  /* 0x000000ff9c00720b */ /* 0x000fe20003f76000 */
[C---:B------:R-:W-:Y:S01]  /*6f10*/  HMMA.16816.F32.BF16 R48, R104.reuse, R122, R48 ;  /* 0x0000007a6830723c */ /* 0x040fe20000041830 */
[----:B------:R-:W-:Y:S01]  /*6f20*/  FSETP.GE.FTZ.AND P2, PT, R153, RZ, PT ;  /* 0x000000ff9900720b */ /* 0x000fe20003f56000 */
[----:B------:R-:W-:Y:S01]  /*6f30*/  FADD.FTZ R5, -R145, R36 ;  /* 0x0000002491057221 */ /* 0x000fe20000010100 */
[-C--:B------:R-:W-:Y:S01]  /*6f40*/  FSEL R4, R4, R145.reuse, P0 ;  /* 0x0000009104047208 */ /* 0x080fe20000000000 */
[----:B------:R-:W-:Y:S01]  /*6f50*/  FADD.FTZ R39, -R144, R39 ;  /* 0x0000002790277221 */ /* 0x000fe20000010100 */
[----:B------:R-:W-:Y:S01]  /*6f60*/  FSETP.GE.FTZ.AND P0, PT, R148, RZ, PT ;  /* 0x000000ff9400720b */ /* 0x000fe20003f16000 */
[----:B------:R-:W-:Y:S01]  /*6f70*/  FADD.FTZ R38, -R144, R38 ;  /* 0x0000002690267221 */ /* 0x000fe20000010100 */
[-C--:B------:R-:W-:Y:S01]  /*6f80*/  FSEL R5, R5, R145.reuse, P1 ;  /* 0x0000009105057208 */ /* 0x080fe20000800000 */
[----:B------:R-:W-:Y:S01]  /*6f90*/  FMUL.FTZ R166, R166, R4 ;  /* 0x00000004a6a67220 */ /* 0x000fe20000410000 */
[-C--:B------:R-:W-:Y:S01]  /*6fa0*/  HMMA.16816.F32.BF16 R52, R104, R124.reuse, R52 ;  /* 0x0000007c6834723c */ /* 0x080fe20000041834 */
[----:B------:R-:W-:Y:S02]  /*6fb0*/  FSETP.GE.FTZ.AND P1, PT, R157, RZ, PT ;  /* 0x000000ff9d00720b */ /* 0x000fe40003f36000 */
[----:B------:R-:W-:Y:S01]  /*6fc0*/  FADD.FTZ R4, -R144, R7 ;  /* 0x0000000790047221 */ /* 0x000fe20000010100 */
[----:B------:R-:W-:Y:S01]  /*6fd0*/  FSEL R20, R20, R145, P4 ;  /* 0x0000009114147208 */ /* 0x000fe20002000000 */
[----:B------:R-:W-:Y:S01]  /*6fe0*/  FMUL.FTZ R167, R167, R5 ;  /* 0x00000005a7a77220 */ /* 0x000fe20000410000 */
[----:B------:R-:W-:Y:S01]  /*6ff0*/  FSETP.GE.FTZ.AND P4, PT, R158, RZ, PT ;  /* 0x000000ff9e00720b */ /* 0x000fe20003f96000 */
[----:B------:R-:W-:Y:S01]  /*7000*/  FADD.FTZ R5, -R144, R6 ;  /* 0x0000000690057221 */ /* 0x000fe20000010100 */
[C---:B------:R-:W-:Y:S01]  /*7010*/  HMMA.16816.F32.BF16 R56, R112.reuse, R124, R56 ;  /* 0x0000007c7038723c */ /* 0x040fe20000041838 */
[----:B------:R-:W-:Y:S03]  /*7020*/  FMUL.FTZ R183, R183, R20 ;  /* 0x00000014b7b77220 */ /* 0x000fe60000410000 */
[----:B------:R-:W-:Y:S02]  /*7030*/  FADD.FTZ R45, -R143, R45 ;  /* 0x0000002d8f2d7221 */ /* 0x000fe40000010100 */
[----:B------:R-:W-:Y:S02]  /*7040*/  FMUL.FTZ R175, R175, R17 ;  /* 0x00000011afaf7220 */ /* 0x000fe40000410000 */
[-C--:B------:R-:W-:Y:S01]  /*7050*/  HMMA.16816.F32.BF16 R60, R112, R126.reuse, R60 ;  /* 0x0000007e703c723c */ /* 0x080fe2000004183c */
[C---:B------:R-:W-:Y:S03]  /*7060*/  FADD.FTZ R48, -R145.reuse, R48 ;  /* 0x0000003091307221 */ /* 0x040fe60000010100 */
[----:B------:R-:W-:Y:S02]  /*7070*/  FADD.FTZ R49, -R145, R49 ;  /* 0x0000003191317221 */ /* 0x000fe40000010100 */
[-C--:B------:R-:W-:Y:S01]  /*7080*/  FSEL R48, R48, R145.reuse, P1 ;  /* 0x0000009130307208 */ /* 0x080fe20000800000 */
[C---:B------:R-:W-:Y:S01]  /*7090*/  FADD.FTZ R51, -R144.reuse, R51 ;  /* 0x0000003390337221 */ /* 0x040fe20000010100 */
[----:B------:R-:W-:Y:S01]  /*70a0*/  FSETP.GE.FTZ.AND P1, PT, R151, RZ, PT ;  /* 0x000000ff9700720b */ /* 0x000fe20003f36000 */
[----:B------:R-:W-:Y:S03]  /*70b0*/  HMMA.16816.F32.BF16 R64, R104, R126, R64 ;  /* 0x0000007e6840723c */ /* 0x000fe60000041840 */
[-C--:B------:R-:W-:Y:S01]  /*70c0*/  FSEL R49, R49, R145.reuse, P3 ;  /* 0x0000009131317208 */ /* 0x080fe20001800000 */
[----:B------:R-:W-:Y:S01]  /*70d0*/  FADD.FTZ R53, -R145, R53 ;  /* 0x0000003591357221 */ /* 0x000fe20000010100 */
[----:B------:R-:W-:Y:S01]  /*70e0*/  FSETP.GE.FTZ.AND P3, PT, R155, RZ, PT ;  /* 0x000000ff9b00720b */ /* 0x000fe20003f76000 */
[----:B------:R-:W-:Y:S02]  /*70f0*/  FADD.FTZ R52, -R145, R52 ;  /* 0x0000003491347221 */ /* 0x000fe40000010100 */
[C---:B------:R-:W-:Y:S01]  /*7100*/  FADD.FTZ R50, -R144.reuse, R50 ;  /* 0x0000003290327221 */ /* 0x040fe20000010100 */
[-C--:B------:R-:W-:Y:S02]  /*7110*/  FSEL R53, R53, R145.reuse, P1 ;  /* 0x0000009135357208 */ /* 0x080fe40000800000 */
[----:B------:R-:W-:Y:S01]  /*7120*/  FSETP.GE.FTZ.AND P1, PT, R149, RZ, PT ;  /* 0x000000ff9500720b */ /* 0x000fe20003f36000 */
[----:B------:R-:W-:Y:S01]  /*7130*/  FADD.FTZ R6, -R144, R55 ;  /* 0x0000003790067221 */ /* 0x000fe20000010100 */
[----:B------:R-:W-:Y:S01]  /*7140*/  FSEL R52, R52, R145, P2 ;  /* 0x0000009134347208 */ /* 0x000fe20001000000 */
        /* <DEDUP_REMOVED lines=10> */
[----:B------:R-:W-:Y:S02]  /*71f0*/  FADD.FTZ R64, -R145, R64 ;  /* 0x0000004091407221 */ /* 0x000fe40000010100 */
[----:B------:R-:W-:Y:S02]  /*7200*/  FADD.FTZ R6, -R143, R13 ;  /* 0x0000000d8f067221 */ /* 0x000fe40000010100 */
[----:B------:R-:W-:Y:S01]  /*7210*/  FMUL.FTZ R158, R158, R7 ;  /* 0x000000079e9e7220 */ /* 0x000fe20000410000 */
[----:B------:R-:W-:Y:S01]  /*7220*/  FSEL R64, R64, R145, P1 ;  /* 0x0000009140407208 */ /* 0x000fe20000800000 */
[----:B------:R-:W-:Y:S01]  /*7230*/  @P0 FADD.FTZ R145, -R145, R65 ;  /* 0x0000004191910221 */ /* 0x000fe20000010100 */
[----:B------:R-:W-:Y:S01]  /*7240*/  FSETP.GE.FTZ.AND P0, PT, R200, RZ, PT ;  /* 0x000000ffc800720b */ /* 0x000fe20003f16000 */
[----:B------:R-:W-:Y:S01]  /*7250*/  FADD.FTZ R7, -R143, R12 ;  /* 0x0000000c8f077221 */ /* 0x000fe20000010100 */
[----:B------:R-:W-:Y:S01]  /*7260*/  FSETP.GE.FTZ.AND P1, PT, R201, RZ, PT ;  /* 0x000000ffc900720b */ /* 0x000fe20003f36000 */
[----:B------:R-:W-:Y:S01]  /*7270*/  FADD.FTZ R60, -R143, R60 ;  /* 0x0000003c8f3c7221 */ /* 0x000fe20000010100 */
[----:B------:R-:W-:Y:S01]  /*7280*/  FSEL R4, R4, R144, P0 ;  /* 0x0000009004047208 */ /* 0x000fe20000000000 */
        /* <DEDUP_REMOVED lines=35> */
[-C--:B------:R-:W-:Y:S01]  /*74c0*/  FSEL R38, R38, R144.reuse, P1 ;  /* 0x0000009026267208 */ /* 0x080fe20000800000 */
[----:B------:R-:W-:Y:S01]  /*74d0*/  FMUL.FTZ R170, R170, R39 ;  /* 0x00000027aaaa7220 */ /* 0x000fe20000410000 */
[----:B------:R-:W-:Y:S02]  /*74e0*/  FSETP.GE.FTZ.AND P1, PT, R163, RZ, PT ;  /* 0x000000ffa300720b */ /* 0x000fe40003f36000 */
[----:B------:R-:W-:Y:S01]  /*74f0*/  FSEL R51, R51, R144, P0 ;  /* 0x0000009033337208 */ /* 0x000fe20000000000 */
[----:B------:R-:W-:Y:S01]  /*7500*/  FMUL.FTZ R171, R171, R38 ;  /* 0x00000026abab7220 */ /* 0x000fe20000410000 */
[----:B------:R-:W-:Y:S02]  /*7510*/  FSETP.GE.FTZ.AND P0, PT, R204, RZ, PT ;  /* 0x000000ffcc00720b */ /* 0x000fe40003f16000 */
[----:B------:R-:W-:Y:S01]  /*7520*/  FSEL R50, R50, R144, P1 ;  /* 0x0000009032327208 */ /* 0x000fe20000800000 */
[----:B------:R-:W-:Y:S01]  /*7530*/  FMUL.FTZ R51, R161, R51 ;  /* 0x00000033a1337220 */ /* 0x000fe20000410000 */
[----:B------:R-:W-:Y:S02]  /*7540*/  FSETP.GE.FTZ.AND P1, PT, R146, RZ, PT ;  /* 0x000000ff9200720b */ /* 0x000fe40003f36000 */
[-C--:B------:R-:W-:Y:S01]  /*7550*/  FSEL R4, R4, R143.reuse, P0 ;  /* 0x0000008f04047208 */ /* 0x080fe20000000000 */
[----:B------:R-:W-:Y:S01]  /*7560*/  FMUL.FTZ R50, R163, R50 ;  /* 0x00000032a3327220 */ /* 0x000fe20000410000 */
[----:B------:R-:W-:Y:S02]  /*7570*/  FSEL R5, R5, R144, P2 ;  /* 0x0000009005057208 */ /* 0x000fe40001000000 */
[----:B------:R-:W-:Y:S01]  /*7580*/  FSETP.GE.FTZ.AND P0, PT, R190, RZ, PT ;  /* 0x000000ffbe00720b */ /* 0x000fe20003f16000 */
[----:B------:R-:W-:Y:S01]  /*7590*/  FMUL.FTZ R23, R204, R4 ;  /* 0x00000004cc177220 */ /* 0x000fe20000410000 */
[----:B------:R-:W-:Y:S01]  /*75a0*/  FSETP.GE.FTZ.AND P2, PT, R202, RZ, PT ;  /* 0x000000ffca00720b */ /* 0x000fe20003f56000 */
[----:B------:R-:W-:Y:S01]  /*75b0*/  FADD.FTZ R4, -R143, R25 ;  /* 0x000000198f047221 */ /* 0x000fe20000010100 */
[----:B------:R-:W-:Y:S01]  /*75c0*/  FSEL R7, R7, R143, P3 ;  /* 0x0000008f07077208 */ /* 0x000fe20001800000 */
[----:B------:R-:W-:Y:S01]  /*75d0*/  FMUL.FTZ R147, R147, R5 ;  /* 0x0000000593937220 */ /* 0x000fe20000410000 */
[-C--:B------:R-:W-:Y:S01]  /*75e0*/  FSEL R6, R6, R143.reuse, P2 ;  /* 0x0000008f06067208 */ /* 0x080fe20001000000 */
[----:B------:R-:W-:Y:S01]  /*75f0*/  FADD.FTZ R5, -R143, R24 ;  /* 0x000000188f057221 */ /* 0x000fe20000010100 */
[-C--:B------:R-:W-:Y:S01]  /*7600*/  FSEL R4, R4, R143.reuse, P0 ;  /* 0x0000008f04047208 */ /* 0x080fe20000000000 */
[----:B------:R-:W-:Y:S01]  /*7610*/  @P1 FADD.FTZ R144, -R144, R67 ;  /* 0x0000004390901221 */ /* 0x000fe20000010100 */
        /* <DEDUP_REMOVED lines=15> */
[----:B------:R-:W-:Y:S01]  /*7710*/  FADD.FTZ R5, -R143, R41 ;  /* 0x000000298f057221 */ /* 0x000fe20000010100 */
[-C--:B------:R-:W-:Y:S01]  /*7720*/  FSEL R8, R8, R143.reuse, P4 ;  /* 0x0000008f08087208 */ /* 0x080fe20002000000 */
        /* <DEDUP_REMOVED lines=18> */
[----:B------:R-:W-:Y:S01]  /*7850*/  FADD.FTZ R5, -R0, R14 ;  /* 0x0000000e00057221 */ /* 0x000fe20000010100 */
[-C--:B------:R-:W-:Y:S01]  /*7860*/  FSEL R57, R57, R143.reuse, P1 ;  /* 0x0000008f39397208 */ /* 0x080fe20000800000 */
[----:B------:R-:W-:Y:S01]  /*7870*/  FMUL.FTZ R144, R146, R144 ;  /* 0x0000009092907220 */ /* 0x000fe20000410000 */
[----:B------:R-:W-:Y:S01]  /*7880*/  FSETP.GE.FTZ.AND P1, PT, R208, RZ, PT ;  /* 0x000000ffd000720b */ /* 0x000fe20003f36000 */
[----:B------:R-:W-:Y:S01]  /*7890*/  FMUL.FTZ R56, R162, R56 ;  /* 0x00000038a2387220 */ /* 0x000fe20000410000 */
[----:B------:R-:W-:Y:S01]  /*78a0*/  FSEL R60, R60, R143, P2 ;  /* 0x0000008f3c3c7208 */ /* 0x000fe20001000000 */
[----:B------:R-:W-:Y:S01]  /*78b0*/  FMUL.FTZ R57, R160, R57 ;  /* 0x00000039a0397220 */ /* 0x000fe20000410000 */
[----:B------:R-:W-:Y:S02]  /*78c0*/  FSETP.GE.FTZ.AND P2, PT, R207, RZ, PT ;  /* 0x000000ffcf00720b */ /* 0x000fe40003f56000 */
[-C--:B------:R-:W-:Y:S01]  /*78d0*/  FSEL R8, R8, R143.reuse, P4 ;  /* 0x0000008f08087208 */ /* 0x080fe20002000000 */
[----:B------:R-:W-:Y:S01]  /*78e0*/  FMUL.FTZ R60, R152, R60 ;  /* 0x0000003c983c7220 */ /* 0x000fe20000410000 */
[----:B------:R-:W-:Y:S01]  /*78f0*/  FSEL R45, R45, R143, P3 ;  /* 0x0000008f2d2d7208 */ /* 0x000fe20001800000 */
[----:B------:R-:W-:Y:S01]  /*7900*/  @P0 FADD.FTZ R143, -R143, R61 ;  /* 0x0000003d8f8f0221 */ /* 0x000fe20000010100 */
        /* <DEDUP_REMOVED lines=8> */
[-C--:B------:R-:W-:Y:S02]  /*7990*/  FSEL R6, R6, R0.reuse, P1 ;  /* 0x0000000006067208 */ /* 0x080fe40000800000 */
        /* <DEDUP_REMOVED lines=24> */
[-C--:B------:R-:W-:Y:S02]  /*7b20*/  FSEL R4, R4, R0.reuse, P0 ;  /* 0x0000000004047208 */ /* 0x080fe40000000000 */
[----:B------:R-:W-:Y:S02]  /*7b30*/  FSETP.GE.FTZ.AND P0, PT, R179, RZ, PT ;  /* 0x000000ffb300720b */ /* 0x000fe40003f16000 */
        /* <DEDUP_REMOVED lines=8> */
[----:B------:R-:W-:Y:S01]  /*7bc0*/  PLOP3.LUT P0, PT, PT, PT, UP2, 0x80, 0x0 ;  /* 0x000000000000781c */ /* 0x000fe20003f0f028 */
[----:B------:R-:W-:Y:S01]  /*7bd0*/  FMUL.FTZ R8, R181, R6 ;  /* 0x00000006b5087220 */ /* 0x000fe20000410000 */
[----:B------:R-:W-:Y:S01]  /*7be0*/  FSETP.GE.FTZ.AND P4, PT, R165, RZ, PT ;  /* 0x000000ffa500720b */ /* 0x000fe20003f96000 */
[----:B------:R-:W-:Y:S01]  /*7bf0*/  FADD.FTZ R6, -R0, R58 ;  /* 0x0000003a00067221 */ /* 0x000fe20000010100 */
[----:B------:R-:W-:Y:S01]  /*7c00*/  FSETP.GE.FTZ.AND P3, PT, R164, RZ, PT ;  /* 0x000000ffa400720b */ /* 0x000fe20003f76000 */
[----:B------:R-:W-:Y:S01]  /*7c10*/  FMUL.FTZ R7, R179, R7 ;  /* 0x00000007b3077220 */ /* 0x000fe20000410000 */
[----:B------:R-:W-:Y:S01]  /*7c20*/  FSETP.GE.FTZ.AND P2, PT, R159, RZ, PT ;  /* 0x000000ff9f00720b */ /* 0x000fe20003f56000 */
[----:B------:R-:W-:Y:S01]  /*7c30*/  IMAD.MOV.U32 R58, RZ, RZ, R224 ;  /* 0x000000ffff3a7224 */ /* 0x000fe200078e00e0 */
[-C--:B------:R-:W-:Y:S01]  /*7c40*/  FSEL R6, R6, R0.reuse, P4 ;  /* 0x0000000006067208 */ /* 0x080fe20002000000 */
[----:B------:R-:W-:Y:S01]  /*7c50*/  IMAD.MOV.U32 R59, RZ, RZ, R219 ;  /* 0x000000ffff3b7224 */ /* 0x000fe200078e00db */
[-C--:B------:R-:W-:Y:S02]  /*7c60*/  FSEL R5, R5, R0.reuse, P3 ;  /* 0x0000000005057208 */ /* 0x080fe40001800000 */
        /* <DEDUP_REMOVED lines=40> */
.L_x_446:
        /* <DEDUP_REMOVED lines=148> */
.L_x_447:
[----:B------:R-:W-:Y:S01]  /*8830*/  LDSM.16.M88.4 R16, [R131] ;  /* 0x000000008310783b */ /* 0x000fe20000000200 */
[----:B-1----:R-:W-:Y:S01]  /*8840*/  @P0 IADD3 R4, R228, -0x80, RZ ;  /* 0xffffff80e4040810 */ /* 0x002fe20007ffe0ff */
[----:B------:R-:W-:Y:S01]  /*8850*/  IMAD.U32 R57, RZ, RZ, UR24 ;  /* 0x00000018ff397e24 */ /* 0x000fe2000f8e00ff */
        /* <DEDUP_REMOVED lines=9> */
[----:B------:R-:W-:Y:S03]  /*88f0*/  @UP2 UMOV UR14, UR5 ;  /* 0x00000005000e2c82 */ /* 0x000fe60008000000 */
        /* <DEDUP_REMOVED lines=204> */
[----:B------:R-:W-:Y:S07]  /*95c0*/  @!UPT UIADD3 URZ, URZ, URZ, URZ ;  /* 0x0000003f3f3ff290 */ /* 0x000fee000fffe03f */
[----:B------:R-:W-:Y:S01]  /*95d0*/  BAR.SYNC.DEFER_BLOCKING 0x0 ;  /* 0x0000000000007b1d */ /* 0x000fe20000010000 */
[----:B------:R-:W-:Y:S01]  /*95e0*/  FMUL.FTZ R84, R84, c[0x0][0x2e0] ;  /* 0x0000b80054547a20 */ /* 0x000fe20000410000 */
[----:B------:R-:W-:Y:S01]  /*95f0*/  UISETP.NE.AND UP0, UPT, UR40, -0x1, UPT ;  /* 0xffffffff2800788c */ /* 0x000fe2000bf05270 */
[----:B------:R-:W-:-:S02]  /*9600*/  FMUL.FTZ R17, R85, c[0x0][0x2e0] ;  /* 0x0000b80055117a20 */ /* 0x000fc40000410000 */
[----:B------:R-:W-:Y:S01]  /*9610*/  FMUL.FTZ R86, R86, c[0x0][0x2e0] ;  /* 0x0000b80056567a20 */ /* 0x000fe20000410000 */
[----:B------:R-:W-:Y:S01]  /*9620*/  ULDC.64 UR14, c[0x0][0x3a0] ;  /* 0x0000e800000e7ab9 */ /* 0x000fe20000000a00 */
[----:B------:R-:W-:Y:S01]  /*9630*/  FMUL.FTZ R16, R87, c[0x0][0x2e0] ;  /* 0x0000b80057107a20 */ /* 0x000fe20000410000 */
[----:B------:R-:W-:Y:S01]  /*9640*/  F2FP.BF16.PACK_AB R17, R17, R84 ;  /* 0x000000541111723e */ /* 0x000fe200000010ff */
        /* <DEDUP_REMOVED lines=17> */
[----:B------:R1:W-:Y:S01]  /*9760*/  STS [R239], R17 ;  /* 0x00000011ef007388 */ /* 0x0003e20000000800 */
[----:B------:R-:W-:Y:S01]  /*9770*/  FMUL.FTZ R11, R93, c[0x0][0x2e0] ;  /* 0x0000b8005d0b7a20 */ /* 0x000fe20000410000 */
[----:B------:R-:W-:Y:S01]  /*9780*/  F2FP.BF16.PACK_AB R14, R14, R90 ;  /* 0x0000005a0e0e723e */ /* 0x000fe200000010ff */
[----:B------:R-:W-:Y:S01]  /*9790*/  FMUL.FTZ R94, R94, c[0x0][0x2e0] ;  /* 0x0000b8005e5e7a20 */ /* 0x000fe20000410000 */
[----:B------:R1:W-:Y:S01]  /*97a0*/  STS [R239+0x200], R16 ;  /* 0x00020010ef007388 */ /* 0x0003e20000000800 */
        /* <DEDUP_REMOVED lines=34> */
[----:B------:R-:W-:Y:S01]  /*99d0*/  @UP0 UMOV UR13, UR4 ;  /* 0x00000004000d0c82 */ /* 0x000fe20008000000 */
[----:B------:R1:W-:Y:S02]  /*99e0*/  STS [R240+0x2000], R5 ;  /* 0x00200005f0007388 */ /* 0x0003e40000000800 */
[----:B------:R-:W-:-:S02]  /*99f0*/  F2FP.BF16.PACK_AB R0, R0, R78 ;  /* 0x0000004e0000723e */ /* 0x000fc400000010ff */
        /* <DEDUP_REMOVED lines=19> */
.L_x_449:
        /* <DEDUP_REMOVED lines=18> */
.L_x_450:
        /* <DEDUP_REMOVED lines=43> */
.L_x_452:
[----:B--2---:R-:W-:Y:S05]  /*9f00*/  BSYNC B0 ;  /* 0x0000000000007941 */ /* 0x004fea0003800000 */
.L_x_451:
        /* <DEDUP_REMOVED lines=14> */
.L_x_454:
[----:B------:R-:W-:Y:S05]  /*9ff0*/  BSYNC B0 ;  /* 0x0000000000007941 */ /* 0x000fea0003800000 */
.L_x_453:
        /* <DEDUP_REMOVED lines=25> */
.L_x_456:
[----:B------:R-:W-:Y:S05]  /*a190*/  BSYNC B0 ;  /* 0x0000000000007941 */ /* 0x000fea0003800000 */
.L_x_455:
        /* <DEDUP_REMOVED lines=11> */
.L_x_429:
[----:B------:R-:W-:Y:S05]  /*a250*/  BSYNC B1 ;  /* 0x0000000000017941 */ /* 0x000fea0003800000 */
.L_x_415:
        /* <DEDUP_REMOVED lines=11> */
.L_x_457:
[----:B------:R-:W-:Y:S05]  /*a310*/  EXIT ;  /* 0x000000000000794d */ /* 0x000fea0003800000 */
.L_x_459:
        /* <DEDUP_REMOVED lines=14> */
.L_x_700:


//--------------------- .text._ZN5flash44flash_bwd_dq_dk_dv_loop_seqk_parallel_kernelI23Flash_bwd_kernel_traitsILi32ELi128ELi128ELi8ELi4ELi4ELi4ELb0ELb0EN7cutlass10bfloat16_tE19Flash_kernel_traitsILi32ELi128ELi128ELi8ES3_EELb0ELb1ELb0ELb0ELb0ELb0ELb1EEEvNS_16Flash_bwd_paramsE --------------------------
	.section	.text._ZN5flash44flash_bwd_dq_dk_dv_loop_seqk_parallel_kernelI23Flash_bwd_kernel_traitsILi32ELi128ELi128ELi8ELi4ELi4ELi4ELb0ELb0EN7cutlass10bfloat16_tE19Flash_kernel_traitsILi32ELi128ELi128ELi8ES3_EELb0ELb1ELb0ELb0ELb0ELb0ELb1EEEvNS_16Flash_bwd_paramsE,"ax",@progbits
	.sectioninfo	@"SHI_REGISTERS=255"
	.align	128
        .global         _ZN5flash44flash_bwd_dq_dk_dv_loop_seqk_parallel_kernelI23Flash_bwd_kernel_traitsILi32ELi128ELi128ELi8ELi4ELi4ELi4ELb0ELb0EN7cutlass10bfloat16_tE19Flash_kernel_traitsILi32ELi128ELi128ELi8ES3_EELb0ELb1ELb0ELb0ELb0ELb0ELb1EEEvNS_16Flash_bwd_paramsE
        .type           _ZN5flash44flash_bwd_dq_dk_dv_loop_seqk_parallel_kernelI23Flash_bwd_kernel_traitsILi32ELi128ELi128ELi8ELi4ELi4ELi4ELb0ELb0EN7cutlass10bfloat16_tE19Flash_kernel_traitsILi32ELi128ELi128ELi8ES3_EELb0ELb1ELb0ELb0ELb0ELb0ELb1EEEvNS_16Flash_bwd_paramsE,@function
        .size           _ZN5flash44flash_bwd_dq_dk_dv_loop_seqk_parallel_kernelI23Flash_bwd_kernel_traitsILi32ELi128ELi128ELi8ELi4ELi4ELi4ELb0ELb0EN7cutlass10bfloat16_tE19Flash_kernel_traitsILi32ELi128ELi128ELi8ES3_EELb0ELb1ELb0ELb0ELb0ELb0ELb1EEEvNS_16Flash_bwd_paramsE,(.L_x_701 - _ZN5flash44flash_bwd_dq_dk_dv_loop_seqk_parallel_kernelI23Flash_bwd_kernel_traitsILi32ELi128ELi128ELi8ELi4ELi4ELi4ELb0ELb0EN7cutlass10bfloat16_tE19Flash_kernel_traitsILi32ELi128ELi128ELi8ES3_EELb0ELb1ELb0ELb0ELb0ELb0ELb1EEEvNS_16Flash_bwd_paramsE)
        .other          _ZN5flash44flash_bwd_dq_dk_dv_loop_seqk_parallel_kernelI23Flash_bwd_kernel_traitsILi32ELi128ELi128ELi8ELi4ELi4ELi4ELb0ELb0EN7cutlass10bfloat16_tE19Flash_kernel_traitsILi32ELi128ELi128ELi8ES3_EELb0ELb1ELb0ELb0ELb0ELb0ELb1EEEvNS_16Flash_bwd_paramsE,@"STO_CUDA_ENTRY STV_DEFAULT"
_ZN5flash44flash_bwd_dq_dk_dv_loop_seqk_parallel_kernelI23Flash_bwd_kernel_traitsILi32ELi128ELi128ELi8ELi4ELi4ELi4ELb0ELb0EN7cutlass10bfloat16_tE19Flash_kernel_traitsILi32ELi128ELi128ELi8ES3_EELb0ELb1ELb0ELb0ELb0ELb0ELb1EEEvNS_16Flash_bwd_paramsE:
.text._ZN5flash44flash_bwd_dq_dk_dv_loop_seqk_parallel_kernelI23Flash_bwd_kernel_traitsILi32ELi128ELi128ELi8ELi4ELi4ELi4ELb0ELb0EN7cutlass10bfloat16_tE19Flash_kernel_traitsILi32ELi128ELi128ELi8ES3_EELb0ELb1ELb0ELb0ELb0ELb0ELb1EEEvNS_16Flash_bwd_paramsE:
        /* <DEDUP_REMOVED lines=268> */
.L_x_504:
        /* <DEDUP_REMOVED lines=54> */
.L_x_460:
        /* <DEDUP_REMOVED lines=59> */
.L_x_462:
        /* <DEDUP_REMOVED lines=18> */
.L_x_463:
        /* <DEDUP_REMOVED lines=84> */
.L_x_464:
[----:B------:R-:W2:Y:S02]  /*1e30*/  LDL R0, [R1+0x58] ;  /* 0x0000580001007983 */ /* 0x000ea40000100800 */
[----:B--2---:R1:W2:Y:S01]  /*1e40*/  R2UR UR4, R0 ;  /* 0x00000000000473c2 */ /* 0x0042a200000e0000 */
[----:B------:R-:W-:-:S07]  /*1e50*/  DEPBAR.LE SB1, 0x0, {2} ;  /* 0x000090040000791a */ /* 0x000fce0000000000 */
.L_x_465:
        /* <DEDUP_REMOVED lines=110> */
.L_x_467:
        /* <DEDUP_REMOVED lines=18> */
.L_x_468:
        /* <DEDUP_REMOVED lines=29> */
.L_x_470:
[----:B------:R-:W-:Y:S05]  /*2830*/  BSYNC B0 ;  /* 0x0000000000007941 */ /* 0x000fea0003800000 */
.L_x_469:
        /* <DEDUP_REMOVED lines=14> */
.L_x_472:
[----:B------:R-:W-:Y:S05]  /*2920*/  BSYNC B0 ;  /* 0x0000000000007941 */ /* 0x000fea0003800000 */
.L_x_471:
        /* <DEDUP_REMOVED lines=25> */
.L_x_474:
[----:B------:R-:W-:Y:S05]  /*2ac0*/  BSYNC B0 ;  /* 0x0000000000007941 */ /* 0x000fea0003800000 */
.L_x_473:
        /* <DEDUP_REMOVED lines=12> */
.L_x_466:
[----:B------:R-:W2:Y:S01]  /*2b90*/  LDL R8, [R1+0x20] ;  /* 0x0000200001087983 */ /* 0x000ea20000100800 */
[----:B------:R-:W-:Y:S01]  /*2ba0*/  PLOP3.LUT P0, PT, PT, PT, UP6, 0x80, 0x0 ;  /* 0x000000000000781c */ /* 0x000fe20003f0f068 */
[----:B------:R-:W-:Y:S01]  /*2bb0*/  ULEA.HI UR33, UR4, UR4, URZ, 0x1 ;  /* 0x0000000404217291 */ /* 0x000fe2000f8f083f */
[----:B------:R-:W-:Y:S03]  /*2bc0*/  BSSY B0, `(.L_x_476) ;  /* 0x0000015000007945 */ /* 0x000fe60003800000 */
[----:B------:R-:W-:-:S04]  /*2bd0*/  ULOP3.LUT UR33, UR33, 0xfffffffe, URZ, 0xc0, !UPT ;  /* 0xfffffffe21217892 */ /* 0x000fc8000f8ec03f */
[----:B------:R-:W-:-:S04]  /*2be0*/  UIADD3 UR33, UR4, -UR33, URZ ;  /* 0x8000002104217290 */ /* 0x000fc8000fffe03f */
[----:B------:R-:W-:Y:S02]  /*2bf0*/  UISETP.NE.AND UP0, UPT, UR33, 0x1, UPT ;  /* 0x000000012100788c */ /* 0x000fe4000bf05270 */
[----:B------:R-:W-:Y:S01]  /*2c00*/  UIMAD UR33, UR4, -0x80, UR14 ;  /* 0xffffff80042178a4 */ /* 0x000fe2000f8e020e */
[----:B------:R-:W-:Y:S05]  /*2c10*/  @P0 BAR.SYNC.DEFER_BLOCKING 0x0 ;  /* 0x0000000000000b1d */ /* 0x000fea0000010000 */
[----:B------:R-:W-:Y:S01]  /*2c20*/  ISETP.GE.AND P1, PT, R3, UR33, PT ;  /* 0x0000002103007c0c */ /* 0x000fe2000bf26270 */
[----:B--2---:R-:W-:-:S12]  /*2c30*/  IMAD.SHL.U32 R0, R8, 0x2, RZ ;  /* 0x0000000208007824 */ /* 0x004fd800078e00ff */
        /* <DEDUP_REMOVED lines=13> */
.L_x_477:
[----:B------:R-:W-:Y:S05]  /*2d10*/  BSYNC B0 ;  /* 0x0000000000007941 */ /* 0x000fea0003800000 */
.L_x_476:
        /* <DEDUP_REMOVED lines=16> */
.L_x_479:
[----:B------:R-:W-:Y:S05]  /*2e20*/  BSYNC B0 ;  /* 0x0000000000007941 */ /* 0x000fea0003800000 */
.L_x_478:
        /* <DEDUP_REMOVED lines=20> */
.L_x_481:
[----:B------:R-:W-:Y:S05]  /*2f70*/  BSYNC B0 ;  /* 0x0000000000007941 */ /* 0x000fea0003800000 */
.L_x_480:
        /* <DEDUP_REMOVED lines=20> */
.L_x_483:
[----:B------:R-:W-:Y:S05]  /*30c0*/  BSYNC B0 ;  /* 0x0000000000007941 */ /* 0x000fea0003800000 */
.L_x_482:
[----:B------:R-:W5:Y:S01]  /*30d0*/  LDL R18, [R1+0x2c] ;  /* 0x00002c0001127983 */ /* 0x000f620000100800 */
[----:B------:R-:W-:Y:S01]  /*30e0*/  ULDC.64 UR38, c[0x0][0x198] ;  /* 0x0000660000267ab9 */ /* 0x000fe20000000a00 */
[----:B------:R-:W-:Y:S01]  /*30f0*/  IMAD.U32 R13, RZ, RZ, UR8 ;  /* 0x00000008ff0d7e24 */ /* 0x000fe2000f8e00ff */
[----:B------:R-:W-:Y:S01]  /*3100*/  UIMAD UR38, UR37, UR38, URZ ;  /* 0x00000026252672a4 */ /* 0x000fe2000f8e023f */
[----:B------:R-:W-:Y:S02]  /*3110*/  IMAD.MOV.U32 R12, RZ, RZ, 0x7f800000 ;  /* 0x7f800000ff0c7424 */ /* 0x000fe400078e00ff */
[----:B-1----:R-:W-:Y:S01]  /*3120*/  IMAD.WIDE.U32 R6, R13, c[0x0][0x198], R218 ;  /* 0x000066000d067a25 */ /* 0x002fe200078e00da */
[----:B------:R-:W-:-:S03]  /*3130*/  UIMAD UR38, UR8, UR39, UR38 ;  /* 0x00000027082672a4 */ /* 0x000fc6000f8e0226 */
[----:B------:R-:W-:Y:S01]  /*3140*/  IMAD.MOV.U32 R19, RZ, RZ, 0x7f800000 ;  /* 0x7f800000ff137424 */ /* 0x000fe200078e00ff */
[----:B------:R-:W-:Y:S01]  /*3150*/  IADD3 R8, P1, R6, UR44, RZ ;  /* 0x0000002c06087c10 */ /* 0x000fe2000ff3e0ff */
[----:B------:R-:W-:Y:S02]  /*3160*/  IMAD.MOV.U32 R20, RZ, RZ, 0x7f800000 ;  /* 0x7f800000ff147424 */ /* 0x000fe400078e00ff */
[----:B------:R-:W-:Y:S02]  /*3170*/  IMAD.U32 R5, RZ, RZ, UR38 ;  /* 0x00000026ff057e24 */ /* 0x000fe4000f8e00ff */
[----:B------:R-:W-:-:S03]  /*3180*/  IMAD.MOV.U32 R21, RZ, RZ, 0x7f800000 ;  /* 0x7f800000ff157424 */ /* 0x000fc600078e00ff */
[----:B------:R-:W-:Y:S02]  /*3190*/  IADD3.X R9, R7, UR45, R5, P1, !PT ;  /* 0x0000002d07097c10 */ /* 0x000fe40008ffe405 */
[C---:B-----5:R-:W-:Y:S02]  /*31a0*/  IADD3 R5, R18.reuse, 0x48, RZ ;  /* 0x0000004812057810 */ /* 0x060fe40007ffe0ff */
[C---:B------:R-:W-:Y:S02]  /*31b0*/  IADD3 R6, R18.reuse, 0x8, RZ ;  /* 0x0000000812067810 */ /* 0x040fe40007ffe0ff */
[----:B------:R-:W-:Y:S02]  /*31c0*/  ISETP.GE.AND P2, PT, R5, UR33, PT ;  /* 0x0000002105007c0c */ /* 0x000fe4000bf46270 */
[----:B------:R-:W-:Y:S02]  /*31d0*/  IADD3 R7, R18, 0x40, RZ ;  /* 0x0000004012077810 */ /* 0x000fe40007ffe0ff */
[----:B------:R-:W-:-:S02]  /*31e0*/  ISETP.GE.AND P4, PT, R6, UR33, PT ;  /* 0x0000002106007c0c */ /* 0x000fc4000bf86270 */
[----:B------:R-:W-:Y:S01]  /*31f0*/  ISETP.GE.AND P3, PT, R7, UR33, PT ;  /* 0x0000002107007c0c */ /* 0x000fe2000bf66270 */
[C---:B------:R-:W-:Y:S01]  /*3200*/  IMAD.SHL.U32 R7, R18.reuse, 0x4, RZ ;  /* 0x0000000412077824 */ /* 0x040fe200078e00ff */
[----:B------:R-:W-:Y:S02]  /*3210*/  SHF.R.S32.HI R6, RZ, 0x1f, R5 ;  /* 0x0000001fff067819 */ /* 0x000fe40000011405 */
[----:B------:R-:W-:Y:S02]  /*3220*/  SHF.R.S32.HI R15, RZ, 0x1f, R18 ;  /* 0x0000001fff0f7819 */ /* 0x000fe40000011412 */
[----:B------:R-:W-:Y:S02]  /*3230*/  ISETP.GE.AND P5, PT, R18, UR33, PT ;  /* 0x0000002112007c0c */ /* 0x000fe4000bfa6270 */
[----:B------:R-:W-:-:S04]  /*3240*/  @!P2 LEA R10, P1, R5, UR10, 0x2 ;  /* 0x0000000a050aac11 */ /* 0x000fc8000f8210ff */
[----:B------:R-:W-:Y:S02]  /*3250*/  @!P2 LEA.HI.X R11, R5, UR9, R6, 0x2, P1 ;  /* 0x00000009050bac11 */ /* 0x000fe400088f1406 */
[----:B------:R-:W-:Y:S02]  /*3260*/  IADD3 R6, P1, R7, UR10, RZ ;  /* 0x0000000a07067c10 */ /* 0x000fe4000ff3e0ff */
[----:B------:R-:W-:Y:S01]  /*3270*/  SHF.L.U64.HI R5, R18, 0x2, R15 ;  /* 0x0000000212057819 */ /* 0x000fe2000001020f */
[----:B------:R-:W5:Y:S03]  /*3280*/  @!P2 LDG.E R12, [R10.64] ;  /* 0x000000220a0ca981 */ /* 0x000f66000c1e1900 */
[----:B------:R-:W-:-:S05]  /*3290*/  IADD3.X R7, R5, UR9, RZ, P1, !PT ;  /* 0x0000000905077c10 */ /* 0x000fca0008ffe4ff */
[----:B--2---:R1:W2:Y:S04]  /*32a0*/  @!P3 LDG.E R19, [R6.64+0x100] ;  /* 0x000100220613b981 */ /* 0x0042a8000c1e1900 */
[----:B---3--:R1:W3:Y:S04]  /*32b0*/  @!P4 LDG.E R20, [R6.64+0x20] ;  /* 0x000020220614c981 */ /* 0x0082e8000c1e1900 */
[----:B----4-:R1:W4:Y:S01]  /*32c0*/  @!P5 LDG.E R21, [R6.64] ;  /* 0x000000220615d981 */ /* 0x010322000c1e1900 */
[----:B------:R-:W-:-:S06]  /*32d0*/  UIMAD UR33, UR11, -0x80, UR5 ;  /* 0xffffff800b2178a4 */ /* 0x000fcc000f8e0205 */
[----:B------:R-:W-:Y:S01]  /*32e0*/  ISETP.GE.AND P3, PT, R3, UR33, PT ;  /* 0x0000002103007c0c */ /* 0x000fe2000bf66270 */
[----:B------:R-:W-:-:S12]  /*32f0*/  IMAD R5, R14, c[0x0][0x1b0], RZ ;  /* 0x00006c000e057a24 */ /* 0x000fd800078e02ff */
[----:B------:R-:W-:Y:S04]  /*3300*/  @P3 STS [R0+0x6000], RZ ;  /* 0x006000ff00003388 */ /* 0x000fe80000000800 */
[----:B------:R-:W-:Y:S04]  /*3310*/  @P3 STS [R0+0x6004], RZ ;  /* 0x006004ff00003388 */ /* 0x000fe80000000800 */
[----:B------:R-:W-:Y:S01]  /*3320*/  @P3 STS.64 [R0+0x6008], RZ ;  /* 0x006008ff00003388 */ /* 0x000fe20000000a00 */
[C---:B------:R-:W-:Y:S01]  /*3330*/  IMAD R5, R4.reuse, c[0x0][0x1b4], R5 ;  /* 0x00006d0004057a24 */ /* 0x040fe200078e0205 */
[----:B------:R-:W-:Y:S01]  /*3340*/  BSSY B0, `(.L_x_484) ;  /* 0x0000019000007945 */ /* 0x000fe20003800000 */
[----:B-1----:R-:W-:Y:S01]  /*3350*/  IMAD.WIDE.U32 R6, R4, c[0x0][0x1b0], R8 ;  /* 0x00006c0004067a25 */ /* 0x002fe200078e0008 */
[----:B-----5:R1:W-:Y:S04]  /*3360*/  STL [R1+0x4], R12 ;  /* 0x0000040c01007387 */ /* 0x0203e80000100800 */
[----:B--2---:R2:W-:Y:S04]  /*3370*/  STL [R1], R19 ;  /* 0x0000001301007387 */ /* 0x0045e80000100800 */
[----:B---3--:R2:W-:Y:S04]  /*3380*/  STL [R1+0xc], R20 ;  /* 0x00000c1401007387 */ /* 0x0085e80000100800 */
[----:B----4-:R2:W-:Y:S01]  /*3390*/  STL [R1+0x8], R21 ;  /* 0x0000081501007387 */ /* 0x0105e20000100800 */
[----:B-1----:R-:W-:Y:S01]  /*33a0*/  IMAD.IADD R12, R7, 0x1, R5 ;  /* 0x00000001070c7824 */ /* 0x002fe200078e0205 */
        /* <DEDUP_REMOVED lines=18> */
.L_x_485:
[----:B------:R-:W-:Y:S05]  /*34d0*/  BSYNC B0 ;  /* 0x0000000000007941 */ /* 0x000fea0003800000 */
.L_x_484:
        /* <DEDUP_REMOVED lines=20> */
.L_x_487:
[----:B------:R-:W-:Y:S05]  /*3620*/  BSYNC B0 ;  /* 0x0000000000007941 */ /* 0x000fea0003800000 */
.L_x_486:
[----:B------:R-:W-:Y:S01]  /*3630*/  ULDC.64 UR38, c[0x0][0x1a0] ;  /* 0x0000680000267ab9 */ /* 0x000fe20000000a00 */
[----:B---3--:R-:W-:Y:S01]  /*3640*/  IMAD.WIDE.U32 R6, R13, c[0x0][0x1a0], R218 ;  /* 0x000068000d067a25 */ /* 0x008fe200078e00da */
        /* <DEDUP_REMOVED lines=31> */
.L_x_489:
[----:B------:R-:W-:Y:S05]  /*3840*/  BSYNC B0 ;  /* 0x0000000000007941 */ /* 0x000fea0003800000 */
.L_x_488:
        /* <DEDUP_REMOVED lines=19> */
.L_x_491:
[----:B------:R-:W-:Y:S05]  /*3980*/  BSYNC B0 ;  /* 0x0000000000007941 */ /* 0x000fea0003800000 */
.L_x_490:
[----:B-1-34-:R-:W-:Y:S01]  /*3990*/  IMAD.U32 R0, RZ, RZ, UR14 ;  /* 0x0000000eff007e24 */ /* 0x01afe2000f8e00ff */
[C---:B------:R-:W-:Y:S01]  /*39a0*/  IADD3 R3, R18.reuse, 0x1, RZ ;  /* 0x0000000112037810 */ /* 0x040fe20007ffe0ff */
[----:B------:R-:W0:Y:S01]  /*39b0*/  LDGDEPBAR ;  /* 0x00000000000079af */ /* 0x000e220000000000 */
[----:B------:R-:W-:Y:S01]  /*39c0*/  SHF.L.U64.HI R5, R18, 0x2, R15 ;  /* 0x0000000212057819 */ /* 0x000fe2000001020f */
[C---:B------:R-:W-:Y:S01]  /*39d0*/  IMAD.SHL.U32 R122, R130.reuse, 0x2, RZ ;  /* 0x00000002827a7824 */ /* 0x040fe200078e00ff */
[----:B------:R-:W-:Y:S01]  /*39e0*/  IADD3 R4, R3, UR5, -R0 ;  /* 0x0000000503047c10 */ /* 0x000fe2000fffe800 */
[----:B------:R-:W-:Y:S01]  /*39f0*/  UIADD3 UR33, UR14, 0x80, UR8 ;  /* 0x000000800e217890 */ /* 0x000fe2000fffe008 */
[----:B------:R-:W-:Y:S01]  /*3a00*/  IADD3 R3, R130, 0x1000, RZ ;  /* 0x0000100082037810 */ /* 0x000fe20007ffe0ff */
[----:B------:R-:W-:Y:S01]  /*3a10*/  IMAD.MOV.U32 R196, RZ, RZ, R134 ;  /* 0x000000ffffc47224 */ /* 0x000fe200078e0086 */
        /* <DEDUP_REMOVED lines=27> */
[----:B-1----:R-:W-:-:S05]  /*3bd0*/  IMAD.SHL.U32 R4, R18, 0x4, RZ ;  /* 0x0000000412047824 */ /* 0x002fca00078e00ff */
[----:B------:R3:W-:Y:S04]  /*3be0*/  STL [R1+0x14], R4 ;  /* 0x0000140401007387 */ /* 0x0007e80000100800 */
[----:B------:R3:W-:Y:S02]  /*3bf0*/  STL [R1+0x10], R0 ;  /* 0x0000100001007387 */ /* 0x0007e40000100800 */
.L_x_494:
[----:B---3--:R-:W3:Y:S01]  /*3c00*/  LDL R0, [R1+0x1c] ;  /* 0x00001c0001007983 */ /* 0x008ee20000100800 */
        /* <DEDUP_REMOVED lines=34> */
[----:B-1----:R-:W3:Y:S04]  /*3e30*/  LDL R68, [R1+0x24] ;  /* 0x0000240001447983 */ /* 0x002ee80000100800 */
[----:B----4-:R-:W4:Y:S04]  /*3e40*/  LDL R3, [R1+0x8] ;  /* 0x0000080001037983 */ /* 0x010f280000100800 */
[----:B--2---:R-:W2:Y:S01]  /*3e50*/  LDL R2, [R1+0xc] ;  /* 0x00000c0001027983 */ /* 0x004ea20000100800 */
[----:B------:R-:W-:Y:S04]  /*3e60*/  DEPBAR.LE SB0, 0x0 ;  /* 0x000080000000791a */ /* 0x000fe80000000000 */
[----:B------:R-:W-:Y:S08]  /*3e70*/  BAR.SYNC.DEFER_BLOCKING 0x0 ;  /* 0x0000000000007b1d */ /* 0x000ff00000010000 */
[----:B------:R-:W-:Y:S08]  /*3e80*/  LDSM.16.M88.4 R64, [R118] ;  /* 0x000000007640783b */ /* 0x000ff00000000200 */
[----:B------:R-:W1:Y:S08]  /*3e90*/  LDSM.16.M88.4 R16, [R117+0x6000] ;  /* 0x006000007510783b */ /* 0x000e700000000200 */
[----:B------:R-:W1:Y:S08]  /*3ea0*/  LDSM.16.M88.4 R60, [R118+0x1000] ;  /* 0x00100000763c783b */ /* 0x000e700000000200 */
[----:B------:R-:W1:Y:S08]  /*3eb0*/  LDSM.16.M88.4 R32, [R117+0x6400] ;  /* 0x006400007520783b */ /* 0x000e700000000200 */
[----:B------:R-:W1:Y:S08]  /*3ec0*/  LDSM.16.M88.4 R48, [R117+0x6800] ;  /* 0x006800007530783b */ /* 0x000e700000000200 */
[----:B------:R-:W3:Y:S01]  /*3ed0*/  LDSM.16.M88.4 R100, [R117+0x6c00] ;  /* 0x006c00007564783b */ /* 0x000ee20000000200 */
[-C--:B-1----:R-:W-:Y:S07]  /*3ee0*/  HMMA.16816.F32.BF16 R4, R64, R16.reuse, RZ ;  /* 0x000000104004723c */ /* 0x082fee00000418ff */
[----:B------:R-:W-:Y:S01]  /*3ef0*/  LDSM.16.M88.4 R104, [R112] ;  /* 0x000000007068783b */ /* 0x000fe20000000200 */
[C---:B------:R-:W-:Y:S07]  /*3f00*/  HMMA.16816.F32.BF16 R8, R60.reuse, R16, RZ ;  /* 0x000000103c08723c */ /* 0x040fee00000418ff */
[----:B------:R-:W1:Y:S01]  /*3f10*/  LDSM.16.M88.4 R108, [R116+0x6000] ;  /* 0x00600000746c783b */ /* 0x000e620000000200 */
[-C--:B------:R-:W-:Y:S07]  /*3f20*/  HMMA.16816.F32.BF16 R12, R60, R18.reuse, RZ ;  /* 0x000000123c0c723c */ /* 0x080fee00000418ff */
[----:B------:R-:W1:Y:S01]  /*3f30*/  LDSM.16.M88.4 R112, [R112+0x1000] ;  /* 0x001000007070783b */ /* 0x000e620000000200 */
        /* <DEDUP_REMOVED lines=9> */
[-C--:B---3--:R-:W-:Y:S01]  /*3fd0*/  HMMA.16816.F32.BF16 R52, R64, R100.reuse, RZ ;  /* 0x000000644034723c */ /* 0x088fe200000418ff */
[----:B------:R-:W-:Y:S03]  /*3fe0*/  @!P0 IADD3 R131, R0, UR8, RZ ;  /* 0x0000000800838c10 */ /* 0x000fe6000fffe0ff */
[----:B------:R-:W-:Y:S04]  /*3ff0*/  MOV R0, UR11 ;  /* 0x0000000b00007c02 */ /* 0x000fe80008000f00 */
[C---:B------:R-:W-:Y:S08]  /*4000*/  HMMA.16816.F32.BF16 R56, R60.reuse, R100, RZ ;  /* 0x000000643c38723c */ /* 0x040ff000000418ff */
[-C--:B------:R-:W-:Y:S08]  /*4010*/  HMMA.16816.F32.BF16 R60, R60, R102.reuse, RZ ;  /* 0x000000663c3c723c */ /* 0x080ff000000418ff */
[----:B------:R-:W-:Y:S08]  /*4020*/  HMMA.16816.F32.BF16 R64, R64, R102, RZ ;  /* 0x000000664040723c */ /* 0x000ff000000418ff */
[-C--:B-1----:R-:W-:Y:S08]  /*4030*/  HMMA.16816.F32.BF16 R4, R104, R108.reuse, R4 ;  /* 0x0000006c6804723c */ /* 0x082ff00000041804 */
[C---:B------:R-:W-:Y:S08]  /*4040*/  HMMA.16816.F32.BF16 R8, R112.reuse, R108, R8 ;  /* 0x0000006c7008723c */ /* 0x040ff00000041808 */
[-C--:B------:R-:W-:Y:S08]  /*4050*/  HMMA.16816.F32.BF16 R12, R112, R110.reuse, R12 ;  /* 0x0000006e700c723c */ /* 0x080ff0000004180c */
[C---:B------:R-:W-:Y:S04]  /*4060*/  HMMA.16816.F32.BF16 R16, R104.reuse, R110, R16 ;  /* 0x0000006e6810723c */ /* 0x040fe80000041810 */
[----:B------:R-:W-:Y:S02]  /*4070*/  FMUL.FTZ R4, R4, c[0x0][0x2ec] ;  /* 0x0000bb0004047a20 */ /* 0x000fe40000410000 */
[----:B------:R-:W-:Y:S02]  /*4080*/  FMUL.FTZ R5, R5, c[0x0][0x2ec] ;  /* 0x0000bb0005057a20 */ /* 0x000fe40000410000 */
[----:B------:R-:W1:Y:S01]  /*4090*/  MUFU.TANH R145, R4 ;  /* 0x0000000400917308 */ /* 0x000e620000002400 */
[----:B------:R-:W-:Y:S03]  /*40a0*/  FMUL.FTZ R8, R8, c[0x0][0x2ec] ;  /* 0x0000bb0008087a20 */ /* 0x000fe60000410000 */
[----:B------:R-:W-:Y:S02]  /*40b0*/  FMUL.FTZ R6, R6, c[0x0][0x2ec] ;  /* 0x0000bb0006067a20 */ /* 0x000fe40000410000 */
[----:B------:R-:W-:Y:S02]  /*40c0*/  FMUL.FTZ R7, R7, c[0x0][0x2ec] ;  /* 0x0000bb0007077a20 */ /* 0x000fe40000410000 */
[----:B------:R-:W-:Y:S02]  /*40d0*/  FMUL.FTZ R13, R13, c[0x0][0x2ec] ;  /* 0x0000bb000d0d7a20 */ /* 0x000fe40000410000 */
[----:B------:R1:W-:Y:S01]  /*40e0*/  MUFU.TANH R247, R8 ;  /* 0x0000000800f77308 */ /* 0x0003e20000002400 */
        /* <DEDUP_REMOVED lines=9> */
[----:B------:R-:W-:Y:S02]  /*4180*/  FMUL.FTZ R19, R19, c[0x0][0x2ec] ;  /* 0x0000bb0013137a20 */ /* 0x000fe40000410000 */
[----:B------:R-:W-:Y:S01]  /*4190*/  FMUL.FTZ R18, R18, c[0x0][0x2ec] ;  /* 0x0000bb0012127a20 */ /* 0x000fe20000410000 */
[----:B------:R3:W-:Y:S01]  /*41a0*/  MUFU.TANH R74, R15 ;  /* 0x0000000f004a7308 */ /* 0x0007e20000002400 */
[----:B-1----:R-:W-:Y:S09]  /*41b0*/  MOV R8, R145 ;  /* 0x0000009100087202 */ /* 0x002ff20000000f00 */
[----:B------:R1:W-:Y:S10]  /*41c0*/  MUFU.TANH R143, R16 ;  /* 0x00000010008f7308 */ /* 0x0003f40000002400 */
[----:B------:R-:W2:Y:S01]  /*41d0*/  MUFU.TANH R144, R5 ;  /* 0x0000000500907308 */ /* 0x000ea20000002400 */
[----:B------:R-:W-:Y:S02]  /*41e0*/  @!P0 LEA R0, R0, R68, 0x7 ;  /* 0x0000004400008211 */ /* 0x000fe400078e38ff */
[----:B---3--:R-:W-:Y:S01]  /*41f0*/  @!P0 IMNMX R15, R131, UR5, PT ;  /* 0x00000005830f8c17 */ /* 0x008fe2000b800200 */
[C---:B----4-:R-:W-:Y:S01]  /*4200*/  FMUL.FTZ R13, R3.reuse, 1.4426950216293334961 ;  /* 0x3fb8aa3b030d7820 */ /* 0x050fe20000410000 */
[----:B------:R-:W-:Y:S05]  /*4210*/  FSETP.NEU.FTZ.AND P1, PT, R3, -INF , PT ;  /* 0xff8000000300780b */ /* 0x000fea0003f3d000 */
[----:B------:R3:W-:Y:S01]  /*4220*/  MUFU.TANH R245, R9 ;  /* 0x0000000900f57308 */ /* 0x0007e20000002400 */
[----:B------:R-:W4:Y:S01]  /*4230*/  LDL R3, [R1] ;  /* 0x0000000001037983 */ /* 0x000f220000100800 */
[----:B------:R-:W-:Y:S02]  /*4240*/  FSEL R13, R13, RZ, P1 ;  /* 0x000000ff0d0d7208 */ /* 0x000fe40000800000 */
[CC--:B------:R-:W-:Y:S02]  /*4250*/  @!P0 ISETP.GE.AND P2, PT, R0.reuse, R15.reuse, PT ;  /* 0x0000000f0000820c */ /* 0x0c0fe40003f46270 */
[----:B-1----:R-:W-:Y:S02]  /*4260*/  @!P0 IADD3 R16, R0, 0x1, RZ ;  /* 0x0000000100108810 */ /* 0x002fe40007ffe0ff */
[----:B------:R-:W-:Y:S02]  /*4270*/  @!P0 FSEL R8, R145, -INF , !P2 ;  /* 0xff80000091088808 */ /* 0x000fe40005000000 */
[----:B------:R1:W-:Y:S01]  /*4280*/  MUFU.TANH R243, R12 ;  /* 0x0000000c00f37308 */ /* 0x0003e20000002400 */
[----:B------:R-:W-:Y:S09]  /*4290*/  @!P0 ISETP.GE.AND P1, PT, R16, R15, PT ;  /* 0x0000000f1000820c */ /* 0x000ff20003f26270 */
[----:B------:R-:W1:Y:S01]  /*42a0*/  MUFU.TANH R222, R6 ;  /* 0x0000000600de7308 */ /* 0x000e620000002400 */
[--C-:B---3--:R-:W-:Y:S01]  /*42b0*/  FFMA.FTZ R9, R8, c[0x0][0x23c], -R13.reuse ;  /* 0x00008f0008097a23 */ /* 0x108fe2000001080d */
[----:B--2---:R-:W-:Y:S02]  /*42c0*/  MOV R8, R144 ;  /* 0x0000009000087202 */ /* 0x004fe40000000f00 */
[----:B------:R-:W-:Y:S02]  /*42d0*/  @!P0 FSEL R8, R144, -INF , !P1 ;  /* 0xff80000090088808 */ /* 0x000fe40004800000 */
[C---:B------:R-:W-:Y:S04]  /*42e0*/  FSETP.NEU.FTZ.AND P1, PT, R2.reuse, -INF , PT ;  /* 0xff8000000200780b */ /* 0x040fe80003f3d000 */
[----:B------:R2:W3:Y:S01]  /*42f0*/  MUFU.TANH R221, R7 ;  /* 0x0000000700dd7308 */ /* 0x0004e20000002400 */
[----:B-1----:R-:W-:Y:S02]  /*4300*/  FMUL.FTZ R12, R2, 1.4426950216293334961 ;  /* 0x3fb8aa3b020c7820 */ /* 0x002fe40000410000 */
[----:B------:R-:W4:Y:S03]  /*4310*/  LDL R2, [R1+0x4] ;  /* 0x0000040001027983 */ /* 0x000f260000100800 */
[----:B------:R-:W-:Y:S04]  /*4320*/  FSEL R12, R12, RZ, P1 ;  /* 0x000000ff0c0c7208 */ /* 0x000fe80000800000 */
[----:B------:R1:W-:Y:S10]  /*4330*/  MUFU.TANH R75, R14 ;  /* 0x0000000e004b7308 */ /* 0x0003f40000002400 */
        /* <DEDUP_REMOVED lines=8> */
[----:B---3--:R-:W-:Y:S05]  /*43c0*/  @!P0 IADD3 R11, R131, 0x40, RZ ;  /* 0x00000040830b8810 */ /* 0x008fea0007ffe0ff */
[----:B------:R3:W3:Y:S01]  /*43d0*/  MUFU.TANH R142, R17 ;  /* 0x00000011008e7308 */ /* 0x0006e20000002400 */
[----:B------:R-:W-:Y:S09]  /*43e0*/  @!P0 IMNMX R11, R11, UR5, PT ;  /* 0x000000050b0b8c17 */ /* 0x000ff2000b800200 */
[----:B------:R3:W3:Y:S01]  /*43f0*/  MUFU.TANH R216, R18 ;  /* 0x0000001200d87308 */ /* 0x0006e20000002400 */
[-C--:B--2---:R-:W-:Y:S03]  /*4400*/  HMMA.16816.F32.BF16 R20, R104, R4.reuse, R20 ;  /* 0x000000046814723c */ /* 0x084fe60000041814 */
[----:B-1----:R-:W-:Y:S06]  /*4410*/  @!P0 IADD3 R10, R131, 0x48, RZ ;  /* 0x00000048830a8810 */ /* 0x002fec0007ffe0ff */
[----:B------:R-:W1:Y:S03]  /*4420*/  MUFU.TANH R215, R19 ;  /* 0x0000001300d77308 */ /* 0x000e660000002400 */
[----:B------:R-:W-:Y:S01]  /*4430*/  @!P0 IMNMX R10, R10, UR5, PT ;  /* 0x000000050a0a8c17 */ /* 0x000fe2000b800200 */
[C---:B------:R-:W-:Y:S04]  /*4440*/  HMMA.16816.F32.BF16 R24, R112.reuse, R4, R24 ;  /* 0x000000047018723c */ /* 0x040fe80000041818 */
[----:B---3--:R-:W-:Y:S03]  /*4450*/  @!P0 IADD3 R17, R0, 0x9, RZ ;  /* 0x0000000900118810 */ /* 0x008fe60007ffe0ff */
[----:B------:R-:W-:Y:S01]  /*4460*/  FFMA.FTZ R5, R8, c[0x0][0x23c], -R13 ;  /* 0x00008f0008057a23 */ /* 0x000fe2000001080d */
[-C--:B------:R-:W-:Y:S03]  /*4470*/  HMMA.16816.F32.BF16 R28, R112, R6.reuse, R28 ;  /* 0x00000006701c723c */ /* 0x080fe6000004181c */
[----:B------:R2:W-:Y:S01]  /*4480*/  MUFU.EX2 R233, R5 ;  /* 0x0000000500e97308 */ /* 0x0005e20000000800 */
[----:B------:R-:W-:Y:S02]  /*4490*/  MOV R4, R222 ;  /* 0x000000de00047202 */ /* 0x000fe40000000f00 */
[----:B------:R-:W-:Y:S02]  /*44a0*/  @!P0 FSEL R4, R222, -INF , !P2 ;  /* 0xff800000de048808 */ /* 0x000fe40005000000 */
[----:B------:R-:W-:Y:S01]  /*44b0*/  @!P0 ISETP.GE.AND P2, PT, R0, R11, PT ;  /* 0x0000000b0000820c */ /* 0x000fe20003f46270 */
[C---:B------:R-:W-:Y:S04]  /*44c0*/  HMMA.16816.F32.BF16 R32, R104.reuse, R6, R32 ;  /* 0x000000066820723c */ /* 0x040fe80000041820 */
[----:B------:R-:W-:Y:S01]  /*44d0*/  MOV R18, R143 ;  /* 0x0000008f00127202 */ /* 0x000fe20000000f00 */
[----:B------:R-:W-:Y:S02]  /*44e0*/  FMUL.FTZ R20, R20, c[0x0][0x2ec] ;  /* 0x0000bb0014147a20 */ /* 0x000fe40000410000 */
[----:B------:R-:W-:Y:S02]  /*44f0*/  FMUL.FTZ R21, R21, c[0x0][0x2ec] ;  /* 0x0000bb0015157a20 */ /* 0x000fe40000410000 */
[----:B------:R3:W1:Y:S03]  /*4500*/  MUFU.TANH R141, R20 ;  /* 0x00000014008d7308 */ /* 0x0006660000002400 */
[----:B------:R-:W-:Y:S02]  /*4510*/  FMUL.FTZ R26, R26, c[0x0][0x2ec] ;  /* 0x0000bb001a1a7a20 */ /* 0x000fe40000410000 */
[----:B------:R-:W-:Y:S02]  /*4520*/  FMUL.FTZ R27, R27, c[0x0][0x2ec] ;  /* 0x0000bb001b1b7a20 */ /* 0x000fe40000410000 */
[----:B------:R-:W-:Y:S02]  /*4530*/  FMUL.FTZ R22, R22, c[0x0][0x2ec] ;  /* 0x0000bb0016167a20 */ /* 0x000fe40000410000 */
[--C-:B--2---:R-:W-:Y:S01]  /*4540*/  FFMA.FTZ R5, R4, c[0x0][0x23c], -R12.reuse ;  /* 0x00008f0004057a23 */ /* 0x104fe2000001080c */
[----:B------:R-:W-:Y:S01]  /*4550*/  MUFU.TANH R69, R26 ;  /* 0x0000001a00457308 */ /* 0x000fe20000002400 */
[----:B------:R-:W-:Y:S01]  /*4560*/  MOV R4, R221 ;  /* 0x000000dd00047202 */ /* 0x000fe20000000f00 */
[----:B------:R-:W-:Y:S01]  /*4570*/  FMUL.FTZ R23, R23, c[0x0][0x2ec] ;  /* 0x0000bb0017177a20 */ /* 0x000fe20000410000 */
[----:B------:R-:W-:Y:S01]  /*4580*/  @!P0 FSEL R4, R221, -INF , !P1 ;  /* 0xff800000dd048808 */ /* 0x000fe20004800000 */
[----:B------:R-:W-:Y:S02]  /*4590*/  FMUL.FTZ R24, R24, c[0x0][0x2ec] ;  /* 0x0000bb0018187a20 */ /* 0x000fe40000410000 */
[----:B------:R-:W-:Y:S02]  /*45a0*/  FMUL.FTZ R32, R32, c[0x0][0x2ec] ;  /* 0x0000bb0020207a20 */ /* 0x000fe40000410000 */
[----:B------:R-:W-:Y:S02]  /*45b0*/  FFMA.FTZ R4, R4, c[0x0][0x23c], -R12 ;  /* 0x00008f0004047a23 */ /* 0x000fe4000001080c */
[----:B------:R2:W1:Y:S01]  /*45c0*/  MUFU.TANH R140, R21 ;  /* 0x00000015008c7308 */ /* 0x0004620000002400 */
[----:B------:R-:W-:Y:S02]  /*45d0*/  FMUL.FTZ R33, R33, c[0x0][0x2ec] ;  /* 0x0000bb0021217a20 */ /* 0x000fe40000410000 */
[----:B------:R-:W-:Y:S01]  /*45e0*/  FMUL.FTZ R34, R34, c[0x0][0x2ec] ;  /* 0x0000bb0022227a20 */ /* 0x000fe20000410000 */
[----:B---3--:R-:W3:Y:S01]  /*45f0*/  LDL R20, [R1+0x18] ;  /* 0x0000180001147983 */ /* 0x008ee20000100800 */
[----:B------:R-:W-:Y:S02]  /*4600*/  FMUL.FTZ R35, R35, c[0x0][0x2ec] ;  /* 0x0000bb0023237a20 */ /* 0x000fe40000410000 */
[----:B------:R-:W-:Y:S02]  /*4610*/  FMUL.FTZ R25, R25, c[0x0][0x2ec] ;  /* 0x0000bb0019197a20 */ /* 0x000fe40000410000 */
[----:B------:R-:W-:Y:S01]  /*4620*/  FMUL.FTZ R28, R28, c[0x0][0x2ec] ;  /* 0x0000bb001c1c7a20 */ /* 0x000fe20000410000 */
[----:B------:R1:W-:Y:S01]  /*4630*/  MUFU.EX2 R89, R4 ;  /* 0x0000000400597308 */ /* 0x0003e20000000800 */
[----:B------:R-:W-:Y:S02]  /*4640*/  FMUL.FTZ R29, R29, c[0x0][0x2ec] ;  /* 0x0000bb001d1d7a20 */ /* 0x000fe40000410000 */
[----:B------:R-:W-:Y:S02]  /*4650*/  FMUL.FTZ R30, R30, c[0x0][0x2ec] ;  /* 0x0000bb001e1e7a20 */ /* 0x000fe40000410000 */
[----:B------:R-:W-:Y:S05]  /*4660*/  FMUL.FTZ R31, R31, c[0x0][0x2ec] ;  /* 0x0000bb001f1f7a20 */ /* 0x000fea0000410000 */
[----:B------:R4:W-:Y:S01]  /*4670*/  MUFU.EX2 R90, R5 ;  /* 0x00000005005a7308 */ /* 0x0009e20000000800 */
[----:B--2---:R-:W2:Y:S09]  /*4680*/  LDL R21, [R1+0x14] ;  /* 0x0000140001157983 */ /* 0x004eb20000100800 */
[----:B------:R-:W2:Y:S01]  /*4690*/  MUFU.TANH R214, R22 ;  /* 0x0000001600d67308 */ /* 0x000ea20000002400 */
[----:B-1----:R-:W-:Y:S02]  /*46a0*/  MOV R4, R247 ;  /* 0x000000f700047202 */ /* 0x002fe40000000f00 */
[----:B------:R-:W-:Y:S02]  /*46b0*/  @!P0 FSEL R4, R247, -INF , !P2 ;  /* 0xff800000f7048808 */ /* 0x000fe40005000000 */
[-C--:B------:R-:W-:Y:S05]  /*46c0*/  @!P0 ISETP.GE.AND P2, PT, R0, R10.reuse, PT ;  /* 0x0000000a0000820c */ /* 0x080fea0003f46270 */
[----:B------:R-:W-:Y:S10]  /*46d0*/  MUFU.TANH R210, R23 ;  /* 0x0000001700d27308 */ /* 0x000ff40000002400 */
[----:B------:R-:W-:Y:S10]  /*46e0*/  MUFU.TANH R234, R24 ;  /* 0x0000001800ea7308 */ /* 0x000ff40000002400 */
        /* <DEDUP_REMOVED lines=10> */
[C---:B----4-:R-:W-:Y:S01]  /*4790*/  FMUL.FTZ R9, R3.reuse, 1.4426950216293334961 ;  /* 0x3fb8aa3b03097820 */ /* 0x050fe20000410000 */
[----:B------:R-:W-:Y:S04]  /*47a0*/  FSETP.NEU.FTZ.AND P1, PT, R3, -INF , PT ;  /* 0xff8000000300780b */ /* 0x000fe80003f3d000 */
        /* <DEDUP_REMOVED lines=10> */
[----:B----4-:R-:W-:Y:S02]  /*4850*/  MOV R5, R77 ;  /* 0x0000004d00057202 */ /* 0x010fe40000000f00 */
[----:B------:R-:W-:Y:S02]  /*4860*/  FSEL R8, R8, RZ, P1 ;  /* 0x000000ff08087208 */ /* 0x000fe40000800000 */
[----:B------:R-:W-:Y:S02]  /*4870*/  @!P0 ISETP.GE.AND P1, PT, R16, R10, PT ;  /* 0x0000000a1000820c */ /* 0x000fe40003f26270 */
[----:B------:R-:W-:Y:S02]  /*4880*/  @!P0 FSEL R5, R77, -INF , !P2 ;  /* 0xff8000004d058808 */ /* 0x000fe40005000000 */
[----:B------:R-:W-:Y:S02]  /*4890*/  @!P0 IADD3 R16, R0, 0x8, RZ ;  /* 0x0000000800108810 */ /* 0x000fe40007ffe0ff */
[----:B-1----:R-:W-:Y:S01]  /*48a0*/  MOV R4, R76 ;  /* 0x0000004c00047202 */ /* 0x002fe20000000f00 */
[--C-:B------:R-:W-:Y:S01]  /*48b0*/  FFMA.FTZ R5, R5, c[0x0][0x23c], -R8.reuse ;  /* 0x00008f0005057a23 */ /* 0x100fe20000010808 */
[----:B------:R-:W-:Y:S02]  /*48c0*/  @!P0 FSEL R4, R76, -INF , !P1 ;  /* 0xff8000004c048808 */ /* 0x000fe40004800000 */
[----:B------:R-:W-:Y:S01]  /*48d0*/  @!P0 ISETP.GE.AND P1, PT, R16, R11, PT ;  /* 0x0000000b1000820c */ /* 0x000fe20003f26270 */
[----:B------:R-:W-:Y:S02]  /*48e0*/  MUFU.EX2 R81, R5 ;  /* 0x0000000500517308 */ /* 0x000fe40000000800 */
[--C-:B------:R-:W-:Y:S08]  /*48f0*/  FFMA.FTZ R4, R4, c[0x0][0x23c], -R8.reuse ;  /* 0x00008f0004047a23 */ /* 0x100ff00000010808 */
[----:B------:R1:W-:Y:S02]  /*4900*/  MUFU.EX2 R80, R4 ;  /* 0x0000000400507308 */ /* 0x0003e40000000800 */
[----:B-1----:R-:W-:Y:S02]  /*4910*/  MOV R4, R243 ;  /* 0x000000f300047202 */ /* 0x002fe40000000f00 */
[----:B------:R-:W-:Y:S02]  /*4920*/  @!P0 FSEL R4, R243, -INF , !P1 ;  /* 0xff800000f3048808 */ /* 0x000fe40004800000 */
[----:B------:R-:W-:Y:S03]  /*4930*/  @!P0 ISETP.GE.AND P1, PT, R17, R11, PT ;  /* 0x0000000b1100820c */ /* 0x000fe60003f26270 */
[--C-:B------:R-:W-:Y:S01]  /*4940*/  FFMA.FTZ R5, R4, c[0x0][0x23c], -R9.reuse ;  /* 0x00008f0004057a23 */ /* 0x100fe20000010809 */
        /* <DEDUP_REMOVED lines=16> */
[C---:B------:R-:W-:Y:S03]  /*4a50*/  @!P0 ISETP.GE.AND P1, PT, R17.reuse, R15, PT ;  /* 0x0000000f1100820c */ /* 0x040fe60003f26270 */
        /* <DEDUP_REMOVED lines=18> */
[C---:B----4-:R-:W-:Y:S02]  /*4b80*/  @!P0 IADD3 R17, R0.reuse, 0x11, RZ ;  /* 0x0000001100118810 */ /* 0x050fe40007ffe0ff */
[----:B--2---:R-:W-:Y:S04]  /*4b90*/  @!P0 IADD3 R16, R0, 0x10, RZ ;  /* 0x0000001000108810 */ /* 0x004fe80007ffe0ff */
[----:B------:R-:W-:Y:S01]  /*4ba0*/  @!P0 ISETP.GE.AND P1, PT, R16, R15, PT ;  /* 0x0000000f1000820c */ /* 0x000fe20003f26270 */
[-C--:B-1----:R-:W-:Y:S03]  /*4bb0*/  HMMA.16816.F32.BF16 R36, R104, R4.reuse, R36 ;  /* 0x000000046824723c */ /* 0x082fe60000041824 */
[----:B------:R-:W-:Y:S02]  /*4bc0*/  MOV R18, R141 ;  /* 0x0000008d00127202 */ /* 0x000fe40000000f00 */
[----:B------:R-:W-:Y:S02]  /*4bd0*/  @!P0 FSEL R18, R141, -INF , !P1 ;  /* 0xff8000008d128808 */ /* 0x000fe40004800000 */
[----:B------:R-:W-:Y:S01]  /*4be0*/  @!P0 ISETP.GE.AND P1, PT, R17, R15, PT ;  /* 0x0000000f1100820c */ /* 0x000fe20003f26270 */
[C---:B------:R-:W-:Y:S04]  /*4bf0*/  HMMA.16816.F32.BF16 R40, R112.reuse, R4, R40 ;  /* 0x000000047028723c */ /* 0x040fe80000041828 */
[--C-:B------:R-:W-:Y:S01]  /*4c00*/  FFMA.FTZ R19, R18, c[0x0][0x23c], -R13.reuse ;  /* 0x00008f0012137a23 */ /* 0x100fe2000001080d */
[----:B------:R-:W-:Y:S02]  /*4c10*/  MOV R18, R140 ;  /* 0x0000008c00127202 */ /* 0x000fe40000000f00 */
[----:B------:R-:W-:Y:S01]  /*4c20*/  @!P0 FSEL R18, R140, -INF , !P1 ;  /* 0xff8000008c128808 */ /* 0x000fe20004800000 */
[----:B------:R-:W-:Y:S01]  /*4c30*/  MUFU.EX2 R194, R19 ;  /* 0x0000001300c27308 */ /* 0x000fe20000000800 */
[-C--:B------:R-:W-:Y:S03]  /*4c40*/  HMMA.16816.F32.BF16 R44, R112, R6.reuse, R44 ;  /* 0x00000006702c723c */ /* 0x080fe6000004182c */
[----:B------:R-:W-:Y:S01]  /*4c50*/  FFMA.FTZ R5, R18, c[0x0][0x23c], -R13 ;  /* 0x00008f0012057a23 */ /* 0x000fe2000001080d */
[----:B------:R-:W-:Y:S02]  /*4c60*/  @!P0 ISETP.GE.AND P1, PT, R16, R14, PT ;  /* 0x0000000e1000820c */ /* 0x000fe40003f26270 */
[----:B------:R-:W-:Y:S01]  /*4c70*/  MOV R4, R214 ;  /* 0x000000d600047202 */ /* 0x000fe20000000f00 */
[----:B------:R-:W-:Y:S01]  /*4c80*/  FMUL.FTZ R36, R36, c[0x0][0x2ec] ;  /* 0x0000bb0024247a20 */ /* 0x000fe20000410000 */
[----:B------:R-:W-:Y:S01]  /*4c90*/  @!P0 FSEL R4, R214, -INF , !P1 ;  /* 0xff800000d6048808 */ /* 0x000fe20004800000 */
[----:B------:R-:W-:Y:S01]  /*4ca0*/  FMUL.FTZ R37, R37, c[0x0][0x2ec] ;  /* 0x0000bb0025257a20 */ /* 0x000fe20000410000 */
[----:B------:R1:W-:Y:S01]  /*4cb0*/  MUFU.EX2 R193, R5 ;  /* 0x0000000500c17308 */ /* 0x0003e20000000800 */
[----:B------:R-:W-:Y:S01]  /*4cc0*/  @!P0 ISETP.GE.AND P1, PT, R17, R14, PT ;  /* 0x0000000e1100820c */ /* 0x000fe20003f26270 */
[----:B------:R-:W-:Y:S01]  /*4cd0*/  FMUL.FTZ R38, R38, c[0x0][0x2ec] ;  /* 0x0000bb0026267a20 */ /* 0x000fe20000410000 */
[C---:B------:R-:W-:Y:S04]  /*4ce0*/  HMMA.16816.F32.BF16 R48, R104.reuse, R6, R48 ;  /* 0x000000066830723c */ /* 0x040fe80000041830 */
[----:B------:R-:W-:Y:S01]  /*4cf0*/  FMUL.FTZ R39, R39, c[0x0][0x2ec] ;  /* 0x0000bb0027277a20 */ /* 0x000fe20000410000 */
[----:B------:R-:W-:Y:S01]  /*4d00*/  MOV R18, R175 ;  /* 0x000000af00127202 */ /* 0x000fe20000000f00 */
[----:B------:R-:W-:Y:S01]  /*4d10*/  FMUL.FTZ R40, R40, c[0x0][0x2ec] ;  /* 0x0000bb0028287a20 */ /* 0x000fe20000410000 */
[----:B------:R-:W-:Y:S01]  /*4d20*/  MUFU.TANH R136, R37 ;  /* 0x0000002500887308 */ /* 0x000fe20000002400 */
[----:B------:R-:W-:Y:S04]  /*4d30*/  FMUL.FTZ R41, R41, c[0x0][0x2ec] ;  /* 0x0000bb0029297a20 */ /* 0x000fe80000410000 */
[----:B------:R-:W-:Y:S02]  /*4d40*/  FMUL.FTZ R42, R42, c[0x0][0x2ec] ;  /* 0x0000bb002a2a7a20 */ /* 0x000fe40000410000 */
[----:B------:R-:W-:Y:S02]  /*4d50*/  FMUL.FTZ R43, R43, c[0x0][0x2ec] ;  /* 0x0000bb002b2b7a20 */ /* 0x000fe40000410000 */
[----:B------:R-:W-:Y:S01]  /*4d60*/  FMUL.FTZ R44, R44, c[0x0][0x2ec] ;  /* 0x0000bb002c2c7a20 */ /* 0x000fe20000410000 */
[----:B------:R-:W2:Y:S01]  /*4d70*/  MUFU.TANH R137, R36 ;  /* 0x0000002400897308 */ /* 0x000ea20000002400 */
[----:B------:R-:W-:Y:S02]  /*4d80*/  FMUL.FTZ R45, R45, c[0x0][0x2ec] ;  /* 0x0000bb002d2d7a20 */ /* 0x000fe40000410000 */
[----:B------:R-:W-:Y:S02]  /*4d90*/  FMUL.FTZ R46, R46, c[0x0][0x2ec] ;  /* 0x0000bb002e2e7a20 */ /* 0x000fe40000410000 */
[--C-:B-1----:R-:W-:Y:S01]  /*4da0*/  FFMA.FTZ R5, R4, c[0x0][0x23c], -R12.reuse ;  /* 0x00008f0004057a23 */ /* 0x102fe2000001080c */
[----:B------:R-:W-:Y:S01]  /*4db0*/  MOV R4, R210 ;  /* 0x000000d200047202 */ /* 0x000fe20000000f00 */
[----:B------:R-:W-:Y:S01]  /*4dc0*/  FMUL.FTZ R47, R47, c[0x0][0x2ec] ;  /* 0x0000bb002f2f7a20 */ /* 0x000fe20000410000 */
[----:B------:R-:W-:Y:S01]  /*4dd0*/  @!P0 FSEL R4, R210, -INF , !P1 ;  /* 0xff800000d2048808 */ /* 0x000fe20004800000 */
[----:B------:R-:W-:Y:S01]  /*4de0*/  FMUL.FTZ R48, R48, c[0x0][0x2ec] ;  /* 0x0000bb0030307a20 */ /* 0x000fe20000410000 */
[----:B------:R-:W-:Y:S01]  /*4df0*/  MUFU.EX2 R231, R5 ;  /* 0x0000000500e77308 */ /* 0x000fe20000000800 */
[----:B------:R-:W-:Y:S01]  /*4e00*/  FMUL.FTZ R49, R49, c[0x0][0x2ec] ;  /* 0x0000bb0031317a20 */ /* 0x000fe20000410000 */
[-C--:B------:R-:W-:Y:S01]  /*4e10*/  @!P0 ISETP.GE.AND P1, PT, R16, R11.reuse, PT ;  /* 0x0000000b1000820c */ /* 0x080fe20003f26270 */
[----:B------:R-:W-:Y:S02]  /*4e20*/  FFMA.FTZ R4, R4, c[0x0][0x23c], -R12 ;  /* 0x00008f0004047a23 */ /* 0x000fe4000001080c */
[----:B------:R-:W-:Y:S02]  /*4e30*/  FMUL.FTZ R50, R50, c[0x0][0x2ec] ;  /* 0x0000bb0032327a20 */ /* 0x000fe40000410000 */
[----:B------:R-:W-:Y:S03]  /*4e40*/  FMUL.FTZ R51, R51, c[0x0][0x2ec] ;  /* 0x0000bb0033337a20 */ /* 0x000fe60000410000 */
[----:B------:R1:W-:Y:S10]  /*4e50*/  MUFU.EX2 R230, R4 ;  /* 0x0000000400e67308 */ /* 0x0003f40000000800 */
[----:B------:R-:W4:Y:S10]  /*4e60*/  MUFU.TANH R190, R38 ;  /* 0x0000002600be7308 */ /* 0x000f340000002400 */
        /* <DEDUP_REMOVED lines=8> */
[-C--:B------:R-:W-:Y:S02]  /*4ef0*/  @!P0 ISETP.GE.AND P1, PT, R16, R10.reuse, PT ;  /* 0x0000000a1000820c */ /* 0x080fe40003f26270 */
        /* <DEDUP_REMOVED lines=26> */
[-C--:B------:R-:W-:Y:S04]  /*50a0*/  @!P0 ISETP.GE.AND P1, PT, R16, R10.reuse, PT ;  /* 0x0000000a1000820c */ /* 0x080fe80003f26270 */
        /* <DEDUP_REMOVED lines=43> */
[-C--:B-1----:R-:W-:Y:S03]  /*5360*/  HMMA.16816.F32.BF16 R52, R104, R4.reuse, R52 ;  /* 0x000000046834723c */ /* 0x082fe60000041834 */
[C---:B------:R-:W-:Y:S01]  /*5370*/  @!P0 ISETP.GE.AND P1, PT, R17.reuse, R15, PT ;  /* 0x0000000f1100820c */ /* 0x040fe20003f26270 */
[--C-:B--2---:R-:W-:Y:S01]  /*5380*/  FFMA.FTZ R19, R18, c[0x0][0x23c], -R13.reuse ;  /* 0x00008f0012137a23 */ /* 0x104fe2000001080d */
[----:B------:R-:W-:Y:S02]  /*5390*/  MOV R18, R136 ;  /* 0x0000008800127202 */ /* 0x000fe40000000f00 */
[----:B------:R-:W-:Y:S01]  /*53a0*/  @!P0 FSEL R18, R136, -INF , !P1 ;  /* 0xff80000088128808 */ /* 0x000fe20004800000 */
[C---:B------:R-:W-:Y:S01]  /*53b0*/  HMMA.16816.F32.BF16 R56, R112.reuse, R4, R56 ;  /* 0x000000047038723c */ /* 0x040fe20000041838 */
[----:B------:R-:W-:Y:S03]  /*53c0*/  MUFU.EX2 R177, R19 ;  /* 0x0000001300b17308 */ /* 0x000fe60000000800 */
[----:B------:R-:W-:Y:S03]  /*53d0*/  @!P0 ISETP.GE.AND P1, PT, R16, R14, PT ;  /* 0x0000000e1000820c */ /* 0x000fe60003f26270 */
[----:B------:R-:W-:Y:S01]  /*53e0*/  FFMA.FTZ R5, R18, c[0x0][0x23c], -R13 ;  /* 0x00008f0012057a23 */ /* 0x000fe2000001080d */
[----:B------:R-:W-:Y:S01]  /*53f0*/  MOV R4, R190 ;  /* 0x000000be00047202 */ /* 0x000fe20000000f00 */
[-C--:B------:R-:W-:Y:S02]  /*5400*/  HMMA.16816.F32.BF16 R60, R112, R6.reuse, R60 ;  /* 0x00000006703c723c */ /* 0x080fe4000004183c */
[----:B------:R1:W-:Y:S01]  /*5410*/  MUFU.EX2 R138, R5 ;  /* 0x00000005008a7308 */ /* 0x0003e20000000800 */
[----:B------:R-:W-:Y:S02]  /*5420*/  @!P0 FSEL R4, R190, -INF , !P1 ;  /* 0xff800000be048808 */ /* 0x000fe40004800000 */
[----:B------:R-:W-:Y:S02]  /*5430*/  @!P0 ISETP.GE.AND P1, PT, R17, R14, PT ;  /* 0x0000000e1100820c */ /* 0x000fe40003f26270 */
[----:B------:R-:W-:Y:S01]  /*5440*/  FMUL.FTZ R52, R52, c[0x0][0x2ec] ;  /* 0x0000bb0034347a20 */ /* 0x000fe20000410000 */
[----:B------:R-:W-:Y:S04]  /*5450*/  HMMA.16816.F32.BF16 R64, R104, R6, R64 ;  /* 0x000000066840723c */ /* 0x000fe80000041840 */
[----:B------:R-:W-:Y:S01]  /*5460*/  FMUL.FTZ R53, R53, c[0x0][0x2ec] ;  /* 0x0000bb0035357a20 */ /* 0x000fe20000410000 */
[----:B------:R-:W2:Y:S01]  /*5470*/  MUFU.TANH R162, R52 ;  /* 0x0000003400a27308 */ /* 0x000ea20000002400 */
[----:B------:R-:W-:Y:S01]  /*5480*/  FMUL.FTZ R54, R54, c[0x0][0x2ec] ;  /* 0x0000bb0036367a20 */ /* 0x000fe20000410000 */
[----:B---3--:R-:W-:Y:S01]  /*5490*/  MOV R6, R228 ;  /* 0x000000e400067202 */ /* 0x008fe20000000f00 */
[----:B------:R-:W-:Y:S04]  /*54a0*/  FMUL.FTZ R55, R55, c[0x0][0x2ec] ;  /* 0x0000bb0037377a20 */ /* 0x000fe80000410000 */
[----:B------:R-:W-:Y:S02]  /*54b0*/  FMUL.FTZ R56, R56, c[0x0][0x2ec] ;  /* 0x0000bb0038387a20 */ /* 0x000fe40000410000 */
[----:B------:R-:W-:Y:S01]  /*54c0*/  FMUL.FTZ R57, R57, c[0x0][0x2ec] ;  /* 0x0000bb0039397a20 */ /* 0x000fe20000410000 */
[----:B------:R-:W3:Y:S01]  /*54d0*/  MUFU.TANH R160, R53 ;  /* 0x0000003500a07308 */ /* 0x000ee20000002400 */
        /* <DEDUP_REMOVED lines=11> */
[----:B------:R-:W-:Y:S02]  /*5590*/  FMUL.FTZ R64, R64, c[0x0][0x2ec] ;  /* 0x0000bb0040407a20 */ /* 0x000fe40000410000 */
[----:B------:R-:W-:Y:S02]  /*55a0*/  FMUL.FTZ R65, R65, c[0x0][0x2ec] ;  /* 0x0000bb0041417a20 */ /* 0x000fe40000410000 */
[----:B------:R-:W-:Y:S01]  /*55b0*/  FMUL.FTZ R66, R66, c[0x0][0x2ec] ;  /* 0x0000bb0042427a20 */ /* 0x000fe20000410000 */
[----:B------:R1:W-:Y:S01]  /*55c0*/  MUFU.EX2 R195, R4 ;  /* 0x0000000400c37308 */ /* 0x0003e20000000800 */
[----:B------:R-:W-:Y:S02]  /*55d0*/  FMUL.FTZ R67, R67, c[0x0][0x2ec] ;  /* 0x0000bb0043437a20 */ /* 0x000fe40000410000 */
[----:B------:R-:W-:Y:S07]  /*55e0*/  FMUL.FTZ R63, R63, c[0x0][0x2ec] ;  /* 0x0000bb003f3f7a20 */ /* 0x000fee0000410000 */
[----:B------:R-:W2:Y:S10]  /*55f0*/  MUFU.TANH R174, R54 ;  /* 0x0000003600ae7308 */ /* 0x000eb40000002400 */
        /* <DEDUP_REMOVED lines=9> */
[----:B------:R-:W-:Y:S02]  /*5690*/  MOV R16, R199 ;  /* 0x000000c700107202 */ /* 0x000fe40000000f00 */
[----:B------:R1:W-:Y:S10]  /*56a0*/  MUFU.EX2 R237, R5 ;  /* 0x0000000500ed7308 */ /* 0x0003f40000000800 */
[----:B------:R-:W-:Y:S10]  /*56b0*/  MUFU.TANH R185, R61 ;  /* 0x0000003d00b97308 */ /* 0x000ff40000002400 */
[----:B------:R-:W-:Y:S01]  /*56c0*/  MUFU.TANH R201, R62 ;  /* 0x0000003e00c97308 */ /* 0x000fe20000002400 */
[--C-:B-1----:R-:W-:Y:S01]  /*56d0*/  FFMA.FTZ R5, R4, c[0x0][0x23c], -R9.reuse ;  /* 0x00008f0004057a23 */ /* 0x102fe20000010809 */
        /* <DEDUP_REMOVED lines=8> */
[----:B------:R-:W-:Y:S06]  /*5760*/  @!P0 FSEL R4, R235, -INF , !P1 ;  /* 0xff800000eb048808 */ /* 0x000fec0004800000 */
[----:B------:R1:W-:Y:S01]  /*5770*/  MUFU.EX2 R3, R5 ;  /* 0x0000000500037308 */ /* 0x0003e20000000800 */
[--C-:B------:R-:W-:Y:S09]  /*5780*/  FFMA.FTZ R4, R4, c[0x0][0x23c], -R8.reuse ;  /* 0x00008f0004047a23 */ /* 0x100ff20000010808 */
[----:B------:R2:W-:Y:S10]  /*5790*/  MUFU.EX2 R2, R4 ;  /* 0x0000000400027308 */ /* 0x0005f40000000800 */
[----:B------:R-:W3:Y:S01]  /*57a0*/  MUFU.TANH R189, R56 ;  /* 0x0000003800bd7308 */ /* 0x000ee20000002400 */
[C---:B-1----:R-:W-:Y:S04]  /*57b0*/  @!P0 IADD3 R5, R0.reuse, 0x28, RZ ;  /* 0x0000002800058810 */ /* 0x042fe80007ffe0ff */
[-C--:B------:R-:W-:Y:S05]  /*57c0*/  @!P0 ISETP.GE.AND P1, PT, R5, R11.reuse, PT ;  /* 0x0000000b0500820c */ /* 0x080fea0003f26270 */
[----:B------:R-:W1:Y:S01]  /*57d0*/  MUFU.TANH R187, R57 ;  /* 0x0000003900bb7308 */ /* 0x000e620000002400 */
[----:B------:R-:W-:Y:S02]  /*57e0*/  @!P0 FSEL R16, R199, -INF , !P1 ;  /* 0xff800000c7108808 */ /* 0x000fe40004800000 */
[----:B--2---:R-:W-:Y:S03]  /*57f0*/  @!P0 IADD3 R4, R0, 0x29, RZ ;  /* 0x0000002900048810 */ /* 0x004fe60007ffe0ff */
[--C-:B------:R-:W-:Y:S01]  /*5800*/  FFMA.FTZ R17, R16, c[0x0][0x23c], -R9.reuse ;  /* 0x00008f0010117a23 */ /* 0x100fe20000010809 */
[----:B------:R-:W-:Y:S02]  /*5810*/  @!P0 ISETP.GE.AND P1, PT, R4, R11, PT ;  /* 0x0000000b0400820c */ /* 0x000fe40003f26270 */
[----:B------:R-:W-:Y:S01]  /*5820*/  MOV R16, R198 ;  /* 0x000000c600107202 */ /* 0x000fe20000000f00 */
[----:B------:R-:W2:Y:S01]  /*5830*/  MUFU.TANH R213, R58 ;  /* 0x0000003a00d57308 */ /* 0x000ea20000002400 */
[----:B------:R-:W-:Y:S02]  /*5840*/  @!P0 FSEL R16, R198, -INF , !P1 ;  /* 0xff800000c6108808 */ /* 0x000fe40004800000 */
[-C--:B------:R-:W-:Y:S03]  /*5850*/  @!P0 ISETP.GE.AND P1, PT, R5, R10.reuse, PT ;  /* 0x0000000a0500820c */ /* 0x080fe60003f26270 */
[----:B------:R-:W-:Y:S01]  /*5860*/  FFMA.FTZ R7, R16, c[0x0][0x23c], -R9 ;  /* 0x00008f0010077a23 */ /* 0x000fe20000010809 */
[----:B------:R-:W-:Y:S02]  /*5870*/  @!P0 FSEL R6, R228, -INF , !P1 ;  /* 0xff800000e4068808 */ /* 0x000fe40004800000 */
[----:B------:R-:W-:Y:S01]  /*5880*/  @!P0 ISETP.GE.AND P1, PT, R4, R10, PT ;  /* 0x0000000a0400820c */ /* 0x000fe20003f26270 */
[----:B------:R1:W-:Y:S10]  /*5890*/  MUFU.EX2 R220, R7 ;  /* 0x0000000700dc7308 */ /* 0x0003f40000000800 */
[----:B------:R-:W-:Y:S10]  /*58a0*/  MUFU.TANH R165, R66 ;  /* 0x0000004200a57308 */ /* 0x000ff40000002400 */
[----:B------:R-:W-:Y:S01]  /*58b0*/  MUFU.TANH R164, R67 ;  /* 0x0000004300a47308 */ /* 0x000fe20000002400 */
[--C-:B-1----:R-:W-:Y:S01]  /*58c0*/  FFMA.FTZ R7, R6, c[0x0][0x23c], -R8.reuse ;  /* 0x00008f0006077a23 */ /* 0x102fe20000010808 */
[----:B----4-:R-:W-:Y:S02]  /*58d0*/  MOV R6, R227 ;  /* 0x000000e300067202 */ /* 0x010fe40000000f00 */
[----:B------:R-:W-:Y:S02]  /*58e0*/  @!P0 FSEL R6, R227, -INF , !P1 ;  /* 0xff800000e3068808 */ /* 0x000fe40004800000 */
[-C--:B------:R-:W-:Y:S04]  /*58f0*/  @!P0 ISETP.GE.AND P1, PT, R5, R15.reuse, PT ;  /* 0x0000000f0500820c */ /* 0x080fe80003f26270 */
[----:B------:R-:W-:Y:S01]  /*5900*/  MUFU.TANH R200, R63 ;  /* 0x0000003f00c87308 */ /* 0x000fe20000002400 */
[----:B------:R-:W-:Y:S09]  /*5910*/  FFMA.FTZ R6, R6, c[0x0][0x23c], -R8 ;  /* 0x00008f0006067a23 */ /* 0x000ff20000010808 */
[----:B------:R1:W-:Y:S10]  /*5920*/  MUFU.EX2 R250, R6 ;  /* 0x0000000600fa7308 */ /* 0x0003f40000000800 */
[----:B------:R4:W-:Y:S10]  /*5930*/  MUFU.EX2 R252, R7 ;  /* 0x0000000700fc7308 */ /* 0x0009f40000000800 */
[----:B------:R-:W2:Y:S01]  /*5940*/  MUFU.TANH R212, R59 ;  /* 0x0000003b00d47308 */ /* 0x000ea20000002400 */
[----:B-1----:R-:W-:Y:S02]  /*5950*/  MOV R6, R168 ;  /* 0x000000a800067202 */ /* 0x002fe40000000f00 */
[----:B------:R-:W-:Y:S02]  /*5960*/  @!P0 FSEL R6, R168, -INF , !P1 ;  /* 0xff800000a8068808 */ /* 0x000fe40004800000 */
[----:B------:R-:W-:Y:S05]  /*5970*/  @!P0 ISETP.GE.AND P1, PT, R4, R15, PT ;  /* 0x0000000f0400820c */ /* 0x000fea0003f26270 */
[----:B------:R-:W-:Y:S01]  /*5980*/  MUFU.EX2 R223, R17 ;  /* 0x0000001100df7308 */ /* 0x000fe20000000800 */
[--C-:B----4-:R-:W-:Y:S01]  /*5990*/  FFMA.FTZ R7, R6, c[0x0][0x23c], -R13.reuse ;  /* 0x00008f0006077a23 */ /* 0x110fe2000001080d */
[----:B------:R-:W-:Y:S02]  /*59a0*/  MOV R6, R167 ;  /* 0x000000a700067202 */ /* 0x000fe40000000f00 */
[----:B------:R-:W-:Y:S02]  /*59b0*/  @!P0 FSEL R6, R167, -INF , !P1 ;  /* 0xff800000a7068808 */ /* 0x000fe40004800000 */
[----:B------:R-:W-:Y:S04]  /*59c0*/  @!P0 ISETP.GE.AND P1, PT, R5, R14, PT ;  /* 0x0000000e0500820c */ /* 0x000fe80003f26270 */
[----:B------:R1:W-:Y:S01]  /*59d0*/  MUFU.EX2 R166, R7 ;  /* 0x0000000700a67308 */ /* 0x0003e20000000800 */
[----:B------:R-:W-:Y:S01]  /*59e0*/  MOV R5, R178 ;  /* 0x000000b200057202 */ /* 0x000fe20000000f00 */
[--C-:B------:R-:W-:Y:S01]  /*59f0*/  FFMA.FTZ R6, R6, c[0x0][0x23c], -R13.reuse ;  /* 0x00008f0006067a23 */ /* 0x100fe2000001080d */
[----:B------:R-:W-:Y:S02]  /*5a00*/  @!P0 FSEL R5, R178, -INF , !P1 ;  /* 0xff800000b2058808 */ /* 0x000fe40004800000 */
[----:B------:R-:W-:Y:S02]  /*5a10*/  @!P0 ISETP.GE.AND P1, PT, R4, R14, PT ;  /* 0x0000000e0400820c */ /* 0x000fe40003f26270 */
[----:B------:R-:W-:Y:S02]  /*5a20*/  MOV R4, R176 ;  /* 0x000000b000047202 */ /* 0x000fe40000000f00 */
[----:B------:R-:W-:Y:S01]  /*5a30*/  @!P0 FSEL R4, R176, -INF , !P1 ;  /* 0xff800000b0048808 */ /* 0x000fe20004800000 */
[----:B------:R4:W2:Y:S04]  /*5a40*/  MUFU.EX2 R163, R6 ;  /* 0x0000000600a37308 */ /* 0x0008a80000000800 */
[--C-:B-1----:R-:W-:Y:S01]  /*5a50*/  FFMA.FTZ R7, R4, c[0x0][0x23c], -R12.reuse ;  /* 0x00008f0004077a23 */ /* 0x102fe2000001080c */
[C---:B------:R-:W-:Y:S05]  /*5a60*/  @!P0 IADD3 R4, R0.reuse, 0x31, RZ ;  /* 0x0000003100048810 */ /* 0x040fea0007ffe0ff */
[----:B------:R-:W-:Y:S01]  /*5a70*/  MUFU.EX2 R182, R7 ;  /* 0x0000000700b67308 */ /* 0x000fe20000000800 */
[--C-:B----4-:R-:W-:Y:S01]  /*5a80*/  FFMA.FTZ R6, R5, c[0x0][0x23c], -R12.reuse ;  /* 0x00008f0005067a23 */ /* 0x110fe2000001080c */
[----:B------:R-:W-:Y:S08]  /*5a90*/  @!P0 IADD3 R5, R0, 0x30, RZ ;  /* 0x0000003000058810 */ /* 0x000ff00007ffe0ff */
[----:B------:R1:W2:Y:S01]  /*5aa0*/  MUFU.EX2 R183, R6 ;  /* 0x0000000600b77308 */ /* 0x0002a20000000800 */
[CC--:B------:R-:W-:Y:S02]  /*5ab0*/  @!P0 ISETP.GE.AND P1, PT, R5.reuse, R15.reuse, PT ;  /* 0x0000000f0500820c */ /* 0x0c0fe40003f26270 */
[----:B-1----:R-:W-:Y:S02]  /*5ac0*/  MOV R6, R162 ;  /* 0x000000a200067202 */ /* 0x002fe40000000f00 */
[----:B------:R-:W-:Y:S02]  /*5ad0*/  @!P0 FSEL R6, R162, -INF , !P1 ;  /* 0xff800000a2068808 */ /* 0x000fe40004800000 */
[----:B------:R-:W-:Y:S03]  /*5ae0*/  @!P0 ISETP.GE.AND P1, PT, R4, R15, PT ;  /* 0x0000000f0400820c */ /* 0x000fe60003f26270 */
[--C-:B------:R-:W-:Y:S01]  /*5af0*/  FFMA.FTZ R7, R6, c[0x0][0x23c], -R13.reuse ;  /* 0x00008f0006077a23 */ /* 0x100fe2000001080d */
[----:B---3--:R-:W-:Y:S02]  /*5b00*/  MOV R6, R160 ;  /* 0x000000a000067202 */ /* 0x008fe40000000f00 */
        /* <DEDUP_REMOVED lines=14> */
[----:B------:R-:W-:Y:S02]  /*5bf0*/  MOV R6, R189 ;  /* 0x000000bd00067202 */ /* 0x000fe40000000f00 */
[----:B------:R-:W-:Y:S05]  /*5c00*/  @!P0 FSEL R6, R189, -INF , !P1 ;  /* 0xff800000bd068808 */ /* 0x000fea0004800000 */
[----:B------:R1:W3:Y:S01]  /*5c10*/  MUFU.EX2 R180, R7 ;  /* 0x0000000700b47308 */ /* 0x0002e20000000800 */
[----:B------:R-:W-:Y:S01]  /*5c20*/  @!P0 ISETP.GE.AND P1, PT, R4, R11, PT ;  /* 0x0000000b0400820c */ /* 0x000fe20003f26270 */
[--C-:B-1----:R-:W-:Y:S01]  /*5c30*/  FFMA.FTZ R7, R6, c[0x0][0x23c], -R9.reuse ;  /* 0x00008f0006077a23 */ /* 0x102fe20000010809 */
[----:B------:R-:W-:Y:S02]  /*5c40*/  MOV R6, R187 ;  /* 0x000000bb00067202 */ /* 0x000fe40000000f00 */
[----:B------:R-:W-:Y:S05]  /*5c50*/  @!P0 FSEL R6, R187, -INF , !P1 ;  /* 0xff800000bb068808 */ /* 0x000fea0004800000 */
[----:B------:R1:W-:Y:S01]  /*5c60*/  MUFU.EX2 R217, R7 ;  /* 0x0000000700d97308 */ /* 0x0003e20000000800 */
[-C--:B------:R-:W-:Y:S02]  /*5c70*/  @!P0 ISETP.GE.AND P1, PT, R5, R10.reuse, PT ;  /* 0x0000000a0500820c */ /* 0x080fe40003f26270 */
[----:B--2---:R-:W-:Y:S01]  /*5c80*/  MOV R5, R213 ;  /* 0x000000d500057202 */ /* 0x004fe20000000f00 */
[--C-:B------:R-:W-:Y:S01]  /*5c90*/  FFMA.FTZ R6, R6, c[0x0][0x23c], -R9.reuse ;  /* 0x00008f0006067a23 */ /* 0x100fe20000010809 */
[----:B------:R-:W-:Y:S02]  /*5ca0*/  @!P0 FSEL R5, R213, -INF , !P1 ;  /* 0xff800000d5058808 */ /* 0x000fe40004800000 */
[----:B------:R-:W-:Y:S02]  /*5cb0*/  @!P0 ISETP.GE.AND P1, PT, R4, R10, PT ;  /* 0x0000000a0400820c */ /* 0x000fe40003f26270 */
[C---:B------:R-:W-:Y:S01]  /*5cc0*/  @!P0 IADD3 R4, R0.reuse, 0x38, RZ ;  /* 0x0000003800048810 */ /* 0x040fe20007ffe0ff */
[----:B------:R2:W-:Y:S01]  /*5cd0*/  MUFU.EX2 R211, R6 ;  /* 0x0000000600d37308 */ /* 0x0005e20000000800 */
[----:B------:R-:W-:Y:S02]  /*5ce0*/  @!P0 IADD3 R0, R0, 0x39, RZ ;  /* 0x0000003900008810 */ /* 0x000fe40007ffe0ff */
[CC--:B------:R-:W-:Y:S02]  /*5cf0*/  @!P0 ISETP.GE.AND P6, PT, R4.reuse, R15.reuse, PT ;  /* 0x0000000f0400820c */ /* 0x0c0fe40003fc6270 */
[-C--:B------:R-:W-:Y:S02]  /*5d00*/  @!P0 ISETP.GE.AND P4, PT, R4, R14.reuse, PT ;  /* 0x0000000e0400820c */ /* 0x080fe40003f86270 */
[C---:B------:R-:W-:Y:S02]  /*5d10*/  @!P0 ISETP.GE.AND P5, PT, R0.reuse, R15, PT ;  /* 0x0000000f0000820c */ /* 0x040fe40003fa6270 */
[C---:B------:R-:W-:Y:S02]  /*5d20*/  @!P0 ISETP.GE.AND P3, PT, R0.reuse, R14, PT ;  /* 0x0000000e0000820c */ /* 0x040fe40003f66270 */
[----:B------:R-:W-:Y:S02]  /*5d30*/  @!P0 ISETP.GE.AND P2, PT, R0, R10, PT ;  /* 0x0000000a0000820c */ /* 0x000fe40003f46270 */
[----:B-1----:R-:W-:Y:S02]  /*5d40*/  MOV R7, R115 ;  /* 0x0000007300077202 */ /* 0x002fe40000000f00 */
[----:B------:R-:W-:Y:S01]  /*5d50*/  @!P0 FSEL R7, R115, -INF , !P5 ;  /* 0xff80000073078808 */ /* 0x000fe20006800000 */
[--C-:B--2---:R-:W-:Y:S01]  /*5d60*/  FFMA.FTZ R6, R5, c[0x0][0x23c], -R8.reuse ;  /* 0x00008f0005067a23 */ /* 0x104fe20000010808 */
[----:B------:R-:W-:Y:S02]  /*5d70*/  MOV R5, R212 ;  /* 0x000000d400057202 */ /* 0x000fe40000000f00 */
[----:B------:R-:W-:Y:S01]  /*5d80*/  @!P0 FSEL R5, R212, -INF , !P1 ;  /* 0xff800000d4058808 */ /* 0x000fe20004800000 */
[----:B------:R1:W-:Y:S01]  /*5d90*/  MUFU.EX2 R246, R6 ;  /* 0x0000000600f67308 */ /* 0x0003e20000000800 */
[-C--:B------:R-:W-:Y:S03]  /*5da0*/  @!P0 ISETP.GE.AND P1, PT, R4, R11.reuse, PT ;  /* 0x0000000b0400820c */ /* 0x080fe60003f26270 */
[--C-:B------:R-:W-:Y:S06]  /*5db0*/  FFMA.FTZ R5, R5, c[0x0][0x23c], -R8.reuse ;  /* 0x00008f0005057a23 */ /* 0x100fec0000010808 */
[----:B------:R2:W-:Y:S01]  /*5dc0*/  MUFU.EX2 R244, R5 ;  /* 0x0000000500f47308 */ /* 0x0005e20000000800 */
[----:B-1----:R-:W-:Y:S02]  /*5dd0*/  MOV R6, R186 ;  /* 0x000000ba00067202 */ /* 0x002fe40000000f00 */
[----:B------:R-:W-:Y:S02]  /*5de0*/  @!P0 FSEL R6, R186, -INF , !P1 ;  /* 0xff800000ba068808 */ /* 0x000fe40004800000 */
[----:B------:R-:W-:Y:S02]  /*5df0*/  @!P0 ISETP.GE.AND P1, PT, R0, R11, PT ;  /* 0x0000000b0000820c */ /* 0x000fe40003f26270 */
[----:B------:R-:W-:Y:S01]  /*5e00*/  F2FP.BF16.PACK_AB R0, R89, R90 ;  /* 0x0000005a5900723e */ /* 0x000fe200000010ff */
[--C-:B------:R-:W-:Y:S01]  /*5e10*/  FFMA.FTZ R6, R6, c[0x0][0x23c], -R9.reuse ;  /* 0x00008f0006067a23 */ /* 0x100fe20000010809 */
[----:B--2---:R-:W-:Y:S03]  /*5e20*/  MOV R5, R185 ;  /* 0x000000b900057202 */ /* 0x004fe60000000f00 */
[----:B------:R1:W-:Y:S01]  /*5e30*/  STS [R153+0x12400], R0 ;  /* 0x0124000099007388 */ /* 0x0003e20000000800 */
[----:B------:R-:W-:Y:S01]  /*5e40*/  @!P0 FSEL R5, R185, -INF , !P1 ;  /* 0xff800000b9058808 */ /* 0x000fe20004800000 */
[----:B------:R2:W-:Y:S01]  /*5e50*/  MUFU.EX2 R204, R6 ;  /* 0x0000000600cc7308 */ /* 0x0005e20000000800 */
[----:B------:R-:W-:Y:S02]  /*5e60*/  @!P0 ISETP.GE.AND P1, PT, R4, R10, PT ;  /* 0x0000000a0400820c */ /* 0x000fe40003f26270 */
[----:B------:R-:W-:Y:S01]  /*5e70*/  F2FP.BF16.PACK_AB R4, R233, R238 ;  /* 0x000000eee904723e */ /* 0x000fe200000010ff */
[----:B------:R-:W-:Y:S01]  /*5e80*/  FFMA.FTZ R9, R5, c[0x0][0x23c], -R9 ;  /* 0x00008f0005097a23 */ /* 0x000fe20000010809 */
[----:B------:R-:W-:Y:S02]  /*5e90*/  MOV R5, R201 ;  /* 0x000000c900057202 */ /* 0x000fe40000000f00 */
[----:B------:R-:W-:Y:S01]  /*5ea0*/  @!P0 FSEL R5, R201, -INF , !P1 ;  /* 0xff800000c9058808 */ /* 0x000fe20004800000 */
[----:B------:R3:W-:Y:S01]  /*5eb0*/  STS [R153+0x12000], R4 ;  /* 0x0120000499007388 */ /* 0x0007e20000000800 */
[----:B------:R-:W-:Y:S01]  /*5ec0*/  IADD3 R132, P1, R21, UR13, RZ ;  /* 0x0000000d15847c10 */ /* 0x000fe2000ff3e0ff */
[----:B------:R-:W-:Y:S02]  /*5ed0*/  MUFU.EX2 R202, R9 ;  /* 0x0000000900ca7308 */ /* 0x000fe40000000800 */
[----:B------:R-:W-:Y:S01]  /*5ee0*/  FFMA.FTZ R5, R5, c[0x0][0x23c], -R8 ;  /* 0x00008f0005057a23 */ /* 0x000fe20000010808 */
[----:B------:R-:W-:Y:S02]  /*5ef0*/  IADD3.X R133, R20, UR12, RZ, P1, !PT ;  /* 0x0000000c14857c10 */ /* 0x000fe40008ffe4ff */
[----:B------:R-:W-:Y:S03]  /*5f00*/  PLOP3.LUT P1, PT, PT, PT, UP3, 0x80, 0x0 ;  /* 0x000000000000781c */ /* 0x000fe60003f2f038 */
[----:B------:R-:W4:Y:S02]  /*5f10*/  LDG.E R114, [R132.64] ;  /* 0x0000002284727981 */ /* 0x000f24000c1e1900 */
[----:B------:R3:W-:Y:S02]  /*5f20*/  MUFU.EX2 R239, R5 ;  /* 0x0000000500ef7308 */ /* 0x0007e40000000800 */
[----:B------:R4:W4:Y:S01]  /*5f30*/  LDG.E R113, [R132.64+0x20] ;  /* 0x0000202284717981 */ /* 0x000922000c1e1900 */
[----:B-1----:R-:W-:Y:S02]  /*5f40*/  F2FP.BF16.PACK_AB R0, R240, R241 ;  /* 0x000000f1f000723e */ /* 0x002fe400000010ff */
[----:B--2---:R-:W-:Y:S01]  /*5f50*/  MOV R6, R131 ;  /* 0x0000008300067202 */ /* 0x004fe20000000f00 */
[----:B------:R1:W2:Y:S01]  /*5f60*/  LDG.E R112, [R132.64+0x100] ;  /* 0x0001002284707981 */ /* 0x0002a2000c1e1900 */
[----:B------:R-:W-:Y:S03]  /*5f70*/  @!P0 FSEL R6, R131, -INF , !P6 ;  /* 0xff80000083068808 */ /* 0x000fe60007000000 */
[----:B------:R1:W-:Y:S02]  /*5f80*/  STS [R151+0x12400], R0 ;  /* 0x0124000097007388 */ /* 0x0003e40000000800 */
[--C-:B------:R-:W-:Y:S01]  /*5f90*/  FFMA.FTZ R6, R6, c[0x0][0x23c], -R13.reuse ;  /* 0x00008f0006067a23 */ /* 0x100fe2000001080d */
[----:B---3--:R-:W-:Y:S01]  /*5fa0*/  F2FP.BF16.PACK_AB R4, R203, R205 ;  /* 0x000000cdcb04723e */ /* 0x008fe200000010ff */
[----:B------:R-:W-:Y:S01]  /*5fb0*/  FFMA.FTZ R13, R7, c[0x0][0x23c], -R13 ;  /* 0x00008f00070d7a23 */ /* 0x000fe2000001080d */
[----:B------:R-:W-:Y:S01]  /*5fc0*/  F2FP.BF16.PACK_AB R7, R230, R231 ;  /* 0x000000e7e607723e */ /* 0x000fe200000010ff */
[----:B------:R3:W-:Y:S02]  /*5fd0*/  MUFU.EX2 R155, R6 ;  /* 0x00000006009b7308 */ /* 0x0007e40000000800 */
[----:B------:R3:W-:Y:S01]  /*5fe0*/  STS [R151+0x12000], R4 ;  /* 0x0120000497007388 */ /* 0x0007e20000000800 */
[----:B------:R-:W-:Y:S07]  /*5ff0*/  F2FP.BF16.PACK_AB R5, R87, R88 ;  /* 0x000000585705723e */ /* 0x000fee00000010ff */
[----:B------:R-:W3:Y:S01]  /*6000*/  MUFU.EX2 R154, R13 ;  /* 0x0000000d009a7308 */ /* 0x000ee20000000800 */
[----:B------:R3:W-:Y:S01]  /*6010*/  STS [R153+0x14000], R5 ;  /* 0x0140000599007388 */ /* 0x0007e20000000800 */
[----:B-1----:R-:W-:Y:S02]  /*6020*/  F2FP.BF16.PACK_AB R0, R85, R86 ;  /* 0x000000565500723e */ /* 0x002fe400000010ff */
[----:B---3--:R-:W-:Y:S02]  /*6030*/  F2FP.BF16.PACK_AB R6, R83, R84 ;  /* 0x000000545306723e */ /* 0x008fe400000010ff */
[----:B------:R-:W-:Y:S05]  /*6040*/  F2FP.BF16.PACK_AB R4, R80, R81 ;  /* 0x000000515004723e */ /* 0x000fea00000010ff */
[----:B------:R1:W-:Y:S04]  /*6050*/  STS [R153+0x14400], R4 ;  /* 0x0144000499007388 */ /* 0x0003e80000000800 */
[----:B------:R3:W-:Y:S01]  /*6060*/  STS [R151+0x14000], R0 ;  /* 0x0140000097007388 */ /* 0x0007e20000000800 */
[----:B------:R-:W-:Y:S02]  /*6070*/  MOV R5, R165 ;  /* 0x000000a500057202 */ /* 0x000fe40000000f00 */
[----:B------:R-:W-:Y:S05]  /*6080*/  @!P0 FSEL R5, R165, -INF , !P4 ;  /* 0xff800000a5058808 */ /* 0x000fea0006000000 */
[--C-:B------:R-:W-:Y:S01]  /*6090*/  FFMA.FTZ R9, R5, c[0x0][0x23c], -R12.reuse ;  /* 0x00008f0005097a23 */ /* 0x100fe2000001080c */
[----:B------:R-:W-:Y:S02]  /*60a0*/  MOV R5, R164 ;  /* 0x000000a400057202 */ /* 0x000fe40000000f00 */
[----:B------:R-:W-:Y:S01]  /*60b0*/  @!P0 FSEL R5, R164, -INF , !P3 ;  /* 0xff800000a4058808 */ /* 0x000fe20005800000 */
[----:B------:R-:W-:Y:S04]  /*60c0*/  MUFU.EX2 R172, R9 ;  /* 0x0000000900ac7308 */ /* 0x000fe80000000800 */
[----:B------:R-:W-:Y:S01]  /*60d0*/  FFMA.FTZ R12, R5, c[0x0][0x23c], -R12 ;  /* 0x00008f00050c7a23 */ /* 0x000fe2000001080c */
[----:B------:R-:W-:Y:S02]  /*60e0*/  F2FP.BF16.PACK_AB R5, R251, R82 ;  /* 0x00000052fb05723e */ /* 0x000fe400000010ff */
[----:B-1----:R-:W-:Y:S03]  /*60f0*/  F2FP.BF16.PACK_AB R4, R78, R79 ;  /* 0x0000004f4e04723e */ /* 0x002fe600000010ff */
[----:B------:R-:W1:Y:S01]  /*6100*/  MUFU.EX2 R170, R12 ;  /* 0x0000000c00aa7308 */ /* 0x000e620000000800 */
[----:B---3--:R-:W-:Y:S01]  /*6110*/  F2FP.BF16.PACK_AB R0, R193, R194 ;  /* 0x000000c2c100723e */ /* 0x008fe200000010ff */
[----:B------:R3:W-:Y:S04]  /*6120*/  STS [R151+0x14400], R4 ;  /* 0x0144000497007388 */ /* 0x0007e80000000800 */
[----:B------:R1:W-:Y:S04]  /*6130*/  STS [R152+0x12000], R0 ;  /* 0x0120000098007388 */ /* 0x0003e80000000800 */
[----:B------:R1:W-:Y:S01]  /*6140*/  STS [R152+0x12400], R7 ;  /* 0x0124000798007388 */ /* 0x0003e20000000800 */
[----:B---3--:R-:W-:Y:S02]  /*6150*/  F2FP.BF16.PACK_AB R4, R179, R184 ;  /* 0x000000b8b304723e */ /* 0x008fe400000010ff */
[----:B-1----:R-:W-:Y:S03]  /*6160*/  F2FP.BF16.PACK_AB R0, R206, R207 ;  /* 0x000000cfce00723e */ /* 0x002fe600000010ff */
[----:B------:R1:W-:Y:S01]  /*6170*/  STS [R150+0x12000], R4 ;  /* 0x0120000496007388 */ /* 0x0003e20000000800 */
[----:B------:R-:W-:Y:S03]  /*6180*/  MOV R7, R200 ;  /* 0x000000c800077202 */ /* 0x000fe60000000f00 */
[----:B------:R3:W-:Y:S01]  /*6190*/  STS [R150+0x12400], R0 ;  /* 0x0124000096007388 */ /* 0x0007e20000000800 */
[----:B------:R-:W-:Y:S03]  /*61a0*/  @!P0 FSEL R7, R200, -INF , !P2 ;  /* 0xff800000c8078808 */ /* 0x000fe60005000000 */
[----:B------:R3:W-:Y:S02]  /*61b0*/  STS [R152+0x14000], R6 ;  /* 0x0140000698007388 */ /* 0x0007e40000000800 */
[----:B------:R-:W-:Y:S01]  /*61c0*/  FFMA.FTZ R8, R7, c[0x0][0x23c], -R8 ;  /* 0x00008f0007087a23 */ /* 0x000fe20000010808 */
[----:B------:R-:W-:Y:S03]  /*61d0*/  F2FP.BF16.PACK_AB R7, R195, R197 ;  /* 0x000000c5c307723e */ /* 0x000fe600000010ff */
[----:B------:R-:W3:Y:S01]  /*61e0*/  MUFU.EX2 R226, R8 ;  /* 0x0000000800e27308 */ /* 0x000ee20000000800 */
[----:B-1----:R-:W-:Y:S02]  /*61f0*/  F2FP.BF16.PACK_AB R4, R70, R71 ;  /* 0x000000474604723e */ /* 0x002fe400000010ff */
[----:B---3--:R-:W-:Y:S02]  /*6200*/  F2FP.BF16.PACK_AB R0, R138, R177 ;  /* 0x000000b18a00723e */ /* 0x008fe400000010ff */
[----:B------:R-:W-:Y:S05]  /*6210*/  F2FP.BF16.PACK_AB R6, R72, R73 ;  /* 0x000000494806723e */ /* 0x000fea00000010ff */
[----:B------:R1:W-:Y:S04]  /*6220*/  STS [R152+0x14400], R6 ;  /* 0x0144000698007388 */ /* 0x0003e80000000800 */
[----:B------:R3:W-:Y:S04]  /*6230*/  STS [R150+0x14000], R5 ;  /* 0x0140000596007388 */ /* 0x0007e80000000800 */
[----:B------:R3:W-:Y:S04]  /*6240*/  STS [R150+0x14400], R4 ;  /* 0x0144000496007388 */ /* 0x0007e80000000800 */
[----:B------:R3:W-:Y:S04]  /*6250*/  STS [R146+0x12000], R0 ;  /* 0x0120000092007388 */ /* 0x0007e80000000800 */
[----:B------:R3:W-:Y:S01]  /*6260*/  STS [R146+0x12400], R7 ;  /* 0x0124000792007388 */ /* 0x0007e20000000800 */
[----:B-1----:R-:W-:Y:S02]  /*6270*/  F2FP.BF16.PACK_AB R6, R229, R237 ;  /* 0x000000ede506723e */ /* 0x002fe400000010ff */
[----:B---3--:R-:W-:Y:S02]  /*6280*/  F2FP.BF16.PACK_AB R5, R2, R3 ;  /* 0x000000030205723e */ /* 0x008fe400000010ff */
[----:B------:R-:W-:Y:S02]  /*6290*/  F2FP.BF16.PACK_AB R4, R163, R166 ;  /* 0x000000a6a304723e */ /* 0x000fe400000010ff */
[----:B------:R-:W-:Y:S03]  /*62a0*/  F2FP.BF16.PACK_AB R0, R182, R183 ;  /* 0x000000b7b600723e */ /* 0x000fe600000010ff */
[----:B------:R1:W-:Y:S01]  /*62b0*/  STS [R147+0x12000], R4 ;  /* 0x0120000493007388 */ /* 0x0003e20000000800 */
[----:B------:R-:W-:Y:S03]  /*62c0*/  F2FP.BF16.PACK_AB R7, R220, R223 ;  /* 0x000000dfdc07723e */ /* 0x000fe600000010ff */
        /* <DEDUP_REMOVED lines=12> */
[----:B------:R3:W-:Y:S01]  /*6390*/  STS [R148+0x12000], R0 ;  /* 0x0120000094007388 */ /* 0x0007e20000000800 */
[----:B-1----:R-:W-:Y:S02]  /*63a0*/  F2FP.BF16.PACK_AB R6, R244, R246 ;  /* 0x000000f6f406723e */ /* 0x002fe400000010ff */
[----:B---3--:R-:W-:Y:S02]  /*63b0*/  F2FP.BF16.PACK_AB R5, R170, R172 ;  /* 0x000000acaa05723e */ /* 0x008fe400000010ff */
[----:B------:R-:W-:Y:S03]  /*63c0*/  F2FP.BF16.PACK_AB R4, R202, R204 ;  /* 0x000000ccca04723e */ /* 0x000fe600000010ff */
[----:B------:R-:W-:Y:S01]  /*63d0*/  STS [R148+0x12400], R5 ;  /* 0x0124000594007388 */ /* 0x000fe20000000800 */
[----:B------:R-:W-:Y:S03]  /*63e0*/  F2FP.BF16.PACK_AB R0, R226, R239 ;  /* 0x000000efe200723e */ /* 0x000fe600000010ff */
[----:B------:R-:W-:Y:S04]  /*63f0*/  STS [R149+0x14000], R7 ;  /* 0x0140000795007388 */ /* 0x000fe80000000800 */
[----:B------:R-:W-:Y:S04]  /*6400*/  STS [R149+0x14400], R6 ;  /* 0x0144000695007388 */ /* 0x000fe80000000800 */
[----:B------:R-:W-:Y:S04]  /*6410*/  STS [R148+0x14400], R0 ;  /* 0x0144000094007388 */ /* 0x000fe80000000800 */
[----:B------:R-:W-:Y:S04]  /*6420*/  STS [R148+0x14000], R4 ;  /* 0x0140000494007388 */ /* 0x000fe80000000800 */
[----:B------:R-:W-:Y:S08]  /*6430*/  LDSM.16.M88.4 R64, [R122+0x4000] ;  /* 0x004000007a40783b */ /* 0x000ff00000000200 */
[----:B------:R-:W1:Y:S08]  /*6440*/  LDSM.16.M88.4 R16, [R117+0x8000] ;  /* 0x008000007510783b */ /* 0x000e700000000200 */
[----:B------:R-:W3:Y:S08]  /*6450*/  LDSM.16.M88.4 R60, [R122+0x5000] ;  /* 0x005000007a3c783b */ /* 0x000ef00000000200 */
[----:B------:R-:W2:Y:S08]  /*6460*/  LDSM.16.M88.4 R32, [R117+0x8400] ;  /* 0x008400007520783b */ /* 0x000eb00000000200 */
[----:B------:R-:W2:Y:S08]  /*6470*/  LDSM.16.M88.4 R48, [R117+0x8800] ;  /* 0x008800007530783b */ /* 0x000eb00000000200 */
[----:B------:R-:W2:Y:S01]  /*6480*/  LDSM.16.M88.4 R100, [R117+0x8c00] ;  /* 0x008c00007564783b */ /* 0x000ea20000000200 */
[-C--:B-1----:R-:W-:Y:S07]  /*6490*/  HMMA.16816.F32.BF16 R4, R64, R16.reuse, RZ ;  /* 0x000000104004723c */ /* 0x082fee00000418ff */
[----:B------:R-:W-:Y:S01]  /*64a0*/  LDSM.16.M88.4 R104, [R116+0x8000] ;  /* 0x008000007468783b */ /* 0x000fe20000000200 */
[C---:B---3--:R-:W-:Y:S07]  /*64b0*/  HMMA.16816.F32.BF16 R8, R60.reuse, R16, RZ ;  /* 0x000000103c08723c */ /* 0x048fee00000418ff */
[----:B------:R-:W-:Y:S01]  /*64c0*/  LDSM.16.M88.4 R108, [R123+0x5000] ;  /* 0x005000007b6c783b */ /* 0x000fe20000000200 */
[-C--:B------:R-:W-:Y:S07]  /*64d0*/  HMMA.16816.F32.BF16 R12, R60, R18.reuse, RZ ;  /* 0x000000123c0c723c */ /* 0x080fee00000418ff */
[----:B------:R-:W3:Y:S01]  /*64e0*/  LDG.E R0, [R132.64+0x120] ;  /* 0x0001202284007981 */ /* 0x000ee2000c1e1900 */
[C---:B------:R-:W-:Y:S08]  /*64f0*/  HMMA.16816.F32.BF16 R16, R64.reuse, R18, RZ ;  /* 0x000000124010723c */ /* 0x040ff000000418ff */
[-C--:B--2---:R-:W-:Y:S08]  /*6500*/  HMMA.16816.F32.BF16 R20, R64, R32.reuse, RZ ;  /* 0x000000204014723c */ /* 0x084ff000000418ff */
        /* <DEDUP_REMOVED lines=11> */
[----:B------:R-:W1:Y:S07]  /*65c0*/  LDSM.16.M88.4 R100, [R123+0x4000] ;  /* 0x004000007b64783b */ /* 0x000e6e0000000200 */
[-C--:B-1----:R-:W-:Y:S08]  /*65d0*/  HMMA.16816.F32.BF16 R4, R100, R104.reuse, R4 ;  /* 0x000000686404723c */ /* 0x082ff00000041804 */
[C---:B------:R-:W-:Y:S08]  /*65e0*/  HMMA.16816.F32.BF16 R8, R108.reuse, R104, R8 ;  /* 0x000000686c08723c */ /* 0x040ff00000041808 */
[-C--:B------:R-:W-:Y:S08]  /*65f0*/  HMMA.16816.F32.BF16 R12, R108, R106.reuse, R12 ;  /* 0x0000006a6c0c723c */ /* 0x080ff0000004180c */
[C---:B------:R-:W-:Y:S01]  /*6600*/  HMMA.16816.F32.BF16 R16, R100.reuse, R106, R16 ;  /* 0x0000006a6410723c */ /* 0x040fe20000041810 */
[----:B------:R-:W1:Y:S11]  /*6610*/  LDSM.16.M88.4 R104, [R116+0x8400] ;  /* 0x008400007468783b */ /* 0x000e760000000200 */
[----:B------:R-:W-:Y:S11]  /*6620*/  @!UPT UIADD3 URZ, URZ, URZ, URZ ;  /* 0x0000003f3f3ff290 */ /* 0x000ff6000fffe03f */
[----:B------:R-:W-:Y:S01]  /*6630*/  @!UPT UIADD3 URZ, URZ, URZ, URZ ;  /* 0x0000003f3f3ff290 */ /* 0x000fe2000fffe03f */
[C---:B----4-:R-:W-:Y:S02]  /*6640*/  FADD.FTZ R16, -R114.reuse, R16 ;  /* 0x0000001072107221 */ /* 0x050fe40000010100 */
[----:B------:R-:W-:Y:S01]  /*6650*/  FADD.FTZ R17, -R114, R17 ;  /* 0x0000001172117221 */ /* 0x000fe20000010100 */
[-C--:B-1----:R-:W-:Y:S08]  /*6660*/  HMMA.16816.F32.BF16 R20, R100, R104.reuse, R20 ;  /* 0x000000686414723c */ /* 0x082ff00000041814 */
[C---:B------:R-:W-:Y:S08]  /*6670*/  HMMA.16816.F32.BF16 R24, R108.reuse, R104, R24 ;  /* 0x000000686c18723c */ /* 0x040ff00000041818 */
[-C--:B------:R-:W-:Y:S08]  /*6680*/  HMMA.16816.F32.BF16 R28, R108, R106.reuse, R28 ;  /* 0x0000006a6c1c723c */ /* 0x080ff0000004181c */
[C---:B------:R-:W-:Y:S01]  /*6690*/  HMMA.16816.F32.BF16 R32, R100.reuse, R106, R32 ;  /* 0x0000006a6420723c */ /* 0x040fe20000041820 */
[----:B------:R-:W1:Y:S07]  /*66a0*/  LDSM.16.M88.4 R104, [R116+0x8800] ;  /* 0x008800007468783b */ /* 0x000e6e0000000200 */
[-C--:B-1----:R-:W-:Y:S08]  /*66b0*/  HMMA.16816.F32.BF16 R36, R100, R104.reuse, R36 ;  /* 0x000000686424723c */ /* 0x082ff00000041824 */
[C---:B------:R-:W-:Y:S08]  /*66c0*/  HMMA.16816.F32.BF16 R40, R108.reuse, R104, R40 ;  /* 0x000000686c28723c */ /* 0x040ff00000041828 */
[-C--:B------:R-:W-:Y:S08]  /*66d0*/  HMMA.16816.F32.BF16 R44, R108, R106.reuse, R44 ;  /* 0x0000006a6c2c723c */ /* 0x080ff0000004182c */
[C---:B------:R-:W-:Y:S01]  /*66e0*/  HMMA.16816.F32.BF16 R48, R100.reuse, R106, R48 ;  /* 0x0000006a6430723c */ /* 0x040fe20000041830 */
[----:B------:R-:W1:Y:S03]  /*66f0*/  LDSM.16.M88.4 R104, [R116+0x8c00] ;  /* 0x008c00007468783b */ /* 0x000e660000000200 */
[----:B---3--:R-:W-:Y:S04]  /*6700*/  FADD.FTZ R11, -R0, R11 ;  /* 0x0000000b000b7221 */ /* 0x008fe80000010100 */
[----:B------:R-:W-:Y:S01]  /*6710*/  FMUL.FTZ R11, R80, R11 ;  /* 0x0000000b500b7220 */ /* 0x000fe20000410000 */
[-C--:B-1----:R-:W-:Y:S08]  /*6720*/  HMMA.16816.F32.BF16 R52, R100, R104.reuse, R52 ;  /* 0x000000686434723c */ /* 0x082ff00000041834 */
        /* <DEDUP_REMOVED lines=8> */
[----:B------:R-:W-:Y:S02]  /*67b0*/  FMUL.FTZ R4, R4, c[0x0][0x2ec] ;  /* 0x0000bb0004047a20 */ /* 0x000fe40000410000 */
[----:B------:R-:W-:Y:S02]  /*67c0*/  FMUL.FTZ R101, R238, R101 ;  /* 0x00000065ee657220 */ /* 0x000fe40000410000 */
[----:B------:R-:W-:Y:S02]  /*67d0*/  FMUL.FTZ R5, R5, c[0x0][0x2ec] ;  /* 0x0000bb0005057a20 */ /* 0x000fe40000410000 */
[----:B------:R-:W-:Y:S02]  /*67e0*/  FMUL.FTZ R144, R100, R4 ;  /* 0x0000000464907220 */ /* 0x000fe40000410000 */
[----:B------:R-:W-:Y:S02]  /*67f0*/  FFMA.FTZ R4, -R142, R142, 1 ;  /* 0x3f8000008e047423 */ /* 0x000fe4000001018e */
[----:B------:R-:W-:Y:S02]  /*6800*/  FMUL.FTZ R145, R101, R5 ;  /* 0x0000000565917220 */ /* 0x000fe40000410000 */
[----:B------:R-:W-:Y:S02]  /*6810*/  FMUL.FTZ R101, R205, R16 ;  /* 0x00000010cd657220 */ /* 0x000fe40000410000 */
[----:B------:R-:W-:Y:S02]  /*6820*/  FMUL.FTZ R100, R203, R17 ;  /* 0x00000011cb647220 */ /* 0x000fe40000410000 */
[C---:B------:R-:W-:Y:S02]  /*6830*/  FADD.FTZ R16, -R114.reuse, R20 ;  /* 0x0000001472107221 */ /* 0x040fe40000010100 */
[----:B------:R-:W-:Y:S02]  /*6840*/  FADD.FTZ R20, -R114, R21 ;  /* 0x0000001572147221 */ /* 0x000fe40000010100 */
[----:B------:R-:W-:Y:S02]  /*6850*/  FFMA.FTZ R5, -R143, R143, 1 ;  /* 0x3f8000008f057423 */ /* 0x000fe4000001018f */
[----:B------:R-:W-:Y:S02]  /*6860*/  FMUL.FTZ R4, R4, c[0x0][0x2ec] ;  /* 0x0000bb0004047a20 */ /* 0x000fe40000410000 */
[----:B------:R-:W-:Y:S02]  /*6870*/  FFMA.FTZ R17, -R140, R140, 1 ;  /* 0x3f8000008c117423 */ /* 0x000fe4000001018c */
[----:B------:R-:W-:Y:S02]  /*6880*/  FMUL.FTZ R21, R194, R16 ;  /* 0x00000010c2157220 */ /* 0x000fe40000410000 */
[----:B------:R-:W-:Y:S02]  /*6890*/  FMUL.FTZ R20, R193, R20 ;  /* 0x00000014c1147220 */ /* 0x000fe40000410000 */
[----:B------:R-:W-:Y:S02]  /*68a0*/  FMUL.FTZ R5, R5, c[0x0][0x2ec] ;  /* 0x0000bb0005057a20 */ /* 0x000fe40000410000 */
[----:B------:R-:W-:Y:S02]  /*68b0*/  FFMA.FTZ R16, -R141, R141, 1 ;  /* 0x3f8000008d107423 */ /* 0x000fe4000001018d */
[----:B------:R-:W-:Y:S02]  /*68c0*/  FMUL.FTZ R142, R100, R4 ;  /* 0x00000004648e7220 */ /* 0x000fe40000410000 */
[----:B------:R-:W-:Y:S02]  /*68d0*/  FMUL.FTZ R4, R17, c[0x0][0x2ec] ;  /* 0x0000bb0011047a20 */ /* 0x000fe40000410000 */
[----:B------:R-:W-:Y:S02]  /*68e0*/  FMUL.FTZ R143, R101, R5 ;  /* 0x00000005658f7220 */ /* 0x000fe40000410000 */
[----:B------:R-:W-:Y:S02]  /*68f0*/  FMUL.FTZ R5, R16, c[0x0][0x2ec] ;  /* 0x0000bb0010057a20 */ /* 0x000fe40000410000 */
[C---:B------:R-:W-:Y:S02]  /*6900*/  FADD.FTZ R16, -R114.reuse, R32 ;  /* 0x0000002072107221 */ /* 0x040fe40000010100 */
[----:B------:R-:W-:Y:S02]  /*6910*/  FADD.FTZ R32, -R114, R33 ;  /* 0x0000002172207221 */ /* 0x000fe40000010100 */
[----:B------:R-:W-:Y:S02]  /*6920*/  FMUL.FTZ R140, R20, R4 ;  /* 0x00000004148c7220 */ /* 0x000fe40000410000 */
[----:B------:R-:W-:Y:S02]  /*6930*/  FFMA.FTZ R4, -R139, R139, 1 ;  /* 0x3f8000008b047423 */ /* 0x000fe4000001018b */
        /* <DEDUP_REMOVED lines=25> */
[C---:B------:R-:W-:Y:S02]  /*6ad0*/  FADD.FTZ R32, -R114.reuse, R53 ;  /* 0x0000003572207221 */ /* 0x040fe40000010100 */
[----:B------:R-:W-:Y:S02]  /*6ae0*/  FMUL.FTZ R5, R5, c[0x0][0x2ec] ;  /* 0x0000bb0005057a20 */ /* 0x000fe40000410000 */
[----:B------:R-:W-:Y:S02]  /*6af0*/  FADD.FTZ R20, -R114, R65 ;  /* 0x0000004172147221 */ /* 0x000fe40000010100 */
[----:B------:R-:W-:Y:S02]  /*6b00*/  FMUL.FTZ R133, R16, R4 ;  /* 0x0000000410857220 */ /* 0x000fe40000410000 */
[----:B------:R-:W-:Y:S02]  /*6b10*/  FFMA.FTZ R16, -R160, R160, 1 ;  /* 0x3f800000a0107423 */ /* 0x000fe400000101a0 */
[----:B------:R-:W-:Y:S02]  /*6b20*/  FFMA.FTZ R4, -R115, R115, 1 ;  /* 0x3f80000073047423 */ /* 0x000fe40000010173 */
[----:B------:R-:W-:Y:S02]  /*6b30*/  FMUL.FTZ R32, R135, R32 ;  /* 0x0000002087207220 */ /* 0x000fe40000410000 */
[----:B------:R-:W-:Y:S02]  /*6b40*/  FADD.FTZ R21, -R114, R64 ;  /* 0x0000004072157221 */ /* 0x000fe40000010100 */
[----:B------:R-:W-:Y:S02]  /*6b50*/  FMUL.FTZ R135, R17, R5 ;  /* 0x0000000511877220 */ /* 0x000fe40000410000 */
[----:B------:R-:W-:Y:S02]  /*6b60*/  FMUL.FTZ R20, R154, R20 ;  /* 0x000000149a147220 */ /* 0x000fe40000410000 */
[----:B------:R-:W-:Y:S02]  /*6b70*/  FFMA.FTZ R5, -R131, R131, 1 ;  /* 0x3f80000083057423 */ /* 0x000fe40000010183 */
[----:B------:R-:W-:Y:S02]  /*6b80*/  FMUL.FTZ R16, R16, c[0x0][0x2ec] ;  /* 0x0000bb0010107a20 */ /* 0x000fe40000410000 */
[----:B------:R-:W-:Y:S02]  /*6b90*/  FMUL.FTZ R4, R4, c[0x0][0x2ec] ;  /* 0x0000bb0004047a20 */ /* 0x000fe40000410000 */
[----:B------:R-:W-:Y:S02]  /*6ba0*/  FADD.FTZ R33, -R114, R52 ;  /* 0x0000003472217221 */ /* 0x000fe40000010100 */
[----:B------:R-:W-:Y:S02]  /*6bb0*/  FMUL.FTZ R21, R155, R21 ;  /* 0x000000159b157220 */ /* 0x000fe40000410000 */
[----:B------:R-:W-:Y:S02]  /*6bc0*/  FMUL.FTZ R5, R5, c[0x0][0x2ec] ;  /* 0x0000bb0005057a20 */ /* 0x000fe40000410000 */
[----:B------:R-:W-:Y:S02]  /*6bd0*/  FMUL.FTZ R131, R32, R16 ;  /* 0x0000001020837220 */ /* 0x000fe40000410000 */
[----:B------:R-:W-:Y:S02]  /*6be0*/  FMUL.FTZ R114, R20, R4 ;  /* 0x0000000414727220 */ /* 0x000fe40000410000 */
[C---:B------:R-:W-:Y:S02]  /*6bf0*/  FADD.FTZ R16, -R113.reuse, R6 ;  /* 0x0000000671107221 */ /* 0x040fe40000010100 */
[----:B------:R-:W-:Y:S02]  /*6c00*/  FADD.FTZ R6, -R113, R7 ;  /* 0x0000000771067221 */ /* 0x000fe40000010100 */
[----:B------:R-:W-:Y:S02]  /*6c10*/  FFMA.FTZ R4, -R221, R221, 1 ;  /* 0x3f800000dd047423 */ /* 0x000fe400000101dd */
[----:B------:R-:W-:Y:S02]  /*6c20*/  FMUL.FTZ R115, R21, R5 ;  /* 0x0000000515737220 */ /* 0x000fe40000410000 */
[----:B------:R-:W-:Y:S02]  /*6c30*/  FFMA.FTZ R5, -R222, R222, 1 ;  /* 0x3f800000de057423 */ /* 0x000fe400000101de */
[----:B------:R-:W-:Y:S02]  /*6c40*/  FMUL.FTZ R6, R89, R6 ;  /* 0x0000000659067220 */ /* 0x000fe40000410000 */
[----:B------:R-:W-:Y:S02]  /*6c50*/  FMUL.FTZ R4, R4, c[0x0][0x2ec] ;  /* 0x0000bb0004047a20 */ /* 0x000fe40000410000 */
[----:B------:R-:W-:Y:S02]  /*6c60*/  FFMA.FTZ R17, -R162, R162, 1 ;  /* 0x3f800000a2117423 */ /* 0x000fe400000101a2 */
[----:B------:R-:W-:Y:S02]  /*6c70*/  FMUL.FTZ R7, R90, R16 ;  /* 0x000000105a077220 */ /* 0x000fe40000410000 */
[----:B------:R-:W-:Y:S01]  /*6c80*/  FMUL.FTZ R5, R5, c[0x0][0x2ec] ;  /* 0x0000bb0005057a20 */ /* 0x000fe20000410000 */
[----:B------:R1:W5:Y:S01]  /*6c90*/  LDL.LU R90, [R1+0xc8] ;  /* 0x0000c800015a7983 */ /* 0x0003620000300800 */
[C---:B------:R-:W-:Y:S02]  /*6ca0*/  FADD.FTZ R16, -R113.reuse, R18 ;  /* 0x0000001271107221 */ /* 0x040fe40000010100 */
[----:B------:R-:W-:Y:S01]  /*6cb0*/  FADD.FTZ R18, -R113, R19 ;  /* 0x0000001371127221 */ /* 0x000fe20000010100 */
[----:B------:R1:W5:Y:S01]  /*6cc0*/  LDL.LU R89, [R1+0xc4] ;  /* 0x0000c40001597983 */ /* 0x0003620000300800 */
[----:B------:R-:W-:Y:S02]  /*6cd0*/  FMUL.FTZ R110, R6, R4 ;  /* 0x00000004066e7220 */ /* 0x000fe40000410000 */
[----:B------:R-:W-:Y:S02]  /*6ce0*/  FFMA.FTZ R4, -R215, R215, 1 ;  /* 0x3f800000d7047423 */ /* 0x000fe400000101d7 */
[----:B------:R-:W-:Y:S02]  /*6cf0*/  FMUL.FTZ R33, R161, R33 ;  /* 0x00000021a1217220 */ /* 0x000fe40000410000 */
[----:B------:R-:W-:Y:S02]  /*6d00*/  FMUL.FTZ R17, R17, c[0x0][0x2ec] ;  /* 0x0000bb0011117a20 */ /* 0x000fe40000410000 */
[----:B------:R-:W-:Y:S02]  /*6d10*/  FMUL.FTZ R111, R7, R5 ;  /* 0x00000005076f7220 */ /* 0x000fe40000410000 */
        /* <DEDUP_REMOVED lines=36> */
[C---:B------:R-:W-:Y:S02]  /*6f60*/  FADD.FTZ R6, -R113.reuse, R51 ;  /* 0x0000003371067221 */ /* 0x040fe40000010100 */
        /* <DEDUP_REMOVED lines=8> */
[----:B------:R-:W-:Y:S02]  /*6ff0*/  FADD.FTZ R18, -R113, R55 ;  /* 0x0000003771127221 */ /* 0x000fe40000010100 */
        /* <DEDUP_REMOVED lines=18> */
[----:B------:R-:W-:Y:S02]  /*7120*/  FADD.FTZ R19, -R113, R54 ;  /* 0x0000003671137221 */ /* 0x000fe40000010100 */
[----:B------:R-:W-:Y:S02]  /*7130*/  FFMA.FTZ R7, -R174, R174, 1 ;  /* 0x3f800000ae077423 */ /* 0x000fe400000101ae */
[----:B------:R-:W-:Y:S02]  /*7140*/  FMUL.FTZ R65, R17, R5 ;  /* 0x0000000511417220 */ /* 0x000fe40000410000 */
[C---:B------:R-:W-:Y:S02]  /*7150*/  FADD.FTZ R5, -R112.reuse, R8 ;  /* 0x0000000870057221 */ /* 0x040fe40000010100 */
[----:B------:R-:W-:Y:S02]  /*7160*/  FADD.FTZ R9, -R112, R12 ;  /* 0x0000000c70097221 */ /* 0x000fe40000010100 */
[----:B------:R-:W-:Y:S02]  /*7170*/  FMUL.FTZ R12, R87, R4 ;  /* 0x00000004570c7220 */ /* 0x000fe40000410000 */
[----:B------:R-:W-:Y:S02]  /*7180*/  FMUL.FTZ R6, R6, c[0x0][0x2ec] ;  /* 0x0000bb0006067a20 */ /* 0x000fe40000410000 */
[----:B------:R-:W-:Y:S02]  /*7190*/  FMUL.FTZ R19, R181, R19 ;  /* 0x00000013b5137220 */ /* 0x000fe40000410000 */
[----:B------:R-:W-:Y:S02]  /*71a0*/  FMUL.FTZ R7, R7, c[0x0][0x2ec] ;  /* 0x0000bb0007077a20 */ /* 0x000fe40000410000 */
[----:B------:R-:W-:Y:S02]  /*71b0*/  FADD.FTZ R8, -R112, R13 ;  /* 0x0000000d70087221 */ /* 0x000fe40000010100 */
[----:B------:R-:W-:Y:S02]  /*71c0*/  FMUL.FTZ R13, R88, R5 ;  /* 0x00000005580d7220 */ /* 0x000fe40000410000 */
[----:B------:R-:W-:Y:S01]  /*71d0*/  FMUL.FTZ R23, R12, R6 ;  /* 0x000000060c177220 */ /* 0x000fe20000410000 */
[----:B------:R1:W5:Y:S01]  /*71e0*/  LDL.LU R88, [R1+0xc0] ;  /* 0x0000c00001587983 */ /* 0x0003620000300800 */
[----:B------:R-:W-:Y:S02]  /*71f0*/  FADD.FTZ R12, -R112, R25 ;  /* 0x00000019700c7221 */ /* 0x000fe40000010100 */
[----:B------:R-:W-:Y:S01]  /*7200*/  FFMA.FTZ R6, -R232, R232, 1 ;  /* 0x3f800000e8067423 */ /* 0x000fe200000101e8 */
[----:B------:R1:W5:Y:S01]  /*7210*/  LDL.LU R87, [R1+0xbc] ;  /* 0x0000bc0001577983 */ /* 0x0003620000300800 */
[----:B------:R-:W-:Y:S02]  /*7220*/  FMUL.FTZ R67, R19, R7 ;  /* 0x0000000713437220 */ /* 0x000fe40000410000 */
[----:B------:R-:W-:Y:S02]  /*7230*/  FFMA.FTZ R7, -R247, R247, 1 ;  /* 0x3f800000f7077423 */ /* 0x000fe400000101f7 */
[----:B------:R-:W-:Y:S02]  /*7240*/  FFMA.FTZ R5, -R243, R243, 1 ;  /* 0x3f800000f3057423 */ /* 0x000fe400000101f3 */
[----:B------:R-:W-:Y:S02]  /*7250*/  FMUL.FTZ R12, R83, R12 ;  /* 0x0000000c530c7220 */ /* 0x000fe40000410000 */
[----:B------:R-:W-:Y:S02]  /*7260*/  FMUL.FTZ R6, R6, c[0x0][0x2ec] ;  /* 0x0000bb0006067a20 */ /* 0x000fe40000410000 */
[----:B------:R-:W-:Y:S02]  /*7270*/  FMUL.FTZ R9, R86, R9 ;  /* 0x0000000956097220 */ /* 0x000fe40000410000 */
[----:B------:R-:W-:Y:S01]  /*7280*/  FMUL.FTZ R7, R7, c[0x0][0x2ec] ;  /* 0x0000bb0007077a20 */ /* 0x000fe20000410000 */
[----:B------:R1:W5:Y:S01]  /*7290*/  LDL.LU R86, [R1+0xb8] ;  /* 0x0000b80001567983 */ /* 0x0003620000300800 */
[----:B------:R-:W-:Y:S02]  /*72a0*/  FMUL.FTZ R5, R5, c[0x0][0x2ec] ;  /* 0x0000bb0005057a20 */ /* 0x000fe40000410000 */
[----:B------:R-:W-:Y:S02]  /*72b0*/  FMUL.FTZ R22, R12, R6 ;  /* 0x000000060c167220 */ /* 0x000fe40000410000 */
[----:B------:R-:W-:Y:S02]  /*72c0*/  FADD.FTZ R12, -R112, R41 ;  /* 0x00000029700c7221 */ /* 0x000fe40000010100 */
[----:B------:R-:W-:Y:S02]  /*72d0*/  FFMA.FTZ R6, -R208, R208, 1 ;  /* 0x3f800000d0067423 */ /* 0x000fe400000101d0 */
[----:B------:R-:W-:Y:S02]  /*72e0*/  FMUL.FTZ R8, R85, R8 ;  /* 0x0000000855087220 */ /* 0x000fe40000410000 */
[----:B------:R-:W-:Y:S01]  /*72f0*/  FFMA.FTZ R4, -R242, R242, 1 ;  /* 0x3f800000f2047423 */ /* 0x000fe200000101f2 */
[----:B------:R1:W5:Y:S01]  /*7300*/  LDL.LU R85, [R1+0xb4] ;  /* 0x0000b40001557983 */ /* 0x0003620000300800 */
[----:B------:R-:W-:Y:S02]  /*7310*/  FMUL.FTZ R55, R13, R7 ;  /* 0x000000070d377220 */ /* 0x000fe40000410000 */
[----:B------:R-:W-:Y:S02]  /*7320*/  FMUL.FTZ R20, R9, R5 ;  /* 0x0000000509147220 */ /* 0x000fe40000410000 */
[C---:B------:R-:W-:Y:S02]  /*7330*/  FADD.FTZ R13, -R112.reuse, R24 ;  /* 0x00000018700d7221 */ /* 0x040fe40000010100 */
[----:B------:R-:W-:Y:S02]  /*7340*/  FADD.FTZ R9, -R112, R28 ;  /* 0x0000001c70097221 */ /* 0x000fe40000010100 */
[----:B------:R-:W-:Y:S02]  /*7350*/  FFMA.FTZ R5, -R225, R225, 1 ;  /* 0x3f800000e1057423 */ /* 0x000fe400000101e1 */
[----:B------:R-:W-:Y:S02]  /*7360*/  FMUL.FTZ R12, R229, R12 ;  /* 0x0000000ce50c7220 */ /* 0x000fe40000410000 */
[----:B------:R-:W-:Y:S02]  /*7370*/  FMUL.FTZ R6, R6, c[0x0][0x2ec] ;  /* 0x0000bb0006067a20 */ /* 0x000fe40000410000 */
[----:B------:R-:W-:Y:S02]  /*7380*/  FMUL.FTZ R4, R4, c[0x0][0x2ec] ;  /* 0x0000bb0004047a20 */ /* 0x000fe40000410000 */
[----:B------:R-:W-:Y:S02]  /*7390*/  FMUL.FTZ R13, R84, R13 ;  /* 0x0000000d540d7220 */ /* 0x000fe40000410000 */
[----:B------:R-:W-:Y:S01]  /*73a0*/  FMUL.FTZ R9, R82, R9 ;  /* 0x0000000952097220 */ /* 0x000fe20000410000 */
[----:B------:R1:W5:Y:S01]  /*73b0*/  LDL.LU R84, [R1+0xb0] ;  /* 0x0000b00001547983 */ /* 0x0003620000300800 */
[----:B------:R-:W-:Y:S02]  /*73c0*/  FMUL.FTZ R5, R5, c[0x0][0x2ec] ;  /* 0x0000bb0005057a20 */ /* 0x000fe40000410000 */
[----:B------:R-:W-:Y:S01]  /*73d0*/  FMUL.FTZ R50, R12, R6 ;  /* 0x000000060c327220 */ /* 0x000fe20000410000 */
[----:B------:R1:W5:Y:S01]  /*73e0*/  LDL.LU R83, [R1+0xac] ;  /* 0x0000ac0001537983 */ /* 0x0003620000300800 */
[----:B------:R-:W-:Y:S01]  /*73f0*/  FADD.FTZ R12, -R112, R57 ;  /* 0x00000039700c7221 */ /* 0x000fe20000010100 */
[----:B------:R-:W-:Y:S01]  /*7400*/  MOV R57, R169 ;  /* 0x000000a900397202 */ /* 0x000fe20000000f00 */
[----:B------:R-:W-:Y:S01]  /*7410*/  FFMA.FTZ R6, -R187, R187, 1 ;  /* 0x3f800000bb067423 */ /* 0x000fe200000101bb */
[----:B------:R1:W5:Y:S01]  /*7420*/  LDL.LU R82, [R1+0xa8] ;  /* 0x0000a80001527983 */ /* 0x0003620000300800 */
[----:B------:R-:W-:Y:S02]  /*7430*/  FMUL.FTZ R19, R8, R4 ;  /* 0x0000000408137220 */ /* 0x000fe40000410000 */
[----:B------:R-:W-:Y:S02]  /*7440*/  FADD.FTZ R8, -R112, R29 ;  /* 0x0000001d70087221 */ /* 0x000fe40000010100 */
[----:B------:R-:W-:Y:S02]  /*7450*/  FFMA.FTZ R4, -R224, R224, 1 ;  /* 0x3f800000e0047423 */ /* 0x000fe400000101e0 */
[----:B------:R-:W-:Y:S02]  /*7460*/  FMUL.FTZ R53, R9, R5 ;  /* 0x0000000509357220 */ /* 0x000fe40000410000 */
[----:B------:R-:W-:Y:S02]  /*7470*/  FADD.FTZ R9, -R112, R44 ;  /* 0x0000002c70097221 */ /* 0x000fe40000010100 */
[----:B------:R-:W-:Y:S02]  /*7480*/  FFMA.FTZ R5, -R199, R199, 1 ;  /* 0x3f800000c7057423 */ /* 0x000fe400000101c7 */
[----:B------:R-:W-:Y:S02]  /*7490*/  FMUL.FTZ R12, R211, R12 ;  /* 0x0000000cd30c7220 */ /* 0x000fe40000410000 */
[----:B------:R-:W-:Y:S02]  /*74a0*/  FMUL.FTZ R6, R6, c[0x0][0x2ec] ;  /* 0x0000bb0006067a20 */ /* 0x000fe40000410000 */
[----:B------:R-:W-:Y:S02]  /*74b0*/  FMUL.FTZ R8, R251, R8 ;  /* 0x00000008fb087220 */ /* 0x000fe40000410000 */
[----:B------:R-:W-:Y:S02]  /*74c0*/  FMUL.FTZ R4, R4, c[0x0][0x2ec] ;  /* 0x0000bb0004047a20 */ /* 0x000fe40000410000 */
[----:B------:R-:W-:Y:S02]  /*74d0*/  FMUL.FTZ R9, R223, R9 ;  /* 0x00000009df097220 */ /* 0x000fe40000410000 */
[----:B------:R-:W-:Y:S02]  /*74e0*/  FMUL.FTZ R5, R5, c[0x0][0x2ec] ;  /* 0x0000bb0005057a20 */ /* 0x000fe40000410000 */
[----:B------:R-:W-:Y:S02]  /*74f0*/  FMUL.FTZ R44, R12, R6 ;  /* 0x000000060c2c7220 */ /* 0x000fe40000410000 */
[----:B------:R-:W-:Y:S02]  /*7500*/  FADD.FTZ R12, -R0, R10 ;  /* 0x0000000a000c7221 */ /* 0x000fe40000010100 */
[----:B------:R-:W-:Y:S02]  /*7510*/  FFMA.FTZ R7, -R234, R234, 1 ;  /* 0x3f800000ea077423 */ /* 0x000fe400000101ea */
[----:B------:R-:W-:Y:S02]  /*7520*/  FMUL.FTZ R52, R8, R4 ;  /* 0x0000000408347220 */ /* 0x000fe40000410000 */
[----:B------:R-:W-:Y:S02]  /*7530*/  FADD.FTZ R8, -R112, R45 ;  /* 0x0000002d70087221 */ /* 0x000fe40000010100 */
[----:B------:R-:W-:Y:S02]  /*7540*/  FFMA.FTZ R4, -R198, R198, 1 ;  /* 0x3f800000c6047423 */ /* 0x000fe400000101c6 */
[----:B------:R-:W-:Y:S02]  /*7550*/  FMUL.FTZ R49, R9, R5 ;  /* 0x0000000509317220 */ /* 0x000fe40000410000 */
[----:B------:R-:W-:Y:S02]  /*7560*/  FADD.FTZ R9, -R112, R60 ;  /* 0x0000003c70097221 */ /* 0x000fe40000010100 */
[----:B------:R-:W-:Y:S02]  /*7570*/  FFMA.FTZ R5, -R186, R186, 1 ;  /* 0x3f800000ba057423 */ /* 0x000fe400000101ba */
[----:B------:R-:W-:Y:S02]  /*7580*/  FMUL.FTZ R12, R81, R12 ;  /* 0x0000000c510c7220 */ /* 0x000fe40000410000 */
[----:B------:R-:W-:Y:S01]  /*7590*/  FMUL.FTZ R7, R7, c[0x0][0x2ec] ;  /* 0x0000bb0007077a20 */ /* 0x000fe20000410000 */
[----:B------:R1:W5:Y:S01]  /*75a0*/  LDL.LU R81, [R1+0xa4] ;  /* 0x0000a40001517983 */ /* 0x0003620000300800 */
[----:B------:R-:W-:Y:S02]  /*75b0*/  FMUL.FTZ R8, R220, R8 ;  /* 0x00000008dc087220 */ /* 0x000fe40000410000 */
[----:B------:R-:W-:Y:S01]  /*75c0*/  FMUL.FTZ R4, R4, c[0x0][0x2ec] ;  /* 0x0000bb0004047a20 */ /* 0x000fe20000410000 */
[----:B------:R1:W5:Y:S01]  /*75d0*/  LDL.LU R80, [R1+0xa0] ;  /* 0x0000a00001507983 */ /* 0x0003620000300800 */
[----:B------:R-:W-:Y:S02]  /*75e0*/  FMUL.FTZ R9, R204, R9 ;  /* 0x00000009cc097220 */ /* 0x000fe40000410000 */
[----:B------:R-:W-:Y:S02]  /*75f0*/  FMUL.FTZ R5, R5, c[0x0][0x2ec] ;  /* 0x0000bb0005057a20 */ /* 0x000fe40000410000 */
[----:B------:R-:W-:Y:S02]  /*7600*/  FADD.FTZ R10, -R0, R14 ;  /* 0x0000000e000a7221 */ /* 0x000fe40000010100 */
        /* <DEDUP_REMOVED lines=17> */
[----:B------:R-:W-:Y:S01]  /*7720*/  FADD.FTZ R13, -R112, R56 ;  /* 0x00000038700d7221 */ /* 0x000fe20000010100 */
[----:B------:R-:W-:Y:S01]  /*7730*/  MOV R56, R171 ;  /* 0x000000ab00387202 */ /* 0x000fe20000000f00 */
[----:B------:R-:W-:Y:S02]  /*7740*/  FFMA.FTZ R7, -R189, R189, 1 ;  /* 0x3f800000bd077423 */ /* 0x000fe400000101bd */
[----:B------:R-:W-:Y:S02]  /*7750*/  FMUL.FTZ R40, R8, R4 ;  /* 0x0000000408287220 */ /* 0x000fe40000410000 */
[----:B------:R-:W-:Y:S02]  /*7760*/  FFMA.FTZ R4, -R77, R77, 1 ;  /* 0x3f8000004d047423 */ /* 0x000fe4000001014d */
[----:B------:R-:W-:Y:S01]  /*7770*/  FMUL.FTZ R13, R217, R13 ;  /* 0x0000000dd90d7220 */ /* 0x000fe20000410000 */
[----:B------:R1:W5:Y:S01]  /*7780*/  LDL.LU R77, [R1+0x94] ;  /* 0x00009400014d7983 */ /* 0x0003620000300800 */
[----:B------:R-:W-:Y:S02]  /*7790*/  FMUL.FTZ R7, R7, c[0x0][0x2ec] ;  /* 0x0000bb0007077a20 */ /* 0x000fe40000410000 */
[----:B------:R-:W-:Y:S02]  /*77a0*/  FFMA.FTZ R6, -R76, R76, 1 ;  /* 0x3f8000004c067423 */ /* 0x000fe4000001014c */
        /* <DEDUP_REMOVED lines=9> */
[C---:B------:R-:W-:Y:S02]  /*7840*/  FADD.FTZ R12, -R0.reuse, R26 ;  /* 0x0000001a000c7221 */ /* 0x040fe40000010100 */
        /* <DEDUP_REMOVED lines=19> */
[----:B------:R-:W-:Y:S01]  /*7980*/  FMUL.FTZ R6, R6, c[0x0][0x2ec] ;  /* 0x0000bb0006067a20 */ /* 0x000fe20000410000 */
[----:B------:R1:W5:Y:S01]  /*7990*/  LDL.LU R69, [R1+0x74] ;  /* 0x0000740001457983 */ /* 0x0003620000300800 */
[----:B------:R-:W-:Y:S02]  /*79a0*/  FMUL.FTZ R15, R12, R7 ;  /* 0x000000070c0f7220 */ /* 0x000fe40000410000 */
[C---:B------:R-:W-:Y:S01]  /*79b0*/  FADD.FTZ R12, -R0.reuse, R42 ;  /* 0x0000002a000c7221 */ /* 0x040fe20000010100 */
[----:B------:R1:W5:Y:S01]  /*79c0*/  LDL.LU R68, [R1+0x70] ;  /* 0x0000700001447983 */ /* 0x0003620000300800 */
[----:B------:R-:W-:Y:S02]  /*79d0*/  FMUL.FTZ R21, R11, R6 ;  /* 0x000000060b157220 */ /* 0x000fe40000410000 */
        /* <DEDUP_REMOVED lines=14> */
[----:B------:R-:W-:Y:S02]  /*7ac0*/  FFMA.FTZ R5, -R228, R228, 1 ;  /* 0x3f800000e4057423 */ /* 0x000fe400000101e4 */
[----:B------:R-:W-:Y:S02]  /*7ad0*/  FFMA.FTZ R8, -R227, R227, 1 ;  /* 0x3f800000e3087423 */ /* 0x000fe400000101e3 */
[----:B------:R-:W-:Y:S02]  /*7ae0*/  FMUL.FTZ R10, R252, R10 ;  /* 0x0000000afc0a7220 */ /* 0x000fe40000410000 */
[----:B------:R-:W-:Y:S02]  /*7af0*/  FMUL.FTZ R9, R250, R9 ;  /* 0x00000009fa097220 */ /* 0x000fe40000410000 */
        /* <DEDUP_REMOVED lines=8> */
[C---:B------:R-:W-:Y:S02]  /*7b80*/  FADD.FTZ R10, -R0.reuse, R58 ;  /* 0x0000003a000a7221 */ /* 0x040fe40000010100 */
[C---:B------:R-:W-:Y:S02]  /*7b90*/  FADD.FTZ R9, -R0.reuse, R59 ;  /* 0x0000003b00097221 */ /* 0x040fe40000010100 */
[C---:B------:R-:W-:Y:S02]  /*7ba0*/  FADD.FTZ R35, -R0.reuse, R62 ;  /* 0x0000003e00237221 */ /* 0x040fe40000010100 */
[----:B------:R-:W-:Y:S02]  /*7bb0*/  FADD.FTZ R8, -R0, R63 ;  /* 0x0000003f00087221 */ /* 0x000fe40000010100 */
[----:B------:R-:W-:Y:S02]  /*7bc0*/  FFMA.FTZ R0, -R213, R213, 1 ;  /* 0x3f800000d5007423 */ /* 0x000fe400000101d5 */
[----:B------:R-:W-:Y:S02]  /*7bd0*/  FFMA.FTZ R5, -R212, R212, 1 ;  /* 0x3f800000d4057423 */ /* 0x000fe400000101d4 */
[----:B------:R-:W-:Y:S02]  /*7be0*/  FFMA.FTZ R4, -R201, R201, 1 ;  /* 0x3f800000c9047423 */ /* 0x000fe400000101c9 */
[----:B------:R-:W-:Y:S02]  /*7bf0*/  FFMA.FTZ R7, -R200, R200, 1 ;  /* 0x3f800000c8077423 */ /* 0x000fe400000101c8 */
[----:B------:R-:W-:Y:S02]  /*7c00*/  FMUL.FTZ R13, R11, R6 ;  /* 0x000000060b0d7220 */ /* 0x000fe40000410000 */
[----:B------:R-:W-:Y:S02]  /*7c10*/  FMUL.FTZ R10, R246, R10 ;  /* 0x0000000af60a7220 */ /* 0x000fe40000410000 */
[----:B------:R-:W-:Y:S02]  /*7c20*/  FMUL.FTZ R9, R244, R9 ;  /* 0x00000009f4097220 */ /* 0x000fe40000410000 */
        /* <DEDUP_REMOVED lines=44> */
.L_x_492:
        /* <DEDUP_REMOVED lines=149> */
.L_x_493:
        /* <DEDUP_REMOVED lines=297> */
.L_x_495:
        /* <DEDUP_REMOVED lines=19> */
.L_x_496:
        /* <DEDUP_REMOVED lines=43> */
.L_x_498:
[----:B--2---:R-:W-:Y:S05]  /*9eb0*/  BSYNC B0 ;  /* 0x0000000000007941 */ /* 0x004fea0003800000 */
.L_x_497:
        /* <DEDUP_REMOVED lines=14> */
.L_x_500:
[----:B------:R-:W-:Y:S05]  /*9fa0*/  BSYNC B0 ;  /* 0x0000000000007941 */ /* 0x000fea0003800000 */
.L_x_499:
        /* <DEDUP_REMOVED lines=25> */
.L_x_502:
[----:B------:R-:W-:Y:S05]  /*a140*/  BSYNC B0 ;  /* 0x0000000000007941 */ /* 0x000fea0003800000 */
.L_x_501:
        /* <DEDUP_REMOVED lines=11> */
.L_x_475:
[----:B------:R-:W-:Y:S05]  /*a200*/  BSYNC B1 ;  /* 0x0000000000017941 */ /* 0x000fea0003800000 */
.L_x_461:
        /* <DEDUP_REMOVED lines=11> */
.L_x_503:
[----:B------:R-:W-:Y:S05]  /*a2c0*/  EXIT ;  /* 0x000000000000794d */ /* 0x000fea0003800000 */
.L_x_505:
        /* <DEDUP_REMOVED lines=11> */
.L_x_701:


//--------------------- .text._ZN5flash44flash_bwd_dq_dk_dv_loop_seqk_parallel_kernelI23Flash_bwd_kernel_traitsILi32ELi128ELi128ELi8ELi4ELi4ELi4ELb0ELb0EN7cutlass10bfloat16_tE19Flash_kernel_traitsILi32ELi128ELi128ELi8ES3_EELb1ELb1ELb0ELb0ELb1ELb1ELb0EEEvNS_16Flash_bwd_paramsE --------------------------
	.section	.text._ZN5flash44flash_bwd_dq_dk_dv_loop_seqk_parallel_kernelI23Flash_bwd_kernel_traitsILi32ELi128ELi128ELi8ELi4ELi4ELi4ELb0ELb0EN7cutlass10bfloat16_tE19Flash_kernel_traitsILi32ELi128ELi128ELi8ES3_EELb1ELb1ELb0ELb0ELb1ELb1ELb0EEEvNS_16Flash_bwd_paramsE,"ax",@progbits
	.sectioninfo	@"SHI_REGISTERS=252"
	.align	128
        .global         _ZN5flash44flash_bwd_dq_dk_dv_loop_seqk_parallel_kernelI23Flash_bwd_kernel_traitsILi32ELi128ELi128ELi8ELi4ELi4ELi4ELb0ELb0EN7cutlass10bfloat16_tE19Flash_kernel_traitsILi32ELi128ELi128ELi8ES3_EELb1ELb1ELb0ELb0ELb1ELb1ELb0EEEvNS_16Flash_bwd_paramsE
        .type           _ZN5flash44flash_bwd_dq_dk_dv_loop_seqk_parallel_kernelI23Flash_bwd_kernel_traitsILi32ELi128ELi128ELi8ELi4ELi4ELi4ELb0ELb0EN7cutlass10bfloat16_tE19Flash_kernel_traitsILi32ELi128ELi128ELi8ES3_EELb1ELb1ELb0ELb0ELb1ELb1ELb0EEEvNS_16Flash_bwd_paramsE,@function
        .size           _ZN5flash44flash_bwd_dq_dk_dv_loop_seqk_parallel_kernelI23Flash_bwd_kernel_traitsILi32ELi128ELi128ELi8ELi4ELi4ELi4ELb0ELb0EN7cutlass10bfloat16_tE19Flash_kernel_traitsILi32ELi128ELi128ELi8ES3_EELb1ELb1ELb0ELb0ELb1ELb1ELb0EEEvNS_16Flash_bwd_paramsE,(.L_x_702 - _ZN5flash44flash_bwd_dq_dk_dv_loop_seqk_parallel_kernelI23Flash_bwd_kernel_traitsILi32ELi128ELi128ELi8ELi4ELi4ELi4ELb0ELb0EN7cutlass10bfloat16_tE19Flash_kernel_traitsILi32ELi128ELi128ELi8ES3_EELb1ELb1ELb0ELb0ELb1ELb1ELb0EEEvNS_16Flash_bwd_paramsE)
        .other          _ZN5flash44flash_bwd_dq_dk_dv_loop_seqk_parallel_kernelI23Flash_bwd_kernel_traitsILi32ELi128ELi128ELi8ELi4ELi4ELi4ELb0ELb0EN7cutlass10bfloat16_tE19Flash_kernel_traitsILi32ELi128ELi128ELi8ES3_EELb1ELb1ELb0ELb0ELb1ELb1ELb0EEEvNS_16Flash_bwd_paramsE,@"STO_CUDA_ENTRY STV_DEFAULT"
_ZN5flash44flash_bwd_dq_dk_dv_loop_seqk_parallel_kernelI23Flash_bwd_kernel_traitsILi32ELi128ELi128ELi8ELi4ELi4ELi4ELb0ELb0EN7cutlass10bfloat16_tE19Flash_kernel_traitsILi32ELi128ELi128ELi8ES3_EELb1ELb1ELb0ELb0ELb1ELb1ELb0EEEvNS_16Flash_bwd_paramsE:
.text._ZN5flash44flash_bwd_dq_dk_dv_loop_seqk_parallel_kernelI23Flash_bwd_kernel_traitsILi32ELi128ELi128ELi8ELi4ELi4ELi4ELb0ELb0EN7cutlass10bfloat16_tE19Flash_kernel_traitsILi32ELi128ELi128ELi8ES3_EELb1ELb1ELb0ELb0ELb1ELb1ELb0EEEvNS_16Flash_bwd_paramsE:
        /* <DEDUP_REMOVED lines=17> */
[----:B------:R-:W-:Y:S02]  /*0110*/  USHF.R.S32.HI UR4, URZ, 0x1f, UR13 ;  /* 0x0000001f3f047899 */ /* 0x000fe4000801140d */
[----:B------:R-:W-:-:S02]  /*0120*/  USHF.L.U32 UR31, UR32, 0x7, URZ ;  /* 0x00000007201f7899 */ /* 0x000fc4000800063f */
[----:B------:R-:W-:Y:S02]  /*0130*/  UIMAD.WIDE.U32 UR34, UR13, UR14, URZ ;  /* 0x0000000e0d2272a5 */ /* 0x000fe4000f8e003f */
[----:B------:R-:W-:Y:S02]  /*0140*/  ULDC.64 UR36, c[0x0][0x118] ;  /* 0x0000460000247ab9 */ /* 0x000fe40000000a00 */
[----:B------:R-:W-:Y:S02]  /*0150*/  ULDC UR10, c[0x0][0x214] ;  /* 0x00008500000a7ab9 */ /* 0x000fe40000000800 */
[----:B------:R-:W-:Y:S02]  /*0160*/  ULDC UR9, c[0x0][0x2e8] ;  /* 0x0000ba0000097ab9 */ /* 0x000fe40000000800 */
[----:B------:R-:W-:Y:S02]  /*0170*/  ULDC UR8, c[0x0][0x214] ;  /* 0x0000850000087ab9 */ /* 0x000fe40000000800 */
[----:B------:R-:W-:Y:S01]  /*0180*/  ULDC.U8 UR12, c[0x0][0x2d8] ;  /* 0x0000b600000c7ab9 */ /* 0x000fe20000000000 */
[----:B-1----:R-:W-:Y:S01]  /*0190*/  SHF.R.S32.HI R2, RZ, 0x1f, R7 ;  /* 0x0000001fff027819 */ /* 0x002fe20000011407 */
[----:B------:R-:W-:-:S02]  /*01a0*/  UIMAD UR14, UR4, UR14, URZ ;  /* 0x0000000e040e72a4 */ /* 0x000fc4000f8e023f */
[----:B------:R-:W-:Y:S01]  /*01b0*/  USHF.L.U32 UR30, UR32, 0x3, URZ ;  /* 0x00000003201e7899 */ /* 0x000fe2000800063f */
[CC--:B------:R-:W-:Y:S01]  /*01c0*/  LEA.HI R5, R2.reuse, R7.reuse, RZ, 0x2 ;  /* 0x0000000702057211 */ /* 0x0c0fe200078f10ff */
[----:B------:R-:W-:Y:S01]  /*01d0*/  USHF.L.U32 UR29, UR32, 0x4, URZ ;  /* 0x00000004201d7899 */ /* 0x000fe2000800063f */
[CC--:B------:R-:W-:Y:S01]  /*01e0*/  LEA.HI R144, R2.reuse, R7.reuse, RZ, 0x5 ;  /* 0x0000000702907211 */ /* 0x0c0fe200078f28ff */
[----:B------:R-:W-:Y:S01]  /*01f0*/  UIMAD UR28, UR32, 0x18, URZ ;  /* 0x00000018201c78a4 */ /* 0x000fe2000f8e023f */
[CC--:B------:R-:W-:Y:S01]  /*0200*/  LEA.HI R0, R2.reuse, R7.reuse, RZ, 0x4 ;  /* 0x0000000702007211 */ /* 0x0c0fe200078f20ff */
[----:B------:R-:W-:Y:S01]  /*0210*/  USHF.L.U32 UR27, UR32, 0x5, URZ ;  /* 0x00000005201b7899 */ /* 0x000fe2000800063f */
[CC--:B------:R-:W-:Y:S01]  /*0220*/  LEA.HI R10, R2.reuse, R7.reuse, RZ, 0x3 ;  /* 0x00000007020a7211 */ /* 0x0c0fe200078f18ff */
[----:B------:R-:W-:Y:S01]  /*0230*/  UIMAD UR26, UR32, 0x28, URZ ;  /* 0x00000028201a78a4 */ /* 0x000fe2000f8e023f */
[----:B------:R-:W-:Y:S01]  /*0240*/  LEA.HI R143, R2, R7, RZ, 0x7 ;  /* 0x00000007028f7211 */ /* 0x000fe200078f38ff */
[----:B------:R-:W-:Y:S01]  /*0250*/  UIMAD UR25, UR32, 0x30, URZ ;  /* 0x00000030201978a4 */ /* 0x000fe2000f8e023f */
[----:B------:R-:W-:Y:S01]  /*0260*/  LOP3.LUT R8, R5, 0xfffffffc, RZ, 0xc0, !PT ;  /* 0xfffffffc05087812 */ /* 0x000fe200078ec0ff */
[----:B------:R-:W-:Y:S01]  /*0270*/  UIMAD UR24, UR32, 0x38, URZ ;  /* 0x00000038201878a4 */ /* 0x000fe2000f8e023f */
[----:B------:R-:W-:Y:S01]  /*0280*/  LOP3.LUT R4, R144, 0xffffffe0, RZ, 0xc0, !PT ;  /* 0xffffffe090047812 */ /* 0x000fe200078ec0ff */
[----:B------:R-:W-:Y:S01]  /*0290*/  USHF.L.U32 UR23, UR32, 0x6, URZ ;  /* 0x0000000620177899 */ /* 0x000fe2000800063f */
[----:B------:R-:W-:Y:S01]  /*02a0*/  LOP3.LUT R6, R0, 0xfffffff0, RZ, 0xc0, !PT ;  /* 0xfffffff000067812 */ /* 0x000fe200078ec0ff */
[C---:B------:R-:W-:Y:S01]  /*02b0*/  IMAD.IADD R8, R7.reuse, 0x1, -R8 ;  /* 0x0000000107087824 */ /* 0x040fe200078e0a08 */
[----:B------:R-:W-:Y:S01]  /*02c0*/  LOP3.LUT R2, R10, 0xfffffff8, RZ, 0xc0, !PT ;  /* 0xfffffff80a027812 */ /* 0x000fe200078ec0ff */
[C---:B------:R-:W-:Y:S01]  /*02d0*/  IMAD.IADD R4, R7.reuse, 0x1, -R4 ;  /* 0x0000000107047824 */ /* 0x040fe200078e0a04 */
[--C-:B------:R-:W-:Y:S01]  /*02e0*/  SHF.R.S32.HI R12, RZ, 0x2, R5.reuse ;  /* 0x00000002ff0c7819 */ /* 0x100fe20000011405 */
[C---:B------:R-:W-:Y:S01]  /*02f0*/  IMAD.IADD R15, R7.reuse, 0x1, -R6 ;  /* 0x00000001070f7824 */ /* 0x040fe200078e0a06 */
[----:B------:R-:W-:Y:S01]  /*0300*/  SHF.R.S32.HI R145, RZ, 0x5, R144 ;  /* 0x00000005ff917819 */ /* 0x000fe20000011490 */
[----:B------:R-:W-:Y:S01]  /*0310*/  IMAD.IADD R7, R7, 0x1, -R2 ;  /* 0x0000000107077824 */ /* 0x000fe200078e0a02 */
[----:B------:R-:W-:Y:S01]  /*0320*/  SHF.R.S32.HI R2, RZ, 0x3, R10 ;  /* 0x00000003ff027819 */ /* 0x000fe2000001140a */
[C---:B------:R-:W-:Y:S01]  /*0330*/  IMAD.SHL.U32 R3, R8.reuse, 0x8, RZ ;  /* 0x0000000808037824 */ /* 0x040fe200078e00ff */
[----:B------:R-:W-:Y:S01]  /*0340*/  SHF.R.S32.HI R144, RZ, 0x1f, R144 ;  /* 0x0000001fff907819 */ /* 0x000fe20000011490 */
[----:B------:R-:W-:Y:S01]  /*0350*/  IMAD.SHL.U32 R8, R8, 0x2, RZ ;  /* 0x0000000208087824 */ /* 0x000fe200078e00ff */
[----:B------:R-:W-:Y:S01]  /*0360*/  SHF.R.S32.HI R11, RZ, 0x1f, R5 ;  /* 0x0000001fff0b7819 */ /* 0x000fe20000011405 */
[----:B------:R-:W-:Y:S01]  /*0370*/  IMAD.SHL.U32 R2, R2, 0x40, RZ ;  /* 0x0000004002027824 */ /* 0x000fe200078e00ff */
[-C--:B------:R-:W-:Y:S01]  /*0380*/  LEA.HI R5, R5, R12.reuse, RZ, 0x1 ;  /* 0x0000000c05057211 */ /* 0x080fe200078f08ff */
[----:B------:R-:W-:Y:S01]  /*0390*/  UIMAD UR22, UR32, 0x48, URZ ;  /* 0x00000048201678a4 */ /* 0x000fe2000f8e023f */
[----:B------:R-:W-:Y:S01]  /*03a0*/  LEA.HI R144, R144, R145, RZ, 0x2 ;  /* 0x0000009190907211 */ /* 0x000fe200078f10ff */
[----:B------:R-:W-:Y:S01]  /*03b0*/  UIMAD UR21, UR32, 0x50, URZ ;  /* 0x00000050201578a4 */ /* 0x000fe2000f8e023f */
[----:B------:R-:W-:Y:S01]  /*03c0*/  SHF.R.S32.HI R9, RZ, 0x4, R0 ;  /* 0x00000004ff097819 */ /* 0x000fe20000011400 */
[----:B------:R-:W-:Y:S01]  /*03d0*/  UIMAD UR20, UR32, 0x58, URZ ;  /* 0x00000058201478a4 */ /* 0x000fe2000f8e023f */
[----:B------:R-:W-:Y:S01]  /*03e0*/  LOP3.LUT R2, R2, 0xc0, RZ, 0xc0, !PT ;  /* 0x000000c002027812 */ /* 0x000fe200078ec0ff */
[----:B------:R-:W-:Y:S01]  /*03f0*/  UIMAD UR19, UR32, 0x60, URZ ;  /* 0x00000060201378a4 */ /* 0x000fe2000f8e023f */
[----:B------:R-:W-:Y:S01]  /*0400*/  LOP3.LUT R5, R5, 0x7fffffe, RZ, 0xc0, !PT ;  /* 0x07fffffe05057812 */ /* 0x000fe200078ec0ff */
[----:B------:R-:W-:Y:S01]  /*0410*/  UIMAD UR18, UR32, 0x68, URZ ;  /* 0x00000068201278a4 */ /* 0x000fe2000f8e023f */
[----:B------:R-:W-:Y:S01]  /*0420*/  LOP3.LUT R144, R144, 0xfffffffc, RZ, 0xc0, !PT ;  /* 0xfffffffc90907812 */ /* 0x000fe200078ec0ff */
[----:B------:R-:W-:Y:S01]  /*0430*/  UIMAD UR17, UR32, 0x70, URZ ;  /* 0x00000070201178a4 */ /* 0x000fe2000f8e023f */
[----:B------:R-:W-:Y:S01]  /*0440*/  LEA.HI R11, R11, R12, RZ, 0x3 ;  /* 0x0000000c0b0b7211 */ /* 0x000fe200078f18ff */
[----:B------:R-:W-:Y:S01]  /*0450*/  IMAD.IADD R6, R12, 0x1, -R5 ;  /* 0x000000010c067824 */ /* 0x000fe200078e0a05 */
[----:B------:R-:W-:Y:S01]  /*0460*/  LEA.HI R0, R0, R9, RZ, 0x1 ;  /* 0x0000000900007211 */ /* 0x000fe200078f08ff */
[C---:B------:R-:W-:Y:S01]  /*0470*/  IMAD.IADD R144, R145.reuse, 0x1, -R144 ;  /* 0x0000000191907824 */ /* 0x040fe200078e0a90 */
[----:B------:R-:W-:Y:S01]  /*0480*/  LOP3.LUT R3, R2, 0x18, R3, 0xf8, !PT ;  /* 0x0000001802037812 */ /* 0x000fe200078ef803 */
[----:B------:R-:W-:Y:S01]  /*0490*/  IMAD R145, R145, 0x8, R6 ;  /* 0x0000000891917824 */ /* 0x000fe200078e0206 */
[----:B------:R-:W-:Y:S01]  /*04a0*/  SHF.R.U32.HI R2, RZ, 0x3, R2 ;  /* 0x00000003ff027819 */ /* 0x000fe20000011602 */
[----:B------:R-:W-:Y:S01]  /*04b0*/  IMAD.SHL.U32 R14, R144, 0x10, RZ ;  /* 0x00000010900e7824 */ /* 0x000fe200078e00ff */
[----:B------:R-:W-:Y:S01]  /*04c0*/  LOP3.LUT R11, R11, 0xfffffff8, RZ, 0xc0, !PT ;  /* 0xfffffff80b0b7812 */ /* 0x000fe200078ec0ff */
[----:B------:R-:W-:Y:S01]  /*04d0*/  UIMAD UR16, UR32, 0x78, URZ ;  /* 0x00000078201078a4 */ /* 0x000fe2000f8e023f */
[----:B------:R-:W-:Y:S01]  /*04e0*/  LOP3.LUT R0, R0, 0xfffffffe, RZ, 0xc0, !PT ;  /* 0xfffffffe00007812 */ /* 0x000fe200078ec0ff */
[----:B------:R-:W-:Y:S01]  /*04f0*/  USHF.R.S32.HI UR15, URZ, 0x1f, UR31 ;  /* 0x0000001f3f0f7899 */ /* 0x000fe2000801141f */
[----:B------:R-:W-:Y:S01]  /*0500*/  LOP3.LUT R2, R3, R2, RZ, 0x3c, !PT ;  /* 0x0000000203027212 */ /* 0x000fe200078e3cff */
[----:B------:R-:W-:Y:S01]  /*0510*/  IMAD.IADD R11, R12, 0x1, -R11 ;  /* 0x000000010c0b7824 */ /* 0x000fe200078e0a0b */
[----:B------:R-:W-:Y:S01]  /*0520*/  SHF.R.S32.HI R3, RZ, 0x1f, R4 ;  /* 0x0000001fff037819 */ /* 0x000fe20000011404 */
[----:B------:R-:W-:Y:S01]  /*0530*/  IMAD.IADD R0, R9, 0x1, -R0 ;  /* 0x0000000109007824 */ /* 0x000fe200078e0a00 */
[----:B------:R-:W-:Y:S01]  /*0540*/  LEA.HI R6, R15, R15, RZ, 0x1 ;  /* 0x0000000f0f067211 */ /* 0x000fe200078f08ff */
[----:B------:R-:W-:Y:S01]  /*0550*/  IMAD.U32 R145, R145, 0x20, R2 ;  /* 0x0000002091917824 */ /* 0x000fe200078e0002 */
[----:B------:R-:W-:Y:S01]  /*0560*/  LEA.HI R5, R7, R7, RZ, 0x1 ;  /* 0x0000000707057211 */ /* 0x000fe200078f08ff */
[C---:B------:R-:W-:Y:S01]  /*0570*/  IMAD.SHL.U32 R140, R0.reuse, 0x10, RZ ;  /* 0x00000010008c7824 */ /* 0x040fe200078e00ff */
[----:B------:R-:W-:Y:S01]  /*0580*/  LEA.HI R3, R3, R4, RZ, 0x2 ;  /* 0x0000000403037211 */ /* 0x000fe200078f10ff */
[----:B------:R-:W-:Y:S01]  /*0590*/  IMAD.SHL.U32 R141, R0, 0x8, RZ ;  /* 0x00000008008d7824 */ /* 0x000fe200078e00ff */
[--C-:B------:R-:W-:Y:S01]  /*05a0*/  SHF.R.S32.HI R12, RZ, 0x1, R6.reuse ;  /* 0x00000001ff0c7819 */ /* 0x100fe20000011406 */
[----:B------:R-:W-:Y:S01]  /*05b0*/  UMOV UR11, 0xffffe000 ;  /* 0xffffe000000b7882 */ /* 0x000fe20000000000 */
[----:B------:R-:W-:-:S02]  /*05c0*/  SHF.R.S32.HI R9, RZ, 0x1f, R6 ;  /* 0x0000001fff097819 */ /* 0x000fc40000011406 */
[----:B------:R-:W-:Y:S02]  /*05d0*/  LOP3.LUT R4, R5, 0x7fffffe, RZ, 0xc0, !PT ;  /* 0x07fffffe05047812 */ /* 0x000fe400078ec0ff */
[----:B------:R-:W-:Y:S02]  /*05e0*/  SHF.R.S32.HI R2, RZ, 0x1f, R15 ;  /* 0x0000001fff027819 */ /* 0x000fe4000001140f */
[----:B------:R-:W-:Y:S01]  /*05f0*/  LEA.HI R9, R9, R12, RZ, 0x2 ;  /* 0x0000000c09097211 */ /* 0x000fe200078f10ff */
[C---:B------:R-:W-:Y:S01]  /*0600*/  IMAD.IADD R17, R7.reuse, 0x1, -R4 ;  /* 0x0000000107117824 */ /* 0x040fe200078e0a04 */
[----:B------:R-:W-:Y:S01]  /*0610*/  LEA.HI R13, R2, R15, RZ, 0x3 ;  /* 0x0000000f020d7211 */ /* 0x000fe200078f18ff */
[----:B------:R-:W-:Y:S01]  /*0620*/  IMAD.SHL.U32 R7, R7, 0x40, RZ ;  /* 0x0000004007077824 */ /* 0x000fe200078e00ff */
[----:B------:R-:W-:Y:S02]  /*0630*/  LOP3.LUT R4, R11, 0x1, RZ, 0xc0, !PT ;  /* 0x000000010b047812 */ /* 0x000fe400078ec0ff */
[----:B------:R-:W-:-:S02]  /*0640*/  LOP3.LUT R9, R9, 0xfffffffc, RZ, 0xc0, !PT ;  /* 0xfffffffc09097812 */ /* 0x000fc400078ec0ff */
[----:B------:R-:W-:Y:S02]  /*0650*/  LOP3.LUT R6, R6, 0x7fffffe, RZ, 0xc0, !PT ;  /* 0x07fffffe06067812 */ /* 0x000fe400078ec0ff */
[----:B------:R-:W-:Y:S02]  /*0660*/  LOP3.LUT R2, R13, 0xfffffff8, RZ, 0xc0, !PT ;  /* 0xfffffff80d027812 */ /* 0x000fe400078ec0ff */
[----:B------:R-:W-:Y:S01]  /*0670*/  ISETP.NE.U32.AND P6, PT, R4, 0x1, PT ;  /* 0x000000010400780c */ /* 0x000fe20003fc5070 */
[----:B------:R-:W-:Y:S01]  /*0680*/  IMAD.IADD R4, R12, 0x1, -R9 ;  /* 0x000000010c047824 */ /* 0x000fe200078e0a09 */
[----:B------:R-:W-:Y:S01]  /*0690*/  LOP3.LUT R7, R7, 0x1c0, RZ, 0xc0, !PT ;  /* 0x000001c007077812 */ /* 0x000fe200078ec0ff */
[C---:B------:R-:W-:Y:S01]  /*06a0*/  IMAD.IADD R6, R15.reuse, 0x1, -R6 ;  /* 0x000000010f067824 */ /* 0x040fe200078e0a06 */
[----:B------:R-:W-:Y:S01]  /*06b0*/  SHF.R.S32.HI R9, RZ, 0x1, R5 ;  /* 0x00000001ff097819 */ /* 0x000fe20000011405 */
[----:B------:R-:W-:Y:S01]  /*06c0*/  IMAD.IADD R2, R15, 0x1, -R2 ;  /* 0x000000010f027824 */ /* 0x000fe200078e0a02 */
[----:B------:R-:W-:Y:S01]  /*06d0*/  SHF.R.S32.HI R13, RZ, 0x3, R13 ;  /* 0x00000003ff0d7819 */ /* 0x000fe2000001140d */
[----:B------:R-:W-:Y:S01]  /*06e0*/  IMAD.SHL.U32 R12, R144, 0x400, RZ ;  /* 0x00000400900c7824 */ /* 0x000fe200078e00ff */
[----:B------:R-:W-:-:S02]  /*06f0*/  LEA.HI R5, R11, R11, RZ, 0x1 ;  /* 0x0000000b0b057211 */ /* 0x000fc400078f08ff */
[----:B------:R-:W-:Y:S01]  /*0700*/  LOP3.LUT R15, R7, 0x30, R14, 0xf8, !PT ;  /* 0x00000030070f7812 */ /* 0x000fe200078ef80e */
[----:B------:R-:W-:Y:S01]  /*0710*/  IMAD R136, R13, 0x200, R12 ;  /* 0x000002000d887824 */ /* 0x000fe200078e020c */
[----:B------:R-:W-:Y:S01]  /*0720*/  LEA.HI.SX32 R142, R3, R14, 0x1e ;  /* 0x0000000e038e7211 */ /* 0x000fe200078ff2ff */
[----:B------:R-:W-:Y:S01]  /*0730*/  IMAD R3, R13, 0x8, R6 ;  /* 0x000000080d037824 */ /* 0x000fe200078e0206 */
[----:B------:R-:W-:Y:S02]  /*0740*/  LOP3.LUT R154, R5, 0x3fffffe, RZ, 0xc0, !PT ;  /* 0x03fffffe059a7812 */ /* 0x000fe400078ec0ff */
[----:B------:R-:W-:Y:S01]  /*0750*/  LOP3.LUT R6, R15, 0x8, R10, 0xf8, !PT ;  /* 0x000000080f067812 */ /* 0x000fe200078ef80a */
[----:B------:R-:W-:Y:S01]  /*0760*/  IMAD.SHL.U32 R3, R3, 0x20, RZ ;  /* 0x0000002003037824 */ /* 0x000fe200078e00ff */
[----:B------:R-:W-:Y:S01]  /*0770*/  SHF.R.U32.HI R137, RZ, 0x3, R7 ;  /* 0x00000003ff897819 */ /* 0x000fe20000011607 */
[----:B------:R-:W-:Y:S01]  /*0780*/  IMAD.IADD R154, R11, 0x1, -R154 ;  /* 0x000000010b9a7824 */ /* 0x000fe200078e0a9a */
[----:B------:R-:W-:Y:S01]  /*0790*/  SHF.R.S32.HI R5, RZ, 0x1, R5 ;  /* 0x00000001ff057819 */ /* 0x000fe20000011405 */
[----:B------:R-:W-:Y:S01]  /*07a0*/  IMAD R7, R144, 0x200, R8 ;  /* 0x0000020090077824 */ /* 0x000fe200078e0208 */
[----:B------:R-:W-:-:S02]  /*07b0*/  SHF.R.S32.HI R143, RZ, 0x7, R143 ;  /* 0x00000007ff8f7819 */ /* 0x000fc4000001148f */
[----:B------:R-:W-:Y:S01]  /*07c0*/  LOP3.LUT R137, R6, R137, RZ, 0x3c, !PT ;  /* 0x0000008906897212 */ /* 0x000fe200078e3cff */
[C---:B------:R-:W-:Y:S01]  /*07d0*/  IMAD.SHL.U32 R6, R5.reuse, 0x40, RZ ;  /* 0x0000004005067824 */ /* 0x040fe200078e00ff */
[----:B------:R-:W-:Y:S01]  /*07e0*/  LOP3.LUT P3, RZ, R5, 0x2, RZ, 0xc0, !PT ;  /* 0x0000000205ff7812 */ /* 0x000fe2000786c0ff */
[----:B------:R-:W-:Y:S01]  /*07f0*/  IMAD R154, R154, 0x20, R7 ;  /* 0x000000209a9a7824 */ /* 0x000fe200078e0207 */
[----:B------:R-:W-:Y:S01]  /*0800*/  LOP3.LUT P5, RZ, R11, 0x2, RZ, 0xc0, !PT ;  /* 0x000000020bff7812 */ /* 0x000fe200078ac0ff */
[C---:B------:R-:W-:Y:S01]  /*0810*/  IMAD.SHL.U32 R7, R143.reuse, 0x8, RZ ;  /* 0x000000088f077824 */ /* 0x040fe200078e00ff */
[----:B------:R-:W-:Y:S01]  /*0820*/  LOP3.LUT R6, R6, 0xc0, RZ, 0xc0, !PT ;  /* 0x000000c006067812 */ /* 0x000fe200078ec0ff */
[----:B------:R-:W-:Y:S01]  /*0830*/  IMAD R146, R143, 0x2000, R8 ;  /* 0x000020008f927824 */ /* 0x000fe200078e0208 */
[C---:B------:R-:W-:Y:S01]  /*0840*/  LOP3.LUT P4, RZ, R11.reuse, 0x4, RZ, 0xc0, !PT ;  /* 0x000000040bff7812 */ /* 0x040fe2000788c0ff */
[----:B------:R-:W-:Y:S01]  /*0850*/  IMAD.SHL.U32 R11, R11, 0x40, RZ ;  /* 0x000000400b0b7824 */ /* 0x000fe200078e00ff */
[----:B------:R-:W-:Y:S01]  /*0860*/  LOP3.LUT R7, R7, 0x8, RZ, 0xc0, !PT ;  /* 0x0000000807077812 */ /* 0x000fe200078ec0ff */
[----:B------:R-:W-:Y:S01]  /*0870*/  IMAD R138, R143, 0x8, R0 ;  /* 0x000000088f8a7824 */ /* 0x000fe200078e0200 */
[----:B------:R-:W-:Y:S01]  /*0880*/  SHF.R.U32.HI R5, RZ, 0x3, R6 ;  /* 0x00000003ff057819 */ /* 0x000fe20000011606 */
[----:B------:R-:W-:Y:S01]  /*0890*/  IMAD R137, R0, 0x200, R137 ;  /* 0x0000020000897824 */ /* 0x000fe200078e0289 */
[----:B------:R-:W-:Y:S01]  /*08a0*/  LOP3.LUT R140, R7, 0x10, R140, 0xf8, !PT ;  /* 0x00000010078c7812 */ /* 0x000fe200078ef88c */
[----:B------:R-:W-:Y:S01]  /*08b0*/  IMAD R138, R138, 0x8, R17 ;  /* 0x000000088a8a7824 */ /* 0x000fe200078e0211 */
[----:B------:R-:W-:Y:S01]  /*08c0*/  LOP3.LUT R5, R5, R6, R7, 0x1e, !PT ;  /* 0x0000000605057212 */ /* 0x000fe200078e1e07 */
[----:B------:R-:W-:Y:S01]  /*08d0*/  IMAD.SHL.U32 R7, R2, 0x40, RZ ;  /* 0x0000004002077824 */ /* 0x000fe200078e00ff */
[C---:B------:R-:W-:Y:S01]  /*08e0*/  LOP3.LUT P0, RZ, R9.reuse, 0x2, RZ, 0xc0, !PT ;  /* 0x0000000209ff7812 */ /* 0x040fe2000780c0ff */
[----:B------:R-:W-:Y:S01]  /*08f0*/  IMAD.SHL.U32 R9, R9, 0x40, RZ ;  /* 0x0000004009097824 */ /* 0x000fe200078e00ff */
[----:B------:R-:W-:Y:S01]  /*0900*/  LOP3.LUT R11, R11, 0x1c0, RZ, 0xc0, !PT ;  /* 0x000001c00b0b7812 */ /* 0x000fe200078ec0ff */
[----:B------:R-:W-:Y:S01]  /*0910*/  IMAD.IADD R154, R5, 0x1, R154 ;  /* 0x00000001059a7824 */ /* 0x000fe200078e029a */
[----:B------:R-:W-:Y:S01]  /*0920*/  LOP3.LUT R7, R7, 0x1c0, RZ, 0xc0, !PT ;  /* 0x000001c007077812 */ /* 0x000fe200078ec0ff */
[----:B------:R-:W-:Y:S01]  /*0930*/  IMAD.SHL.U32 R137, R137, 0x2, RZ ;  /* 0x0000000289897824 */ /* 0x000fe200078e00ff */
[----:B------:R-:W-:-:S02]  /*0940*/  LOP3.LUT R9, R9, 0xc0, RZ, 0xc0, !PT ;  /* 0x000000c009097812 */ /* 0x000fc400078ec0ff */
[----:B------:R-:W-:Y:S02]  /*0950*/  R2P PR, R2, 0x6 ;  /* 0x0000000602007804 */ /* 0x000fe40000000000 */
[----:B------:R-:W-:Y:S02]  /*0960*/  LEA.HI R11, R11, R11, RZ, 0x1d ;  /* 0x0000000b0b0b7211 */ /* 0x000fe400078fe8ff */
[----:B------:R-:W-:Y:S02]  /*0970*/  LOP3.LUT R141, R141, 0x8, RZ, 0xc0, !PT ;  /* 0x000000088d8d7812 */ /* 0x000fe400078ec0ff */
[----:B------:R-:W-:Y:S02]  /*0980*/  SHF.R.U32.HI R2, RZ, 0x3, R7 ;  /* 0x00000003ff027819 */ /* 0x000fe40000011607 */
[----:B------:R-:W-:Y:S02]  /*0990*/  LOP3.LUT R10, R9, 0x8, R10, 0xf8, !PT ;  /* 0x00000008090a7812 */ /* 0x000fe400078ef80a */
[----:B------:R-:W-:-:S02]  /*09a0*/  SEL R131, R139, 0xffffffe0, !P0 ;  /* 0xffffffe08b837807 */ /* 0x000fc40004000000 */
[----:B------:R-:W-:Y:S02]  /*09b0*/  SHF.R.U32.HI R9, RZ, 0x3, R9 ;  /* 0x00000003ff097819 */ /* 0x000fe40000011609 */
[----:B------:R-:W-:Y:S02]  /*09c0*/  IADD3 R146, R11, R146, R12 ;  /* 0x000000920b927210 */ /* 0x000fe40007ffe00c */
[C---:B------:R-:W-:Y:S01]  /*09d0*/  LOP3.LUT P0, RZ, R4.reuse, 0x2, RZ, 0xc0, !PT ;  /* 0x0000000204ff7812 */ /* 0x040fe2000780c0ff */
[----:B------:R-:W-:Y:S01]  /*09e0*/  IMAD.SHL.U32 R4, R4, 0x40, RZ ;  /* 0x0000004004047824 */ /* 0x000fe200078e00ff */
[----:B------:R-:W-:Y:S01]  /*09f0*/  LOP3.LUT R7, R2, R7, R141, 0x1e, !PT ;  /* 0x0000000702077212 */ /* 0x000fe200078e1e8d */
[----:B------:R-:W-:Y:S01]  /*0a00*/  IMAD.SHL.U32 R146, R146, 0x2, RZ ;  /* 0x0000000292927824 */ /* 0x000fe200078e00ff */
[----:B------:R-:W-:Y:S02]  /*0a10*/  LOP3.LUT R9, R10, R9, RZ, 0x3c, !PT ;  /* 0x000000090a097212 */ /* 0x000fe400078e3cff */
[----:B------:R-:W-:Y:S01]  /*0a20*/  LOP3.LUT R0, R4, 0xc0, RZ, 0xc0, !PT ;  /* 0x000000c004007812 */ /* 0x000fe200078ec0ff */
[----:B------:R-:W-:Y:S01]  /*0a30*/  IMAD.IADD R136, R136, 0x1, R7 ;  /* 0x0000000188887824 */ /* 0x000fe200078e0207 */
[----:B------:R-:W-:Y:S01]  /*0a40*/  SEL R152, R152, 0x10, !P6 ;  /* 0x0000001098987807 */ /* 0x000fe20007000000 */
[----:B------:R-:W-:Y:S01]  /*0a50*/  IMAD.U32 R138, R138, 0x20, R9 ;  /* 0x000000208a8a7824 */ /* 0x000fe200078e0009 */
[----:B------:R-:W-:-:S02]  /*0a60*/  SHF.R.U32.HI R9, RZ, 0x3, R0 ;  /* 0x00000003ff097819 */ /* 0x000fc40000011600 */
[C---:B------:R-:W-:Y:S01]  /*0a70*/  IADD3 R147, R146.reuse, 0x40, RZ ;  /* 0x0000004092937810 */ /* 0x040fe20007ffe0ff */
[----:B------:R-:W-:Y:S01]  /*0a80*/  IMAD.IADD R149, R146, 0x1, R152 ;  /* 0x0000000192957824 */ /* 0x000fe200078e0298 */
[----:B------:R-:W-:Y:S01]  /*0a90*/  LEA R136, R136, 0xa000, 0x1 ;  /* 0x0000a00088887811 */ /* 0x000fe200078e08ff */
[----:B------:R-:W-:Y:S01]  /*0aa0*/  IMAD.SHL.U32 R138, R138, 0x2, RZ ;  /* 0x000000028a8a7824 */ /* 0x000fe200078e00ff */
[----:B------:R-:W-:Y:S02]  /*0ab0*/  @P4 IADD3 R147, R146, -0x40, RZ ;  /* 0xffffffc092934810 */ /* 0x000fe40007ffe0ff */
[----:B------:R-:W-:Y:S01]  /*0ac0*/  LOP3.LUT R140, R9, R140, R0, 0x1e, !PT ;  /* 0x0000008c098c7212 */ /* 0x000fe200078e1e00 */
[----:B------:R-:W-:Y:S01]  /*0ad0*/  IMAD.IADD R131, R138, 0x1, R131 ;  /* 0x000000018a837824 */ /* 0x000fe200078e0283 */
[----:B------:R-:W-:Y:S01]  /*0ae0*/  SEL R150, R139, 0xffffffe0, !P5 ;  /* 0xffffffe08b967807 */ /* 0x000fe20006800000 */
[----:B------:R-:W-:Y:S01]  /*0af0*/  IMAD.IADD R152, R152, 0x1, R147 ;  /* 0x0000000198987824 */ /* 0x000fe200078e0293 */
[----:B------:R-:W-:Y:S01]  /*0b00*/  SEL R129, R129, 0xffffffc0, !P2 ;  /* 0xffffffc081817807 */ /* 0x000fe20005000000 */
[----:B------:R-:W-:Y:S01]  /*0b10*/  IMAD.IADD R140, R3, 0x1, R140 ;  /* 0x00000001038c7824 */ /* 0x000fe200078e028c */
[----:B------:R-:W-:Y:S01]  /*0b20*/  IADD3 R135, R136, 0x20, RZ ;  /* 0x0000002088877810 */ /* 0x000fe20007ffe0ff */
[--C-:B------:R-:W-:Y:S01]  /*0b30*/  IMAD.IADD R148, R146, 0x1, R150.reuse ;  /* 0x0000000192947824 */ /* 0x100fe200078e0296 */
[----:B------:R-:W-:Y:S01]  /*0b40*/  LOP3.LUT R141, R9, R0, R141, 0x1e, !PT ;  /* 0x00000000098d7212 */ /* 0x000fe200078e1e8d */
[----:B------:R-:W-:Y:S01]  /*0b50*/  IMAD R0, R144, 0x200, R3 ;  /* 0x0000020090007824 */ /* 0x000fe200078e0203 */
[----:B------:R-:W-:Y:S01]  /*0b60*/  LEA R154, R154, 0x6000, 0x1 ;  /* 0x000060009a9a7811 */ /* 0x000fe200078e08ff */
[----:B------:R-:W-:Y:S01]  /*0b70*/  IMAD.IADD R155, R149, 0x1, R150 ;  /* 0x00000001959b7824 */ /* 0x000fe200078e0296 */
[----:B------:R-:W-:Y:S01]  /*0b80*/  @P1 IADD3 R135, R136, -0x20, RZ ;  /* 0xffffffe088871810 */ /* 0x000fe20007ffe0ff */
        /* <DEDUP_REMOVED lines=11> */
.L_x_514:
        /* <DEDUP_REMOVED lines=34> */
[----:B------:R-:W-:Y:S01]  /*0e60*/  ISETP.NE.U32.AND P0, PT, RZ, c[0x0][0x240], PT ;  /* 0x00009000ff007a0c */ /* 0x000fe20003f05070 */
[----:B------:R-:W-:Y:S01]  /*0e70*/  ULDC UR5, c[0x0][0x214] ;  /* 0x0000850000057ab9 */ /* 0x000fe20000000800 */
[----:B------:R-:W2:Y:S01]  /*0e80*/  I2F.RP R2, R5 ;  /* 0x0000000500027306 */ /* 0x000ea20000209400 */
[----:B------:R-:W3:Y:S01]  /*0e90*/  S2R R15, SR_CTAID.X ;  /* 0x00000000000f7919 */ /* 0x000ee20000002500 */
[----:B------:R-:W-:Y:S01]  /*0ea0*/  ISETP.NE.AND.EX P0, PT, RZ, c[0x0][0x244], PT, P0 ;  /* 0x00009100ff007a0c */ /* 0x000fe20003f05300 */
[----:B------:R-:W-:Y:S01]  /*0eb0*/  UIADD3 UR5, UR5, 0x7f, URZ ;  /* 0x0000007f05057890 */ /* 0x000fe2000fffe03f */
[----:B------:R-:W-:Y:S01]  /*0ec0*/  ISETP.NE.AND P4, PT, RZ, c[0x0][0x1c8], PT ;  /* 0x00007200ff007a0c */ /* 0x000fe20003f85270 */
[----:B------:R-:W-:Y:S02]  /*0ed0*/  ULDC.U8 UR6, c[0x0][0x3d0] ;  /* 0x0000f40000067ab9 */ /* 0x000fe40000000000 */
[----:B------:R-:W-:Y:S01]  /*0ee0*/  USHF.R.S32.HI UR43, URZ, 0x1f, UR5 ;  /* 0x0000001f3f2b7899 */ /* 0x000fe20008011405 */
[----:B------:R-:W-:Y:S01]  /*0ef0*/  ISETP.NE.AND P1, PT, RZ, UR6, PT ;  /* 0x00000006ff007c0c */ /* 0x000fe2000bf25270 */
[----:B------:R-:W-:-:S02]  /*0f00*/  ULDC UR6, c[0x0][0x1c0] ;  /* 0x0000700000067ab9 */ /* 0x000fc40000000800 */
[----:B------:R-:W-:Y:S02]  /*0f10*/  ULEA.HI UR43, UR43, UR5, URZ, 0x7 ;  /* 0x000000052b2b7291 */ /* 0x000fe4000f8f383f */
[----:B------:R-:W-:Y:S02]  /*0f20*/  USHF.R.S32.HI UR4, URZ, 0x1f, UR39 ;  /* 0x0000001f3f047899 */ /* 0x000fe40008011427 */
[----:B------:R-:W-:Y:S01]  /*0f30*/  ULOP3.LUT UR42, UR43, 0xffffff80, URZ, 0xc0, !UPT ;  /* 0xffffff802b2a7892 */ /* 0x000fe2000f8ec03f */
[----:B--2---:R-:W2:Y:S01]  /*0f40*/  MUFU.RCP R10, R2 ;  /* 0x00000002000a7308 */ /* 0x004ea20000001000 */
[----:B------:R-:W-:Y:S02]  /*0f50*/  USHF.R.S32.HI UR38, URZ, 0x1f, UR41 ;  /* 0x0000001f3f267899 */ /* 0x000fe40008011429 */
[----:B------:R-:W-:Y:S01]  /*0f60*/  UIADD3 UR42, UR42, -0x80, URZ ;  /* 0xffffff802a2a7890 */ /* 0x000fe2000fffe03f */
[----:B-1----:R-:W-:Y:S01]  /*0f70*/  IABS R8, R7 ;  /* 0x0000000700087213 */ /* 0x002fe20000000000 */
[----:B------:R-:W-:-:S02]  /*0f80*/  IMAD R19, R7, c[0x0][0x22c], RZ ;  /* 0x00008b0007137a24 */ /* 0x000fc400078e02ff */
[----:B------:R-:W-:Y:S02]  /*0f90*/  USHF.R.S32.HI UR5, URZ, 0x1f, UR42 ;  /* 0x0000001f3f057899 */ /* 0x000fe4000801142a */
[----:B------:R-:W-:Y:S01]  /*0fa0*/  USHF.R.S32.HI UR6, URZ, 0x1f, UR6 ;  /* 0x0000001f3f067899 */ /* 0x000fe20008011406 */
[----:B------:R-:W-:Y:S01]  /*0fb0*/  IMAD.U32 R24, RZ, RZ, UR42 ;  /* 0x0000002aff187e24 */ /* 0x000fe2000f8e00ff */
[----:B------:R-:W-:Y:S01]  /*0fc0*/  USHF.R.S32.HI UR43, URZ, 0x7, UR43 ;  /* 0x000000073f2b7899 */ /* 0x000fe2000801142b */
[----:B------:R-:W-:Y:S01]  /*0fd0*/  SHF.R.S32.HI R21, RZ, 0x1f, R19 ;  /* 0x0000001fff157819 */ /* 0x000fe20000011413 */
[----:B------:R-:W-:Y:S01]  /*0fe0*/  IMAD.U32 R25, RZ, RZ, UR5 ;  /* 0x00000005ff197e24 */ /* 0x000fe2000f8e00ff */
[----:B--2---:R-:W-:Y:S01]  /*0ff0*/  IADD3 R10, R10, 0xffffffe, RZ ;  /* 0x0ffffffe0a0a7810 */ /* 0x004fe20007ffe0ff */
[----:B------:R-:W1:Y:S03]  /*1000*/  LDC.U8 R2, c[0x0][0x328] ;  /* 0x0000ca00ff027b82 */ /* 0x000e660000000000 */
[----:B------:R-:W2:Y:S02]  /*1010*/  F2I.FTZ.U32.TRUNC.NTZ R11, R10 ;  /* 0x0000000a000b7305 */ /* 0x000ea4000021f000 */
[----:B--2---:R-:W-:-:S02]  /*1020*/  IMAD.MOV R0, RZ, RZ, -R11 ;  /* 0x000000ffff007224 */ /* 0x004fc400078e0a0b */
[----:B------:R-:W-:Y:S02]  /*1030*/  IMAD.MOV.U32 R10, RZ, RZ, RZ ;  /* 0x000000ffff0a7224 */ /* 0x000fe400078e00ff */
[----:B------:R-:W-:Y:S02]  /*1040*/  IMAD R9, R0, R5, RZ ;  /* 0x0000000500097224 */ /* 0x000fe400078e02ff */
[----:B------:R-:W2:Y:S02]  /*1050*/  S2R R0, SR_CTAID.Y ;  /* 0x0000000000007919 */ /* 0x000ea40000002600 */
[----:B------:R-:W-:-:S06]  /*1060*/  IMAD.HI.U32 R9, R11, R9, R10 ;  /* 0x000000090b097227 */ /* 0x000fcc00078e000a */
[----:B------:R-:W-:-:S04]  /*1070*/  IMAD.HI.U32 R4, R9, R8, RZ ;  /* 0x0000000809047227 */ /* 0x000fc800078e00ff */
[----:B------:R-:W-:-:S04]  /*1080*/  IMAD.MOV R6, RZ, RZ, -R4 ;  /* 0x000000ffff067224 */ /* 0x000fc800078e0a04 */
[----:B------:R-:W-:-:S05]  /*1090*/  IMAD R6, R5, R6, R8 ;  /* 0x0000000605067224 */ /* 0x000fca00078e0208 */
[----:B------:R-:W-:Y:S01]  /*10a0*/  ISETP.GT.U32.AND P3, PT, R5, R6, PT ;  /* 0x000000060500720c */ /* 0x000fe20003f64070 */
[----:B--2---:R-:W-:-:S05]  /*10b0*/  IMAD.WIDE R8, R0, 0x80, RZ ;  /* 0x0000008000087825 */ /* 0x004fca00078e02ff */
[----:B------:R-:W-:Y:S02]  /*10c0*/  SEL R17, R8, RZ, P0 ;  /* 0x000000ff08117207 */ /* 0x000fe40000000000 */
[----:B------:R-:W-:Y:S01]  /*10d0*/  SEL R23, R9, RZ, P0 ;  /* 0x000000ff09177207 */ /* 0x000fe20000000000 */
[----:B---3--:R-:W-:Y:S01]  /*10e0*/  IMAD.WIDE.U32 R8, R15, c[0x0][0x3d8], RZ ;  /* 0x0000f6000f087a25 */ /* 0x008fe200078e00ff */
[----:B-1----:R-:W-:Y:S02]  /*10f0*/  ISETP.NE.AND P0, PT, R2, RZ, PT ;  /* 0x000000ff0200720c */ /* 0x002fe40003f05270 */
[----:B------:R-:W-:Y:S01]  /*1100*/  LOP3.LUT R2, R7, c[0x0][0x1c8], RZ, 0x3c, !PT ;  /* 0x0000720007027a12 */ /* 0x000fe200078e3cff */
[----:B------:R-:W-:Y:S01]  /*1110*/  @!P3 IMAD.IADD R6, R6, 0x1, -R5 ;  /* 0x000000010606b824 */ /* 0x000fe200078e0a05 */
[----:B------:R-:W-:Y:S01]  /*1120*/  @!P3 IADD3 R4, R4, 0x1, RZ ;  /* 0x000000010404b810 */ /* 0x000fe20007ffe0ff */
[----:B------:R-:W-:Y:S01]  /*1130*/  IMAD R15, R15, c[0x0][0x3dc], R9 ;  /* 0x0000f7000f0f7a24 */ /* 0x000fe200078e0209 */
[----:B------:R-:W-:-:S02]  /*1140*/  ISETP.GE.AND P2, PT, R2, RZ, PT ;  /* 0x000000ff0200720c */ /* 0x000fc40003f46270 */
[----:B------:R-:W-:Y:S02]  /*1150*/  ISETP.GE.U32.AND P5, PT, R6, R5, PT ;  /* 0x000000050600720c */ /* 0x000fe40003fa6070 */
[----:B------:R-:W-:Y:S02]  /*1160*/  SEL R16, R8, RZ, P1 ;  /* 0x000000ff08107207 */ /* 0x000fe40000800000 */
[----:B------:R-:W-:Y:S01]  /*1170*/  SHF.R.S32.HI R5, RZ, 0x1f, R0 ;  /* 0x0000001fff057819 */ /* 0x000fe20000011400 */
[C---:B------:R-:W-:Y:S01]  /*1180*/  @P0 IMAD R6, R0.reuse, c[0x0][0x214], RZ ;  /* 0x0000850000060a24 */ /* 0x040fe200078e02ff */
[----:B------:R-:W-:Y:S01]  /*1190*/  SEL R15, R15, RZ, P1 ;  /* 0x000000ff0f0f7207 */ /* 0x000fe20000800000 */
[----:B------:R-:W-:Y:S02]  /*11a0*/  @!P0 IMAD R2, R0, c[0x0][0x1c0], R7 ;  /* 0x0000700000028a24 */ /* 0x000fe400078e0207 */
[----:B------:R-:W-:Y:S02]  /*11b0*/  @P0 IMAD R175, R7, c[0x0][0x234], R6 ;  /* 0x00008d0007af0a24 */ /* 0x000fe400078e0206 */
[----:B------:R-:W-:-:S02]  /*11c0*/  @!P0 IMAD R175, R2, c[0x0][0x214], RZ ;  /* 0x0000850002af8a24 */ /* 0x000fc400078e02ff */
[----:B------:R-:W-:-:S05]  /*11d0*/  @P5 IADD3 R4, R4, 0x1, RZ ;  /* 0x0000000104045810 */ /* 0x000fca0007ffe0ff */
[----:B------:R-:W-:Y:S01]  /*11e0*/  IMAD.MOV.U32 R2, RZ, RZ, R4 ;  /* 0x000000ffff027224 */ /* 0x000fe200078e0004 */
[----:B------:R-:W-:-:S03]  /*11f0*/  SHF.R.S32.HI R4, RZ, 0x1f, R7 ;  /* 0x0000001fff047819 */ /* 0x000fc60000011407 */
[----:B------:R-:W-:Y:S01]  /*1200*/  @!P2 IMAD.MOV R2, RZ, RZ, -R2 ;  /* 0x000000ffff02a224 */ /* 0x000fe200078e0a02 */
[----:B------:R-:W-:-:S04]  /*1210*/  @!P4 LOP3.LUT R2, RZ, c[0x0][0x1c8], RZ, 0x33, !PT ;  /* 0x00007200ff02ca12 */ /* 0x000fc800078e33ff */
[----:B------:R-:W-:Y:S01]  /*1220*/  SHF.R.S32.HI R11, RZ, 0x1f, R2 ;  /* 0x0000001fff0b7819 */ /* 0x000fe20000011402 */
[----:B------:R-:W-:Y:S05]  /*1230*/  @!P0 BRA `(.L_x_507) ;  /* 0x0000007000008947 */ /* 0x000fea0003800000 */
[----:B------:R-:W-:Y:S02]  /*1240*/  MOV R9, 0x80 ;  /* 0x0000008000097802 */ /* 0x000fe40000000f00 */
[----:B------:R-:W-:Y:S02]  /*1250*/  MOV R6, c[0x0][0x210] ;  /* 0x0000840000067a02 */ /* 0x000fe40000000f00 */
[----:B------:R-:W-:-:S03]  /*1260*/  IADD3 R13, R9, c[0x0][0x224], RZ ;  /* 0x00008900090d7a10 */ /* 0x000fc60007ffe0ff */
[----:B------:R-:W-:Y:S02]  /*1270*/  IMAD R6, R9, R6, c[0x0][0x234] ;  /* 0x00008d0009067624 */ /* 0x000fe400078e0206 */
[----:B------:R-:W-:-:S04]  /*1280*/  IMAD R13, R13, R0, RZ ;  /* 0x000000000d0d7224 */ /* 0x000fc800078e02ff */
[----:B------:R-:W-:Y:S01]  /*1290*/  IMAD R159, R6, R7, R13 ;  /* 0x00000007069f7224 */ /* 0x000fe200078e020d */
[----:B------:R-:W-:Y:S05]  /*12a0*/  BRA `(.L_x_508) ;  /* 0x0000002000007947 */ /* 0x000fea0003800000 */
.L_x_507:
[----:B------:R-:W-:-:S04]  /*12b0*/  IMAD R159, R0, c[0x0][0x1c0], R7 ;  /* 0x00007000009f7a24 */ /* 0x000fc800078e0207 */
[----:B------:R-:W-:Y:S02]  /*12c0*/  IMAD R159, R159, c[0x0][0x224], RZ ;  /* 0x000089009f9f7a24 */ /* 0x000fe400078e02ff */
.L_x_508:
[----:B------:R-:W1:Y:S01]  /*12d0*/  S2R R10, SR_TID.X ;  /* 0x00000000000a7919 */ /* 0x000e620000002100 */
[----:B------:R-:W-:Y:S01]  /*12e0*/  IMAD.WIDE R24, R0, c[0x0][0x224], R24 ;  /* 0x0000890000187a25 */ /* 0x000fe200078e0218 */
[----:B------:R-:W-:Y:S01]  /*12f0*/  UIMAD UR6, UR6, UR13, UR14 ;  /* 0x0000000d060672a4 */ /* 0x000fe2000f8e020e */
[----:B------:R-:W-:Y:S01]  /*1300*/  IADD3 R175, R175, UR42, RZ ;  /* 0x0000002aafaf7c10 */ /* 0x000fe2000fffe0ff */
[----:B------:R-:W-:Y:S01]  /*1310*/  UIADD3 UR39, UP0, UR41, UR39, URZ ;  /* 0x0000002729277290 */ /* 0x000fe2000ff1e03f */
[----:B------:R-:W-:Y:S01]  /*1320*/  @P1 BAR.SYNC.DEFER_BLOCKING 0x0 ;  /* 0x0000000000001b1d */ /* 0x000fe20000010000 */
[----:B------:R-:W-:Y:S01]  /*1330*/  IADD3 R17, P0, R24, R17, RZ ;  /* 0x0000001118117210 */ /* 0x000fe20007f1e0ff */
[----:B------:R-:W-:Y:S01]  /*1340*/  UIADD3 UR6, UR35, UR6, URZ ;  /* 0x0000000623067290 */ /* 0x000fe2000fffe03f */
[----:B------:R-:W-:Y:S01]  /*1350*/  IADD3 R159, R159, UR42, RZ ;  /* 0x0000002a9f9f7c10 */ /* 0x000fe2000fffe0ff */
[----:B------:R-:W-:Y:S01]  /*1360*/  UIADD3.X UR38, UR4, UR38, URZ, UP0, !UPT ;  /* 0x0000002604267290 */ /* 0x000fe200087fe43f */
[----:B------:R-:W-:Y:S01]  /*1370*/  IADD3.X R23, R25, R23, RZ, P0, !PT ;  /* 0x0000001719177210 */ /* 0x000fe200007fe4ff */
[----:B------:R-:W-:Y:S01]  /*1380*/  UIADD3 UR52, UR43, -0x1, URZ ;  /* 0xffffffff2b347890 */ /* 0x000fe2000fffe03f */
[----:B------:R-:W-:Y:S01]  /*1390*/  MOV R20, UR39 ;  /* 0x0000002700147c02 */ /* 0x000fe20008000f00 */
[----:B------:R-:W-:Y:S01]  /*13a0*/  IMAD R14, R17, UR6, RZ ;  /* 0x00000006110e7c24 */ /* 0x000fe2000f8e02ff */
[----:B------:R-:W-:Y:S01]  /*13b0*/  ULDC.64 UR6, c[0x0][0x198] ;  /* 0x0000660000067ab9 */ /* 0x000fe20000000a00 */
[----:B------:R-:W-:Y:S01]  /*13c0*/  IMAD.MOV.U32 R158, RZ, RZ, 0x4 ;  /* 0x00000004ff9e7424 */ /* 0x000fe200078e00ff */
[----:B------:R-:W-:Y:S01]  /*13d0*/  UIMAD UR6, UR38, UR6, URZ ;  /* 0x00000006260672a4 */ /* 0x000fe2000f8e023f */
[----:B------:R-:W-:Y:S01]  /*13e0*/  IMAD R14, R23, UR34, R14 ;  /* 0x00000022170e7c24 */ /* 0x000fe2000f8e020e */
[----:B------:R-:W-:Y:S01]  /*13f0*/  CS2R R94, SRZ ;  /* 0x00000000005e7805 */ /* 0x000fe2000001ff00 */
[----:B------:R-:W-:Y:S01]  /*1400*/  IMAD.WIDE R174, R175, R158, c[0x0][0x200] ;  /* 0x00008000afae7625 */ /* 0x000fe200078e029e */
[----:B------:R-:W-:Y:S01]  /*1410*/  UIMAD UR6, UR39, UR7, UR6 ;  /* 0x00000007270672a4 */ /* 0x000fe2000f8e0206 */
[----:B------:R-:W-:Y:S01]  /*1420*/  CS2R R92, SRZ ;  /* 0x00000000005c7805 */ /* 0x000fe2000001ff00 */
[----:B------:R-:W-:Y:S01]  /*1430*/  CS2R R98, SRZ ;  /* 0x0000000000627805 */ /* 0x000fe2000001ff00 */
[----:B------:R-:W-:Y:S01]  /*1440*/  CS2R R96, SRZ ;  /* 0x0000000000607805 */ /* 0x000fe2000001ff00 */
[----:B-1----:R-:W-:Y:S01]  /*1450*/  SHF.R.S32.HI R9, RZ, 0x1f, R10 ;  /* 0x0000001fff097819 */ /* 0x002fe2000001140a */
[----:B------:R-:W-:Y:S01]  /*1460*/  CS2R R90, SRZ ;  /* 0x00000000005a7805 */ /* 0x000fe2000001ff00 */
[----:B------:R-:W-:Y:S01]  /*1470*/  CS2R R88, SRZ ;  /* 0x0000000000587805 */ /* 0x000fe2000001ff00 */
[----:B------:R-:W-:Y:S01]  /*1480*/  CS2R R86, SRZ ;  /* 0x0000000000567805 */ /* 0x000fe2000001ff00 */
[CC--:B------:R-:W-:Y:S01]  /*1490*/  LEA.HI R13, R9.reuse, R10.reuse, RZ, 0x5 ;  /* 0x0000000a090d7211 */ /* 0x0c0fe200078f28ff */
[----:B------:R-:W-:Y:S01]  /*14a0*/  CS2R R84, SRZ ;  /* 0x0000000000547805 */ /* 0x000fe2000001ff00 */
[-C--:B------:R-:W-:Y:S01]  /*14b0*/  LEA.HI R9, R9, R10.reuse, RZ, 0x2 ;  /* 0x0000000a09097211 */ /* 0x080fe200078f10ff */
[----:B------:R-:W-:Y:S01]  /*14c0*/  CS2R R78, SRZ ;  /* 0x00000000004e7805 */ /* 0x000fe2000001ff00 */
[----:B------:R-:W-:Y:S01]  /*14d0*/  LOP3.LUT R25, R13, 0xffffffe0, RZ, 0xc0, !PT ;  /* 0xffffffe00d197812 */ /* 0x000fe200078ec0ff */
[----:B------:R-:W-:Y:S01]  /*14e0*/  CS2R R76, SRZ ;  /* 0x00000000004c7805 */ /* 0x000fe2000001ff00 */
[----:B------:R-:W-:Y:S01]  /*14f0*/  SHF.R.S32.HI R13, RZ, 0x5, R13 ;  /* 0x00000005ff0d7819 */ /* 0x000fe2000001140d */
[----:B------:R-:W-:Y:S01]  /*1500*/  CS2R R82, SRZ ;  /* 0x0000000000527805 */ /* 0x000fe2000001ff00 */
[----:B------:R-:W-:Y:S01]  /*1510*/  IADD3 R168, -R25, R10, RZ ;  /* 0x0000000a19a87210 */ /* 0x000fe20007ffe1ff */
[----:B------:R-:W-:Y:S01]  /*1520*/  CS2R R80, SRZ ;  /* 0x0000000000507805 */ /* 0x000fe2000001ff00 */
[----:B------:R-:W-:Y:S01]  /*1530*/  SHF.R.S32.HI R8, RZ, 0x2, R9 ;  /* 0x00000002ff087819 */ /* 0x000fe20000011409 */
[----:B------:R-:W-:Y:S01]  /*1540*/  CS2R R74, SRZ ;  /* 0x00000000004a7805 */ /* 0x000fe2000001ff00 */
[----:B------:R-:W-:Y:S01]  /*1550*/  LOP3.LUT R9, R9, 0xfffffffc, RZ, 0xc0, !PT ;  /* 0xfffffffc09097812 */ /* 0x000fe200078ec0ff */
[----:B------:R-:W-:Y:S01]  /*1560*/  IMAD R18, R13, UR32, R168 ;  /* 0x000000200d127c24 */ /* 0x000fe2000f8e02a8 */
[----:B------:R-:W-:Y:S01]  /*1570*/  SHF.R.S32.HI R6, RZ, 0x1f, R8 ;  /* 0x0000001fff067819 */ /* 0x000fe20000011408 */
[----:B------:R-:W-:Y:S01]  /*1580*/  IMAD.WIDE.U32 R24, R8, c[0x0][0x1a0], RZ ;  /* 0x0000680008187a25 */ /* 0x000fe200078e00ff */
[----:B------:R-:W-:Y:S01]  /*1590*/  CS2R R72, SRZ ;  /* 0x0000000000487805 */ /* 0x000fe2000001ff00 */
[----:B------:R-:W-:Y:S01]  /*15a0*/  CS2R R70, SRZ ;  /* 0x0000000000467805 */ /* 0x000fe2000001ff00 */
[----:B------:R-:W-:Y:S01]  /*15b0*/  IADD3 R19, P2, P0, R18, UR31, R19 ;  /* 0x0000001f12137c10 */ /* 0x000fe2000f85e013 */
[----:B------:R-:W-:Y:S01]  /*15c0*/  IMAD R23, R6, c[0x0][0x1a0], RZ ;  /* 0x0000680006177a24 */ /* 0x000fe200078e02ff */
[----:B------:R-:W-:Y:S01]  /*15d0*/  SHF.R.S32.HI R18, RZ, 0x1f, R18 ;  /* 0x0000001fff127819 */ /* 0x000fe20000011412 */
[----:B------:R-:W-:Y:S01]  /*15e0*/  IMAD.IADD R9, R10, 0x1, -R9 ;  /* 0x000000010a097824 */ /* 0x000fe200078e0a09 */
[----:B------:R-:W-:Y:S01]  /*15f0*/  CS2R R68, SRZ ;  /* 0x0000000000447805 */ /* 0x000fe2000001ff00 */
[----:B------:R-:W-:Y:S01]  /*1600*/  IMAD R13, R6, c[0x0][0x198], RZ ;  /* 0x00006600060d7a24 */ /* 0x000fe200078e02ff */
[----:B------:R-:W-:Y:S01]  /*1610*/  IADD3.X R10, R18, UR15, R21, P2, P0 ;  /* 0x0000000f120a7c10 */ /* 0x000fe200097e0415 */
[----:B------:R-:W-:Y:S01]  /*1620*/  IMAD R12, R8, c[0x0][0x1a4], R23 ;  /* 0x00006900080c7a24 */ /* 0x000fe200078e0217 */
[----:B------:R-:W-:Y:S01]  /*1630*/  IADD3 R18, P0, R19, R16, RZ ;  /* 0x0000001013127210 */ /* 0x000fe20007f1e0ff */
[----:B------:R-:W-:-:S02]  /*1640*/  IMAD.SHL.U32 R30, R9, 0x8, RZ ;  /* 0x00000008091e7824 */ /* 0x000fc400078e00ff */
[----:B------:R-:W-:-:S03]  /*1650*/  IMAD.WIDE.U32 R26, R8, c[0x0][0x198], RZ ;  /* 0x00006600081a7a25 */ /* 0x000fc600078e00ff */
[----:B------:R-:W-:Y:S01]  /*1660*/  SHF.R.S32.HI R31, RZ, 0x1f, R30 ;  /* 0x0000001fff1f7819 */ /* 0x000fe2000001141e */
[----:B------:R-:W-:Y:S02]  /*1670*/  IMAD R13, R8, c[0x0][0x19c], R13 ;  /* 0x00006700080d7a24 */ /* 0x000fe400078e020d */
[----:B------:R-:W-:Y:S01]  /*1680*/  IMAD.IADD R25, R25, 0x1, R12 ;  /* 0x0000000119197824 */ /* 0x000fe200078e020c */
[----:B------:R-:W-:Y:S01]  /*1690*/  MOV R12, UR39 ;  /* 0x00000027000c7c02 */ /* 0x000fe20008000f00 */
[----:B------:R-:W-:Y:S01]  /*16a0*/  IMAD.X R19, R10, 0x1, R15, P0 ;  /* 0x000000010a137824 */ /* 0x000fe200000e060f */
[----:B------:R-:W-:Y:S01]  /*16b0*/  IADD3 R8, P0, R8, UR42, RZ ;  /* 0x0000002a08087c10 */ /* 0x000fe2000ff1e0ff */
[----:B------:R-:W-:Y:S01]  /*16c0*/  IMAD.WIDE.U32 R20, R20, c[0x0][0x1a0], R24 ;  /* 0x0000680014147a25 */ /* 0x000fe200078e0018 */
[----:B------:R-:W-:Y:S02]  /*16d0*/  IADD3 R27, R27, R13, RZ ;  /* 0x0000000d1b1b7210 */ /* 0x000fe40007ffe0ff */
[----:B------:R-:W-:Y:S01]  /*16e0*/  IADD3.X R6, R6, UR5, RZ, P0, !PT ;  /* 0x0000000506067c10 */ /* 0x000fe200087fe4ff */
[C---:B------:R-:W-:Y:S01]  /*16f0*/  IMAD R23, R5.reuse, c[0x0][0x180], RZ ;  /* 0x0000600005177a24 */ /* 0x040fe200078e02ff */
[----:B------:R-:W-:Y:S01]  /*1700*/  ULDC.64 UR4, c[0x0][0x1a0] ;  /* 0x0000680000047ab9 */ /* 0x000fe20000000a00 */
[----:B------:R-:W-:Y:S01]  /*1710*/  IMAD R25, R5, c[0x0][0x368], RZ ;  /* 0x0000da0005197a24 */ /* 0x000fe200078e02ff */
[----:B------:R-:W-:Y:S01]  /*1720*/  UIMAD UR4, UR38, UR4, URZ ;  /* 0x00000004260472a4 */ /* 0x000fe2000f8e023f */
[----:B------:R-:W-:-:S02]  /*1730*/  IMAD R24, R0, c[0x0][0x184], R23 ;  /* 0x0000610000187a24 */ /* 0x000fc400078e0217 */
[C---:B------:R-:W-:Y:S01]  /*1740*/  IMAD.WIDE.U32 R32, R0.reuse, c[0x0][0x180], R30 ;  /* 0x0000600000207a25 */ /* 0x040fe200078e001e */
[----:B------:R-:W-:Y:S02]  /*1750*/  UIMAD UR4, UR39, UR5, UR4 ;  /* 0x00000005270472a4 */ /* 0x000fe4000f8e0204 */
[----:B------:R-:W-:Y:S01]  /*1760*/  UIADD3 UR5, -UR40, UR10, UR41 ;  /* 0x0000000a28057290 */ /* 0x000fe2000fffe129 */
[----:B------:R-:W-:Y:S02]  /*1770*/  IMAD R15, R5, c[0x0][0x188], RZ ;  /* 0x00006200050f7a24 */ /* 0x000fe400078e02ff */
[C---:B------:R-:W-:Y:S01]  /*1780*/  IMAD R28, R0.reuse, c[0x0][0x36c], R25 ;  /* 0x0000db00001c7a24 */ /* 0x040fe200078e0219 */
[----:B------:R-:W-:Y:S01]  /*1790*/  IADD3 R25, R33, R24, RZ ;  /* 0x0000001821197210 */ /* 0x000fe20007ffe0ff */
[----:B------:R-:W-:Y:S01]  /*17a0*/  IMAD.WIDE.U32 R36, R0, c[0x0][0x368], R30 ;  /* 0x0000da0000247a25 */ /* 0x000fe200078e001e */
[----:B------:R-:W-:Y:S01]  /*17b0*/  MOV R24, R32 ;  /* 0x0000002000187202 */ /* 0x000fe20000000f00 */
[----:B------:R-:W-:-:S02]  /*17c0*/  UIADD3 UR5, UR5, -UR9, URZ ;  /* 0x8000000905057290 */ /* 0x000fc4000fffe03f */
[----:B------:R-:W-:Y:S01]  /*17d0*/  IMAD R9, R6, c[0x0][0x190], RZ ;  /* 0x0000640006097a24 */ /* 0x000fe200078e02ff */
[----:B------:R-:W-:Y:S01]  /*17e0*/  IADD3 R29, R37, R28, RZ ;  /* 0x0000001c251d7210 */ /* 0x000fe20007ffe0ff */
[----:B------:R-:W-:Y:S01]  /*17f0*/  IMAD.WIDE.U32 R34, R8, c[0x0][0x190], R30 ;  /* 0x0000640008227a25 */ /* 0x000fe200078e001e */
[----:B------:R-:W-:-:S03]  /*1800*/  MOV R28, R36 ;  /* 0x00000024001c7202 */ /* 0x000fc60000000f00 */
[----:B------:R-:W-:-:S04]  /*1810*/  IMAD.WIDE.U32 R12, R12, c[0x0][0x198], R26 ;  /* 0x000066000c0c7a25 */ /* 0x000fc800078e001a */
[C---:B------:R-:W-:Y:S02]  /*1820*/  IMAD R22, R0.reuse, c[0x0][0x18c], R15 ;  /* 0x0000630000167a24 */ /* 0x040fe400078e020f */
[----:B------:R-:W-:-:S04]  /*1830*/  IMAD.WIDE.U32 R30, R0, c[0x0][0x188], R30 ;  /* 0x00006200001e7a25 */ /* 0x000fc800078e001e */
[----:B------:R-:W-:Y:S02]  /*1840*/  IMAD R26, R8, c[0x0][0x194], R9 ;  /* 0x00006500081a7a24 */ /* 0x000fe400078e0209 */
[----:B------:R-:W-:Y:S02]  /*1850*/  IMAD R9, R11, c[0x0][0x1b0], RZ ;  /* 0x00006c000b097a24 */ /* 0x000fe400078e02ff */
[----:B------:R-:W-:Y:S02]  /*1860*/  IMAD R15, R6, c[0x0][0x370], RZ ;  /* 0x0000dc00060f7a24 */ /* 0x000fe400078e02ff */
[----:B------:R-:W-:Y:S02]  /*1870*/  IMAD.IADD R23, R31, 0x1, R22 ;  /* 0x000000011f177824 */ /* 0x000fe400078e0216 */
[----:B------:R-:W-:-:S04]  /*1880*/  IMAD.WIDE.U32 R18, R17, UR34, R18 ;  /* 0x0000002211127c25 */ /* 0x000fc8000f8e0012 */
[----:B------:R-:W-:Y:S01]  /*1890*/  IMAD R11, R11, c[0x0][0x1b8], RZ ;  /* 0x00006e000b0b7a24 */ /* 0x000fe200078e02ff */
[----:B------:R-:W-:Y:S01]  /*18a0*/  LEA R176, P0, R18, c[0x0][0x350], 0x2 ;  /* 0x0000d40012b07a11 */ /* 0x000fe200078010ff */
[----:B------:R-:W-:Y:S02]  /*18b0*/  IMAD.MOV.U32 R22, RZ, RZ, R30 ;  /* 0x000000ffff167224 */ /* 0x000fe400078e001e */
[C---:B------:R-:W-:Y:S02]  /*18c0*/  IMAD R9, R2.reuse, c[0x0][0x1b4], R9 ;  /* 0x00006d0002097a24 */ /* 0x040fe400078e0209 */
[----:B------:R-:W-:-:S04]  /*18d0*/  IMAD.WIDE.U32 R24, R2, c[0x0][0x1b0], R24 ;  /* 0x00006c0002187a25 */ /* 0x000fc800078e0018 */
[C---:B------:R-:W-:Y:S01]  /*18e0*/  IMAD R6, R8.reuse, c[0x0][0x374], R15 ;  /* 0x0000dd0008067a24 */ /* 0x040fe200078e020f */
[----:B------:R-:W-:Y:S01]  /*18f0*/  MOV R15, c[0x0][0x374] ;  /* 0x0000dd00000f7a02 */ /* 0x000fe20000000f00 */
[----:B------:R-:W-:-:S04]  /*1900*/  IMAD.WIDE.U32 R28, R8, c[0x0][0x370], R28 ;  /* 0x0000dc00081c7a25 */ /* 0x000fc800078e001c */
[C---:B------:R-:W-:Y:S01]  /*1910*/  IMAD R8, R2.reuse, c[0x0][0x1bc], R11 ;  /* 0x00006f0002087a24 */ /* 0x040fe200078e020b */
[----:B------:R-:W-:Y:S01]  /*1920*/  IADD3 R11, R19, R14, RZ ;  /* 0x0000000e130b7210 */ /* 0x000fe20007ffe0ff */
[----:B------:R-:W-:Y:S01]  /*1930*/  IMAD.WIDE.U32 R22, R2, c[0x0][0x1b8], R22 ;  /* 0x00006e0002167a25 */ /* 0x000fe200078e0016 */
[----:B------:R-:W-:Y:S02]  /*1940*/  IADD3 R2, P2, R24, R12, RZ ;  /* 0x0000000c18027210 */ /* 0x000fe40007f5e0ff */
[----:B------:R-:W-:Y:S01]  /*1950*/  LEA.HI.X R177, R18, c[0x0][0x354], R11, 0x2, P0 ;  /* 0x0000d50012b17a11 */ /* 0x000fe200000f140b */
[----:B------:R-:W-:Y:S01]  /*1960*/  IMAD.IADD R9, R25, 0x1, R9 ;  /* 0x0000000119097824 */ /* 0x000fe200078e0209 */
[----:B------:R-:W-:Y:S01]  /*1970*/  IADD3 R11, R23, R8, RZ ;  /* 0x00000008170b7210 */ /* 0x000fe20007ffe0ff */
[----:B------:R-:W-:Y:S01]  /*1980*/  IMAD.IADD R27, R35, 0x1, R26 ;  /* 0x00000001231b7824 */ /* 0x000fe200078e021a */
[----:B------:R-:W-:Y:S01]  /*1990*/  IADD3 R8, P0, R22, R20, RZ ;  /* 0x0000001416087210 */ /* 0x000fe20007f1e0ff */
[----:B------:R-:W-:Y:S01]  /*19a0*/  IMAD.MOV.U32 R26, RZ, RZ, R34 ;  /* 0x000000ffff1a7224 */ /* 0x000fe200078e0022 */
[----:B------:R-:W-:Y:S01]  /*19b0*/  IADD3.X R9, R9, UR6, R13, P2, !PT ;  /* 0x0000000609097c10 */ /* 0x000fe200097fe40d */
[----:B------:R-:W-:Y:S01]  /*19c0*/  IMAD R5, R5, c[0x0][0x178], RZ ;  /* 0x00005e0005057a24 */ /* 0x000fe200078e02ff */
[----:B------:R-:W-:Y:S01]  /*19d0*/  LEA R10, P2, R2, c[0x0][0x168], 0x1 ;  /* 0x00005a00020a7a11 */ /* 0x000fe200078408ff */
[----:B------:R-:W-:Y:S01]  /*19e0*/  IMAD.WIDE.U32 R26, R0, c[0x0][0x178], R26 ;  /* 0x00005e00001a7a25 */ /* 0x000fe200078e001a */
[----:B------:R-:W-:Y:S01]  /*19f0*/  IADD3.X R21, R11, UR4, R21, P0, !PT ;  /* 0x000000040b157c10 */ /* 0x000fe200087fe415 */
[----:B------:R-:W-:Y:S01]  /*1a00*/  ULEA.HI UR4, UR52, UR52, URZ, 0x1 ;  /* 0x0000003434047291 */ /* 0x000fe2000f8f083f */
[----:B------:R-:W-:Y:S01]  /*1a10*/  LEA.HI.X R11, R2, c[0x0][0x16c], R9, 0x1, P2 ;  /* 0x00005b00020b7a11 */ /* 0x000fe200010f0c09 */
[----:B------:R-:W-:Y:S01]  /*1a20*/  IMAD.MOV.U32 R9, RZ, RZ, c[0x0][0x198] ;  /* 0x00006600ff097624 */ /* 0x000fe200078e00ff */
[----:B------:R-:W-:Y:S01]  /*1a30*/  LEA R18, P0, R8, c[0x0][0x170], 0x1 ;  /* 0x00005c0008127a11 */ /* 0x000fe200078008ff */
[----:B------:R-:W-:Y:S01]  /*1a40*/  ULOP3.LUT UR4, UR4, 0xfffffffe, URZ, 0xc0, !UPT ;  /* 0xfffffffe04047892 */ /* 0x000fe2000f8ec03f */
[----:B------:R-:W-:Y:S01]  /*1a50*/  MOV R2, c[0x0][0x19c] ;  /* 0x0000670000027a02 */ /* 0x000fe20000000f00 */
[----:B------:R-:W-:Y:S01]  /*1a60*/  IMAD R5, R0, c[0x0][0x17c], R5 ;  /* 0x00005f0000057a24 */ /* 0x000fe200078e0205 */
[----:B------:R-:W-:Y:S01]  /*1a70*/  LEA R20, P2, R9, R10, 0x7 ;  /* 0x0000000a09147211 */ /* 0x000fe200078438ff */
[----:B------:R-:W-:Y:S01]  /*1a80*/  UIADD3 UR4, UR52, -UR4, URZ ;  /* 0x8000000434047290 */ /* 0x000fe2000fffe03f */
[----:B------:R-:W-:Y:S01]  /*1a90*/  LEA.HI.X R19, R8, c[0x0][0x174], R21, 0x1, P0 ;  /* 0x00005d0008137a11 */ /* 0x000fe200000f0c15 */
[----:B------:R-:W-:Y:S01]  /*1aa0*/  IMAD.IADD R27, R27, 0x1, R5 ;  /* 0x000000011b1b7824 */ /* 0x000fe200078e0205 */
[----:B------:R-:W-:Y:S01]  /*1ab0*/  LEA.HI.X R21, R9, R11, R2, 0x7, P2 ;  /* 0x0000000b09157211 */ /* 0x000fe200010f3c02 */
[C---:B------:R-:W-:Y:S01]  /*1ac0*/  IMAD R2, R4.reuse, c[0x0][0x1a8], RZ ;  /* 0x00006a0004027a24 */ /* 0x040fe200078e02ff */
[----:B------:R-:W-:Y:S01]  /*1ad0*/  UISETP.NE.AND UP0, UPT, UR4, 0x1, UPT ;  /* 0x000000010400788c */ /* 0x000fe2000bf05270 */
[----:B------:R-:W-:Y:S01]  /*1ae0*/  IADD3 R29, R29, R6, RZ ;  /* 0x000000061d1d7210 */ /* 0x000fe20007ffe0ff */
[----:B------:R-:W-:Y:S01]  /*1af0*/  USHF.R.S32.HI UR4, URZ, 0x1f, UR5 ;  /* 0x0000001f3f047899 */ /* 0x000fe20008011405 */
[----:B------:R-:W-:Y:S01]  /*1b00*/  IMAD R4, R4, c[0x0][0x378], RZ ;  /* 0x0000de0004047a24 */ /* 0x000fe200078e02ff */
[----:B------:R-:W-:Y:S01]  /*1b10*/  MOV R5, c[0x0][0x1a4] ;  /* 0x0000690000057a02 */ /* 0x000fe20000000f00 */
[----:B------:R-:W-:Y:S01]  /*1b20*/  IMAD.MOV.U32 R9, RZ, RZ, c[0x0][0x1a0] ;  /* 0x00006800ff097624 */ /* 0x000fe200078e00ff */
[----:B------:R-:W-:Y:S01]  /*1b30*/  ULEA.HI UR4, UR4, UR5, URZ, 0x7 ;  /* 0x0000000504047291 */ /* 0x000fe2000f8f383f */
[----:B------:R-:W-:-:S02]  /*1b40*/  IMAD R2, R7, c[0x0][0x1ac], R2 ;  /* 0x00006b0007027a24 */ /* 0x000fc400078e0202 */
[----:B------:R-:W-:Y:S01]  /*1b50*/  IMAD.WIDE.U32 R26, R7, c[0x0][0x1a8], R26 ;  /* 0x00006a00071a7a25 */ /* 0x000fe200078e001a */
[----:B------:R-:W-:Y:S01]  /*1b60*/  LEA R22, P0, R9, R18, 0x7 ;  /* 0x0000001209167211 */ /* 0x000fe200078038ff */
[----:B------:R-:W-:Y:S02]  /*1b70*/  USHF.R.S32.HI UR4, URZ, 0x7, UR4 ;  /* 0x000000073f047899 */ /* 0x000fe40008011404 */
[C---:B------:R-:W-:Y:S01]  /*1b80*/  IMAD R4, R7.reuse, c[0x0][0x37c], R4 ;  /* 0x0000df0007047a24 */ /* 0x040fe200078e0204 */
[----:B------:R-:W-:Y:S01]  /*1b90*/  LEA R172, P3, R26, c[0x0][0x160], 0x1 ;  /* 0x000058001aac7a11 */ /* 0x000fe200078608ff */
[----:B------:R-:W-:Y:S01]  /*1ba0*/  IMAD.WIDE.U32 R28, R7, c[0x0][0x378], R28 ;  /* 0x0000de00071c7a25 */ /* 0x000fe200078e001c */
[----:B------:R-:W-:Y:S02]  /*1bb0*/  LEA.HI.X R23, R9, R19, R5, 0x7, P0 ;  /* 0x0000001309177211 */ /* 0x000fe400000f3c05 */
[----:B------:R-:W-:Y:S01]  /*1bc0*/  PLOP3.LUT P0, PT, PT, PT, UP0, 0x80, 0x0 ;  /* 0x000000000000781c */ /* 0x000fe20003f0f008 */
[----:B------:R-:W-:Y:S01]  /*1bd0*/  IMAD.IADD R2, R27, 0x1, R2 ;  /* 0x000000011b027824 */ /* 0x000fe200078e0202 */
[----:B------:R-:W-:Y:S01]  /*1be0*/  IADD3 R4, R29, R4, RZ ;  /* 0x000000041d047210 */ /* 0x000fe20007ffe0ff */
[----:B------:R-:W-:Y:S01]  /*1bf0*/  IMAD.MOV.U32 R17, RZ, RZ, c[0x0][0x370] ;  /* 0x0000dc00ff117624 */ /* 0x000fe200078e00ff */
[----:B------:R-:W-:Y:S01]  /*1c00*/  LEA R170, P2, R28, c[0x0][0x330], 0x1 ;  /* 0x0000cc001caa7a11 */ /* 0x000fe200078408ff */
[----:B------:R-:W-:Y:S01]  /*1c10*/  IMAD.MOV.U32 R13, RZ, RZ, c[0x0][0x190] ;  /* 0x00006400ff0d7624 */ /* 0x000fe200078e00ff */
[----:B------:R-:W-:Y:S01]  /*1c20*/  LEA.HI.X R173, R26, c[0x0][0x164], R2, 0x1, P3 ;  /* 0x000059001aad7a11 */ /* 0x000fe200018f0c02 */
[C---:B------:R-:W-:Y:S01]  /*1c30*/  IMAD.SHL.U32 R5, R145.reuse, 0x2, RZ ;  /* 0x0000000291057824 */ /* 0x040fe200078e00ff */
[----:B------:R-:W-:Y:S01]  /*1c40*/  IADD3 R2, R145, 0x1000, RZ ;  /* 0x0000100091027810 */ /* 0x000fe20007ffe0ff */
[----:B------:R-:W-:Y:S01]  /*1c50*/  IMAD.WIDE R158, R159, R158, c[0x0][0x3c8] ;  /* 0x0000f2009f9e7625 */ /* 0x000fe200078e029e */
[----:B------:R-:W-:-:S02]  /*1c60*/  LEA.HI.X R171, R28, c[0x0][0x334], R4, 0x1, P2 ;  /* 0x0000cd001cab7a11 */ /* 0x000fc400010f0c04 */
[----:B------:R-:W-:Y:S02]  /*1c70*/  LEA R14, P3, R17, R170, 0x7 ;  /* 0x000000aa110e7211 */ /* 0x000fe400078638ff */
[----:B------:R-:W-:Y:S01]  /*1c80*/  IMNMX R156, RZ, UR4, !PT ;  /* 0x00000004ff9c7c17 */ /* 0x000fe2000f800200 */
[----:B------:R-:W-:Y:S01]  /*1c90*/  @!PT LDS RZ, [RZ] ;  /* 0x00000000fffff984 */ /* 0x000fe20000000800 */
[----:B------:R-:W-:Y:S01]  /*1ca0*/  @!PT LDS RZ, [RZ] ;  /* 0x00000000fffff984 */ /* 0x000fe20000000800 */
[----:B------:R-:W-:Y:S01]  /*1cb0*/  @!PT LDS RZ, [RZ] ;  /* 0x00000000fffff984 */ /* 0x000fe20000000800 */
[----:B------:R1:W-:Y:S01]  /*1cc0*/  LDGSTS.E.BYPASS.LTC128B.128 [R5+0x4000], [R170.64] ;  /* 0x04000000aa057fae */ /* 0x0003e2000b901d64 */
[----:B------:R-:W-:Y:S02]  /*1cd0*/  SEL R2, R2, R145, !P0 ;  /* 0x0000009102027207 */ /* 0x000fe40004000000 */
[----:B------:R-:W-:Y:S02]  /*1ce0*/  MOV R9, c[0x0][0x194] ;  /* 0x0000650000097a02 */ /* 0x000fe40000000f00 */
[----:B------:R-:W-:Y:S02]  /*1cf0*/  LEA R8, P2, R13, R172, 0x7 ;  /* 0x000000ac0d087211 */ /* 0x000fe400078438ff */
[----:B------:R-:W-:-:S02]  /*1d00*/  LEA.HI.X R15, R17, R171, R15, 0x7, P3 ;  /* 0x000000ab110f7211 */ /* 0x000fc400018f3c0f */
[----:B------:R-:W-:Y:S02]  /*1d10*/  ISETP.LT.AND P1, PT, R156, UR43, PT ;  /* 0x0000002b9c007c0c */ /* 0x000fe4000bf21270 */
[----:B------:R-:W-:Y:S01]  /*1d20*/  SHF.L.U32 R167, R2, 0x1, RZ ;  /* 0x0000000102a77819 */ /* 0x000fe200000006ff */
[----:B------:R1:W-:Y:S01]  /*1d30*/  LDGSTS.E.BYPASS.LTC128B.128 [R5+0x5000], [R14.64] ;  /* 0x050000000e057fae */ /* 0x0003e2000b901d64 */
[----:B------:R-:W-:-:S03]  /*1d40*/  LEA.HI.X R9, R13, R173, R9, 0x7, P2 ;  /* 0x000000ad0d097211 */ /* 0x000fc600010f3c09 */
[----:B------:R1:W-:Y:S04]  /*1d50*/  LDGSTS.E.BYPASS.LTC128B.128 [R167], [R172.64] ;  /* 0x00000000aca77fae */ /* 0x0003e8000b901d64 */
[----:B------:R1:W-:Y:S04]  /*1d60*/  LDGSTS.E.BYPASS.LTC128B.128 [R167+0x1000], [R8.64] ;  /* 0x0100000008a77fae */ /* 0x0003e8000b901d64 */
[----:B------:R1:W-:Y:S04]  /*1d70*/  LDGSTS.E.BYPASS.LTC128B.128 [R5+0x6000], [R10.64] ;  /* 0x060000000a057fae */ /* 0x0003e8000b901d64 */
[----:B------:R1:W-:Y:S04]  /*1d80*/  LDGSTS.E.BYPASS.LTC128B.128 [R5+0x7000], [R20.64] ;  /* 0x0700000014057fae */ /* 0x0003e8000b901d64 */
[----:B------:R1:W-:Y:S04]  /*1d90*/  LDGSTS.E.BYPASS.LTC128B.128 [R5+0x8000], [R18.64] ;  /* 0x0800000012057fae */ /* 0x0003e8000b901d64 */
[----:B------:R1:W-:Y:S04]  /*1da0*/  LDGSTS.E.BYPASS.LTC128B.128 [R5+0x9000], [R22.64] ;  /* 0x0900000016057fae */ /* 0x0003e8000b901d64 */
[----:B------:R-:W0:Y:S01]  /*1db0*/  LDGDEPBAR ;  /* 0x00000000000079af */ /* 0x000e220000000000 */
[----:B------:R-:W-:Y:S05]  /*1dc0*/  @!P1 BRA `(.L_x_509) ;  /* 0x00005c5000009947 */ /* 0x000fea0003800000 */
[----:B------:R-:W-:Y:S02]  /*1dd0*/  IMAD.MOV.U32 R12, RZ, RZ, c[0x0][0x308] ;  /* 0x0000c200ff0c7624 */ /* 0x000fe400078e00ff */
[----:B------:R-:W-:-:S05]  /*1de0*/  IMAD.MOV.U32 R13, RZ, RZ, c[0x0][0x30c] ;  /* 0x0000c300ff0d7624 */ /* 0x000fca00078e00ff */
[----:B-1----:R-:W2:Y:S04]  /*1df0*/  LDG.E.64 R4, [R12.64] ;  /* 0x000000240c047981 */ /* 0x002ea8000c1e1b00 */
[----:B------:R-:W3:Y:S01]  /*1e00*/  LDG.E.64 R8, [R12.64+0x8] ;  /* 0x000008240c087981 */ /* 0x000ee2000c1e1b00 */
[----:B------:R-:W-:-:S05]  /*1e10*/  IMAD.WIDE R10, R142, 0x4, R174 ;  /* 0x000000048e0a7825 */ /* 0x000fca00078e02ae */
[----:B------:R1:W5:Y:S04]  /*1e20*/  LDG.E R166, [R10.64] ;  /* 0x000000240aa67981 */ /* 0x000368000c1e1900 */
[----:B------:R1:W5:Y:S04]  /*1e30*/  LDG.E R165, [R10.64+0x20] ;  /* 0x000020240aa57981 */ /* 0x000368000c1e1900 */
[----:B------:R1:W5:Y:S04]  /*1e40*/  LDG.E R164, [R10.64+0x100] ;  /* 0x000100240aa47981 */ /* 0x000368000c1e1900 */
[----:B------:R1:W5:Y:S01]  /*1e50*/  LDG.E R163, [R10.64+0x120] ;  /* 0x000120240aa37981 */ /* 0x000362000c1e1900 */
[----:B------:R-:W-:Y:S01]  /*1e60*/  IMAD R7, R0, c[0x0][0x1c0], R7 ;  /* 0x0000700000077a24 */ /* 0x000fe200078e0207 */
[----:B------:R-:W-:Y:S01]  /*1e70*/  SHF.R.S32.HI R162, RZ, 0x1f, R168 ;  /* 0x0000001fffa27819 */ /* 0x000fe200000114a8 */
[----:B------:R-:W-:Y:S01]  /*1e80*/  UIADD3 UR5, UR41, UR8, URZ ;  /* 0x0000000829057290 */ /* 0x000fe2000fffe03f */
[----:B------:R-:W-:Y:S01]  /*1e90*/  IADD3 R133, R140, 0x1000, RZ ;  /* 0x000010008c857810 */ /* 0x000fe20007ffe0ff */
[----:B------:R-:W-:Y:S01]  /*1ea0*/  IMAD.SHL.U32 R7, R7, 0x20, RZ ;  /* 0x0000002007077824 */ /* 0x000fe200078e00ff */
[----:B------:R-:W-:Y:S01]  /*1eb0*/  IADD3 R132, R141, 0x1000, RZ ;  /* 0x000010008d847810 */ /* 0x000fe20007ffe0ff */
[----:B------:R-:W-:Y:S01]  /*1ec0*/  IMAD.MOV.U32 R160, RZ, RZ, R158 ;  /* 0x000000ffffa07224 */ /* 0x000fe200078e009e */
[----:B------:R-:W-:Y:S01]  /*1ed0*/  SEL R133, R133, R140, !P0 ;  /* 0x0000008c85857207 */ /* 0x000fe20004000000 */
[----:B------:R-:W-:Y:S01]  /*1ee0*/  IMAD.MOV.U32 R95, RZ, RZ, RZ ;  /* 0x000000ffff5f7224 */ /* 0x000fe200078e00ff */
[----:B------:R-:W-:Y:S01]  /*1ef0*/  SEL R132, R132, R141, !P0 ;  /* 0x0000008d84847207 */ /* 0x000fe20004000000 */
[----:B------:R-:W-:-:S02]  /*1f00*/  UIADD3 UR5, -UR40, 0x80, UR5 ;  /* 0x0000008028057890 */ /* 0x000fc4000fffe105 */
[----:B------:R-:W-:Y:S02]  /*1f10*/  IMAD.SHL.U32 R133, R133, 0x2, RZ ;  /* 0x0000000285857824 */ /* 0x000fe400078e00ff */
[----:B------:R-:W-:Y:S01]  /*1f20*/  IMAD.SHL.U32 R132, R132, 0x2, RZ ;  /* 0x0000000284847824 */ /* 0x000fe200078e00ff */
[----:B--2---:R-:W2:Y:S01]  /*1f30*/  R2UR UR4, R4 ;  /* 0x00000000040473c2 */ /* 0x004ea200000e0000 */
[----:B---3--:R-:W-:-:S07]  /*1f40*/  IADD3 R168, P2, P1, R7, R8, R168 ;  /* 0x0000000807a87210 */ /* 0x008fce000795e0a8 */
[----:B------:R3:W4:Y:S01]  /*1f50*/  R2UR UR51, R5 ;  /* 0x00000000053373c2 */ /* 0x00072200000e0000 */
[----:B--2---:R-:W-:Y:S02]  /*1f60*/  UIADD3 UR50, UR4, -0x61c88647, URZ ;  /* 0x9e3779b904327890 */ /* 0x004fe4000fffe03f */
[----:B------:R-:W-:Y:S02]  /*1f70*/  UIADD3 UR48, UR4, 0x3c6ef372, URZ ;  /* 0x3c6ef37204307890 */ /* 0x000fe4000fffe03f */
[----:B------:R-:W-:Y:S02]  /*1f80*/  UIADD3 UR46, UR4, -0x255992d5, URZ ;  /* 0xdaa66d2b042e7890 */ /* 0x000fe4000fffe03f */
[----:B------:R-:W-:Y:S01]  /*1f90*/  UIADD3 UR44, UR4, 0x78dde6e4, URZ ;  /* 0x78dde6e4042c7890 */ /* 0x000fe2000fffe03f */
[----:B---3--:R-:W-:Y:S01]  /*1fa0*/  SHF.R.S32.HI R5, RZ, 0x1f, R7 ;  /* 0x0000001fff057819 */ /* 0x008fe20000011407 */
[----:B----4-:R-:W-:Y:S02]  /*1fb0*/  UIADD3 UR49, UR51, -0x4498517b, URZ ;  /* 0xbb67ae8533317890 */ /* 0x010fe4000fffe03f */
[----:B------:R-:W-:Y:S01]  /*1fc0*/  UIADD3 UR47, UR51, 0x76cf5d0a, URZ ;  /* 0x76cf5d0a332f7890 */ /* 0x000fe2000fffe03f */
[----:B------:R-:W-:Y:S01]  /*1fd0*/  IADD3.X R162, R5, R9, R162, P2, P1 ;  /* 0x0000000905a27210 */ /* 0x000fe200017e24a2 */
[----:B------:R-:W-:-:S02]  /*1fe0*/  UIADD3 UR45, UR51, 0x32370b8f, URZ ;  /* 0x32370b8f332d7890 */ /* 0x000fc4000fffe03f */
[----:B------:R-:W-:Y:S01]  /*1ff0*/  UIADD3 UR43, UR51, -0x126145ec, URZ ;  /* 0xed9eba14332b7890 */ /* 0x000fe2000fffe03f */
[----:B------:R-:W-:Y:S01]  /*2000*/  LOP3.LUT R162, R162, UR4, RZ, 0x3c, !PT ;  /* 0x00000004a2a27c12 */ /* 0x000fe2000f8e3cff */
[----:B------:R-:W-:Y:S02]  /*2010*/  UIADD3 UR42, UR4, 0x1715609d, URZ ;  /* 0x1715609d042a7890 */ /* 0x000fe4000fffe03f */
[----:B------:R-:W-:Y:S02]  /*2020*/  UIADD3 UR41, UR51, -0x56f99767, URZ ;  /* 0xa906689933297890 */ /* 0x000fe4000fffe03f */
[----:B------:R-:W-:Y:S02]  /*2030*/  UIADD3 UR7, UR4, -0x4ab325aa, URZ ;  /* 0xb54cda5604077890 */ /* 0x000fe4000fffe03f */
[----:B------:R-:W-:Y:S02]  /*2040*/  UIADD3 UR6, UR51, 0x646e171e, URZ ;  /* 0x646e171e33067890 */ /* 0x000fe4000fffe03f */
[----:B-1----:R-:W-:Y:S01]  /*2050*/  MOV R158, c[0x0][0x22c] ;  /* 0x00008b00009e7a02 */ /* 0x002fe20000000f00 */
[----:B------:R-:W-:Y:S01]  /*2060*/  IMAD.WIDE.U32 R168, R168, -0x2daee0ad, RZ ;  /* 0xd2511f53a8a87825 */ /* 0x000fe200078e00ff */
[----:B------:R-:W-:-:S02]  /*2070*/  SHF.L.U32 R2, R141, 0x1, RZ ;  /* 0x000000018d027819 */ /* 0x000fc400000006ff */
[----:B------:R-:W-:Y:S01]  /*2080*/  MOV R157, 0x1 ;  /* 0x00000001009d7802 */ /* 0x000fe20000000f00 */
[----:B------:R-:W-:Y:S01]  /*2090*/  IMAD R158, R158, c[0x0][0x1c0], RZ ;  /* 0x000070009e9e7a24 */ /* 0x000fe200078e02ff */
[----:B------:R-:W-:-:S04]  /*20a0*/  IADD3 R0, R2, R139, RZ ;  /* 0x0000008b02007210 */ /* 0x000fc80007ffe0ff */
[----:B------:R-:W-:Y:S02]  /*20b0*/  LEA R158, -R158, RZ, 0x7 ;  /* 0x000000ff9e9e7211 */ /* 0x000fe400078e39ff */
.L_x_512:
[----:B------:R-:W-:Y:S01]  /*20c0*/  LEA R184, P0, R142, R160, 0x2 ;  /* 0x000000a08eb87211 */ /* 0x000fe200078010ff */
[----:B------:R-:W0:Y:S01]  /*20d0*/  LDGDEPBAR ;  /* 0x00000000000079af */ /* 0x000e220000000000 */
[----:B-----5:R-:W-:Y:S01]  /*20e0*/  FSETP.NEU.FTZ.AND P2, PT, R166, -INF , PT ;  /* 0xff800000a600780b */ /* 0x020fe20003f5d000 */
[----:B------:R-:W-:Y:S01]  /*20f0*/  IMAD.MOV.U32 R161, RZ, RZ, R159 ;  /* 0x000000ffffa17224 */ /* 0x000fe200078e009f */
[----:B------:R-:W-:Y:S01]  /*2100*/  USHF.L.U32 UR4, UR52, 0x7, URZ ;  /* 0x0000000734047899 */ /* 0x000fe2000800063f */
[----:B------:R-:W-:Y:S02]  /*2110*/  IMAD.U32 R61, RZ, RZ, UR52 ;  /* 0x00000034ff3d7e24 */ /* 0x000fe4000f8e00ff */
[----:B------:R-:W-:Y:S01]  /*2120*/  IMAD.U32 R64, RZ, RZ, UR33 ;  /* 0x00000021ff407e24 */ /* 0x000fe2000f8e00ff */
[----:B------:R-:W-:Y:S01]  /*2130*/  LEA.HI.X.SX32 R185, R142, R161, 0x2, P0 ;  /* 0x000000a18eb97211 */ /* 0x000fe200000f16ff */
[----:B------:R-:W-:Y:S01]  /*2140*/  IMAD R214, R61, 0x8, R144 ;  /* 0x000000083dd67824 */ /* 0x000fe200078e0290 */
[----:B------:R-:W-:Y:S01]  /*2150*/  FSETP.NEU.FTZ.AND P0, PT, R165, -INF , PT ;  /* 0xff800000a500780b */ /* 0x000fe20003f1d000 */
[----:B------:R-:W-:Y:S01]  /*2160*/  IMAD R125, R64, 0x2, R143 ;  /* 0x00000002407d7824 */ /* 0x000fe200078e028f */
[----:B------:R-:W-:Y:S01]  /*2170*/  UISETP.GE.AND UP0, UPT, UR4, UR5, UPT ;  /* 0x000000050400728c */ /* 0x000fe2000bf06270 */
[----:B------:R-:W-:Y:S01]  /*2180*/  IMAD.U32 R126, RZ, RZ, UR4 ;  /* 0x00000004ff7e7e24 */ /* 0x000fe2000f8e00ff */
[----:B------:R-:W-:Y:S01]  /*2190*/  IADD3 R218, R214, 0x4, RZ ;  /* 0x00000004d6da7810 */ /* 0x000fe20007ffe0ff */
[----:B------:R-:W-:Y:S01]  /*21a0*/  IMAD.SHL.U32 R181, R125, 0x2, RZ ;  /* 0x000000027db57824 */ /* 0x000fe200078e00ff */
[----:B------:R-:W-:Y:S01]  /*21b0*/  LOP3.LUT R125, R168, UR49, RZ, 0x3c, !PT ;  /* 0x00000031a87d7c12 */ /* 0x000fe2000f8e3cff */
[----:B------:R-:W-:Y:S01]  /*21c0*/  IMAD.WIDE.U32 R214, R214, -0x326172a9, RZ ;  /* 0xcd9e8d57d6d67825 */ /* 0x000fe200078e00ff */
[----:B------:R-:W-:Y:S02]  /*21d0*/  PLOP3.LUT P1, PT, PT, PT, UP0, 0x80, 0x0 ;  /* 0x000000000000781c */ /* 0x000fe40003f2f008 */
[----:B------:R-:W-:Y:S01]  /*21e0*/  IADD3 R127, R181, 0x1, RZ ;  /* 0x00000001b57f7810 */ /* 0x000fe20007ffe0ff */
[----:B------:R-:W-:Y:S01]  /*21f0*/  IMAD.WIDE.U32 R218, R218, -0x326172a9, RZ ;  /* 0xcd9e8d57dada7825 */ /* 0x000fe200078e00ff */
[-C--:B------:R-:W-:Y:S02]  /*2200*/  LOP3.LUT R204, R215, R162.reuse, RZ, 0x3c, !PT ;  /* 0x000000a2d7cc7212 */ /* 0x080fe400078e3cff */
[C---:B------:R-:W-:Y:S01]  /*2210*/  LOP3.LUT R182, R169.reuse, UR51, R181, 0x96, !PT ;  /* 0x00000033a9b67c12 */ /* 0x040fe2000f8e96b5 */
[----:B------:R-:W-:Y:S04]  /*2220*/  DEPBAR.LE SB0, 0x0 ;  /* 0x000080000000791a */ /* 0x000fe80000000000 */
[----:B------:R-:W-:Y:S01]  /*2230*/  LOP3.LUT R202, R169, UR51, R127, 0x96, !PT ;  /* 0x00000033a9ca7c12 */ /* 0x000fe2000f8e967f */
[----:B------:R-:W-:Y:S01]  /*2240*/  IMAD.U32 R200, RZ, RZ, UR33 ;  /* 0x00000021ffc87e24 */ /* 0x000fe2000f8e00ff */
[----:B------:R-:W-:Y:S01]  /*2250*/  @!P1 IADD3 R63, R142, -c[0x0][0x214], R157 ;  /* 0x800085008e3f9a10 */ /* 0x000fe20007ffe09d */
[----:B------:R-:W-:Y:S01]  /*2260*/  BAR.SYNC.DEFER_BLOCKING 0x0 ;  /* 0x0000000000007b1d */ /* 0x000fe20000010000 */
[----:B------:R-:W-:Y:S02]  /*2270*/  IMAD.WIDE.U32 R182, R182, -0x326172a9, RZ ;  /* 0xcd9e8d57b6b67825 */ /* 0x000fe400078e00ff */
[----:B------:R-:W-:Y:S02]  /*2280*/  @!P1 IADD3 R126, R126, UR40, R63 ;  /* 0x000000287e7e9c10 */ /* 0x000fe4000fffe03f */
[----:B------:R-:W-:Y:S01]  /*2290*/  FMUL.FTZ R127, R164, 1.4426950216293334961 ;  /* 0x3fb8aa3ba47f7820 */ /* 0x000fe20000410000 */
[----:B------:R-:W-:Y:S01]  /*22a0*/  LOP3.LUT R216, R183, UR50, R214, 0x96, !PT ;  /* 0x00000032b7d87c12 */ /* 0x000fe2000f8e96d6 */
[----:B------:R-:W-:Y:S01]  /*22b0*/  IMAD.WIDE.U32 R204, R204, -0x2daee0ad, RZ ;  /* 0xd2511f53cccc7825 */ /* 0x000fe200078e00ff */
[C---:B------:R-:W-:Y:S02]  /*22c0*/  @!P1 IMNMX R209, R126.reuse, UR40, PT ;  /* 0x000000287ed19c17 */ /* 0x040fe4000b800200 */
[----:B------:R-:W-:Y:S01]  /*22d0*/  @!P1 IADD3 R208, R126, 0x8, RZ ;  /* 0x000000087ed09810 */ /* 0x000fe20007ffe0ff */
[----:B------:R-:W-:Y:S01]  /*22e0*/  IMAD.WIDE.U32 R216, R216, -0x2daee0ad, RZ ;  /* 0xd2511f53d8d87825 */ /* 0x000fe200078e00ff */
[----:B------:R-:W-:Y:S02]  /*22f0*/  LOP3.LUT R212, R125, R205, RZ, 0x3c, !PT ;  /* 0x000000cd7dd47212 */ /* 0x000fe400078e3cff */
[----:B------:R-:W-:Y:S01]  /*2300*/  @!P1 IMNMX R208, R208, UR40, PT ;  /* 0x00000028d0d09c17 */ /* 0x000fe2000b800200 */
[----:B------:R-:W-:Y:S01]  /*2310*/  IMAD.WIDE.U32 R202, R202, -0x326172a9, RZ ;  /* 0xcd9e8d57caca7825 */ /* 0x000fe200078e00ff */
[----:B------:R-:W-:Y:S02]  /*2320*/  @!P1 IADD3 R201, R126, 0x40, RZ ;  /* 0x000000407ec99810 */ /* 0x000fe40007ffe0ff */
[----:B------:R-:W-:Y:S01]  /*2330*/  LOP3.LUT R206, R217, UR47, R204, 0x96, !PT ;  /* 0x0000002fd9ce7c12 */ /* 0x000fe2000f8e96cc */
[----:B------:R-:W-:Y:S01]  /*2340*/  IMAD.WIDE.U32 R212, R212, -0x326172a9, RZ ;  /* 0xcd9e8d57d4d47825 */ /* 0x000fe200078e00ff */
[----:B------:R-:W-:Y:S02]  /*2350*/  LOP3.LUT R214, R203, UR50, R214, 0x96, !PT ;  /* 0x00000032cbd67c12 */ /* 0x000fe4000f8e96d6 */
[----:B------:R-:W-:Y:S02]  /*2360*/  @!P1 IMNMX R201, R201, UR40, PT ;  /* 0x00000028c9c99c17 */ /* 0x000fe4000b800200 */
[C---:B------:R-:W-:Y:S01]  /*2370*/  LOP3.LUT R207, R213.reuse, UR48, R182, 0x96, !PT ;  /* 0x00000030d5cf7c12 */ /* 0x040fe2000f8e96b6 */
[----:B------:R-:W-:Y:S01]  /*2380*/  LDSM.16.M88.4 R100, [R132] ;  /* 0x000000008464783b */ /* 0x000fe20000000200 */
[----:B------:R-:W-:Y:S01]  /*2390*/  LOP3.LUT R205, R213, UR48, R202, 0x96, !PT ;  /* 0x00000030d5cd7c12 */ /* 0x000fe2000f8e96ca */
[----:B------:R-:W-:Y:S01]  /*23a0*/  IMAD.WIDE.U32 R214, R214, -0x2daee0ad, RZ ;  /* 0xd2511f53d6d67825 */ /* 0x000fe200078e00ff */
[--C-:B------:R-:W-:Y:S02]  /*23b0*/  LOP3.LUT R220, R183, UR50, R218.reuse, 0x96, !PT ;  /* 0x00000032b7dc7c12 */ /* 0x100fe4000f8e96da */
[----:B------:R-:W-:Y:S01]  /*23c0*/  LOP3.LUT R218, R203, UR50, R218, 0x96, !PT ;  /* 0x00000032cbda7c12 */ /* 0x000fe2000f8e96da */
[----:B------:R-:W-:Y:S01]  /*23d0*/  IMAD.WIDE.U32 R226, R205, -0x2daee0ad, RZ ;  /* 0xd2511f53cde27825 */ /* 0x000fe200078e00ff */
[----:B------:R-:W-:Y:S01]  /*23e0*/  LOP3.LUT R204, R215, UR47, R204, 0x96, !PT ;  /* 0x0000002fd7cc7c12 */ /* 0x000fe2000f8e96cc */
[----:B------:R-:W1:Y:S01]  /*23f0*/  LDSM.16.M88.4 R104, [R138+0x6000] ;  /* 0x006000008a68783b */ /* 0x000e620000000200 */
[----:B------:R-:W-:Y:S01]  /*2400*/  @!P1 IADD3 R215, R126, 0x48, RZ ;  /* 0x000000487ed79810 */ /* 0x000fe20007ffe0ff */
[----:B------:R-:W-:Y:S01]  /*2410*/  IMAD.WIDE.U32 R220, R220, -0x2daee0ad, RZ ;  /* 0xd2511f53dcdc7825 */ /* 0x000fe200078e00ff */
[----:B------:R-:W-:Y:S02]  /*2420*/  LOP3.LUT R214, R227, UR45, R214, 0x96, !PT ;  /* 0x0000002de3d67c12 */ /* 0x000fe4000f8e96d6 */
[----:B------:R-:W-:Y:S01]  /*2430*/  @!P1 IMNMX R215, R215, UR40, PT ;  /* 0x00000028d7d79c17 */ /* 0x000fe2000b800200 */
[----:B------:R-:W-:Y:S02]  /*2440*/  IMAD.WIDE.U32 R230, R204, -0x326172a9, RZ ;  /* 0xcd9e8d57cce67825 */ /* 0x000fe400078e00ff */
[----:B------:R-:W2:Y:S03]  /*2450*/  LDSM.16.M88.4 R108, [R132+0x1000] ;  /* 0x00100000846c783b */ /* 0x000ea60000000200 */
[----:B------:R-:W-:Y:S05]  /*2460*/  LOP3.LUT R205, R231, UR46, R212, 0x96, !PT ;  /* 0x0000002ee7cd7c12 */ /* 0x000fea000f8e96d4 */
[----:B------:R-:W3:Y:S01]  /*2470*/  LDSM.16.M88.4 R112, [R138+0x6400] ;  /* 0x006400008a70783b */ /* 0x000ee20000000200 */
[----:B------:R-:W-:Y:S05]  /*2480*/  IMAD.WIDE.U32 R238, R205, -0x2daee0ad, RZ ;  /* 0xd2511f53cdee7825 */ /* 0x000fea00078e00ff */
[----:B------:R-:W-:Y:S02]  /*2490*/  LOP3.LUT R234, R239, UR43, R226, 0x96, !PT ;  /* 0x0000002befea7c12 */ /* 0x000fe4000f8e96e2 */
[----:B------:R3:W4:Y:S03]  /*24a0*/  LDG.E R180, [R184.64] ;  /* 0x00000024b8b47981 */ /* 0x000726000c1e1900 */
[----:B------:R-:W-:Y:S01]  /*24b0*/  IMAD.WIDE.U32 R234, R234, -0x326172a9, RZ ;  /* 0xcd9e8d57eaea7825 */ /* 0x000fe200078e00ff */
[----:B------:R-:W3:Y:S08]  /*24c0*/  LDSM.16.M88.4 R116, [R138+0x6800] ;  /* 0x006800008a74783b */ /* 0x000ef00000000200 */
[----:B------:R3:W4:Y:S01]  /*24d0*/  LDG.E R179, [R184.64+0x20] ;  /* 0x00002024b8b37981 */ /* 0x000722000c1e1900 */
[-C--:B-1----:R-:W-:Y:S03]  /*24e0*/  HMMA.16816.F32.BF16 R4, R100, R104.reuse, RZ ;  /* 0x000000686404723c */ /* 0x082fe600000418ff */
[----:B------:R-:W1:Y:S05]  /*24f0*/  LDSM.16.M88.4 R120, [R138+0x6c00] ;  /* 0x006c00008a78783b */ /* 0x000e6a0000000200 */
[C---:B--2---:R-:W-:Y:S03]  /*2500*/  HMMA.16816.F32.BF16 R8, R108.reuse, R104, RZ ;  /* 0x000000686c08723c */ /* 0x044fe600000418ff */
[----:B------:R2:W4:Y:S04]  /*2510*/  LDG.E R178, [R184.64+0x100] ;  /* 0x00010024b8b27981 */ /* 0x000528000c1e1900 */
[----:B------:R2:W4:Y:S01]  /*2520*/  LDG.E R161, [R184.64+0x120] ;  /* 0x00012024b8a17981 */ /* 0x000522000c1e1900 */
[-C--:B------:R-:W-:Y:S03]  /*2530*/  HMMA.16816.F32.BF16 R12, R108, R106.reuse, RZ ;  /* 0x0000006a6c0c723c */ /* 0x080fe600000418ff */
[----:B------:R-:W1:Y:S05]  /*2540*/  @!P1 S2R R124, SR_TID.X ;  /* 0x00000000007c9919 */ /* 0x000e6a0000002100 */
[C---:B------:R-:W-:Y:S08]  /*2550*/  HMMA.16816.F32.BF16 R16, R100.reuse, R106, RZ ;  /* 0x0000006a6410723c */ /* 0x040ff000000418ff */
[-C--:B---3--:R-:W-:Y:S01]  /*2560*/  HMMA.16816.F32.BF16 R20, R100, R112.reuse, RZ ;  /* 0x000000706414723c */ /* 0x088fe200000418ff */
[----:B--2---:R-:W-:Y:S03]  /*2570*/  LOP3.LUT R184, R219, R162, RZ, 0x3c, !PT ;  /* 0x000000a2dbb87212 */ /* 0x004fe600078e3cff */
[----:B------:R-:W-:Y:S04]  /*2580*/  IMAD.WIDE.U32 R218, R218, -0x2daee0ad, RZ ;  /* 0xd2511f53dada7825 */ /* 0x000fe800078e00ff */
[C---:B------:R-:W-:Y:S01]  /*2590*/  HMMA.16816.F32.BF16 R24, R108.reuse, R112, RZ ;  /* 0x000000706c18723c */ /* 0x040fe200000418ff */
[----:B------:R-:W-:Y:S07]  /*25a0*/  IMAD.WIDE.U32 R184, R184, -0x2daee0ad, RZ ;  /* 0xd2511f53b8b87825 */ /* 0x000fee00078e00ff */
[-C--:B------:R-:W-:Y:S01]  /*25b0*/  HMMA.16816.F32.BF16 R28, R108, R114.reuse, RZ ;  /* 0x000000726c1c723c */ /* 0x080fe200000418ff */
[----:B------:R-:W-:Y:S03]  /*25c0*/  LOP3.LUT R210, R125, R185, RZ, 0x3c, !PT ;  /* 0x000000b97dd27212 */ /* 0x000fe600078e3cff */
[----:B------:R-:W-:Y:S01]  /*25d0*/  LOP3.LUT R213, R221, UR47, R184, 0x96, !PT ;  /* 0x0000002fddd57c12 */ /* 0x000fe2000f8e96b8 */
[----:B-1----:R-:W-:Y:S02]  /*25e0*/  @!P1 IMAD.SHL.U32 R124, R124, 0x2, RZ ;  /* 0x000000027c7c9824 */ /* 0x002fe400078e00ff */
[----:B------:R-:W-:Y:S01]  /*25f0*/  IMAD.WIDE.U32 R210, R210, -0x326172a9, RZ ;  /* 0xcd9e8d57d2d27825 */ /* 0x000fe200078e00ff */
[C---:B------:R-:W-:Y:S01]  /*2600*/  HMMA.16816.F32.BF16 R32, R100.reuse, R114, RZ ;  /* 0x000000726420723c */ /* 0x040fe200000418ff */
[----:B------:R-:W-:Y:S03]  /*2610*/  LDSM.16.M88.4 R112, [R131+0x6000] ;  /* 0x006000008370783b */ /* 0x000fe60000000200 */
[----:B------:R-:W-:Y:S01]  /*2620*/  @!P1 LOP3.LUT R124, R124, 0x6, RZ, 0xc0, !PT ;  /* 0x000000067c7c9812 */ /* 0x000fe200078ec0ff */
[----:B------:R-:W-:Y:S01]  /*2630*/  IMAD.WIDE.U32 R232, R213, -0x326172a9, RZ ;  /* 0xcd9e8d57d5e87825 */ /* 0x000fe200078e00ff */
[C---:B------:R-:W-:Y:S02]  /*2640*/  LOP3.LUT R202, R211.reuse, UR48, R202, 0x96, !PT ;  /* 0x00000030d3ca7c12 */ /* 0x040fe4000f8e96ca */
[----:B------:R-:W-:Y:S01]  /*2650*/  LOP3.LUT R203, R211, UR48, R182, 0x96, !PT ;  /* 0x00000030d3cb7c12 */ /* 0x000fe2000f8e96b6 */
[-C--:B------:R-:W-:Y:S03]  /*2660*/  HMMA.16816.F32.BF16 R36, R100, R116.reuse, RZ ;  /* 0x000000746424723c */ /* 0x080fe600000418ff */
[----:B------:R-:W-:Y:S01]  /*2670*/  LOP3.LUT R211, R219, UR47, R184, 0x96, !PT ;  /* 0x0000002fdbd37c12 */ /* 0x000fe2000f8e96b8 */
[----:B------:R-:W-:Y:S04]  /*2680*/  IMAD.WIDE.U32 R228, R203, -0x2daee0ad, RZ ;  /* 0xd2511f53cbe47825 */ /* 0x000fe800078e00ff */
[C---:B------:R-:W-:Y:S01]  /*2690*/  HMMA.16816.F32.BF16 R40, R108.reuse, R116, RZ ;  /* 0x000000746c28723c */ /* 0x040fe200000418ff */
[----:B------:R-:W-:Y:S03]  /*26a0*/  LOP3.LUT R220, R229, UR45, R220, 0x96, !PT ;  /* 0x0000002de5dc7c12 */ /* 0x000fe6000f8e96dc */
[----:B------:R-:W-:Y:S02]  /*26b0*/  @!P1 IMAD R125, R143, 0x40, R124 ;  /* 0x000000408f7d9824 */ /* 0x000fe400078e027c */
[----:B------:R-:W-:Y:S02]  /*26c0*/  FMUL.FTZ R124, R166, 1.4426950216293334961 ;  /* 0x3fb8aa3ba67c7820 */ /* 0x000fe40000410000 */
[-C--:B------:R-:W-:Y:S01]  /*26d0*/  HMMA.16816.F32.BF16 R44, R108, R118.reuse, RZ ;  /* 0x000000766c2c723c */ /* 0x080fe200000418ff */
[----:B------:R-:W-:Y:S03]  /*26e0*/  IMAD.IADD R116, R139, 0x1, R132 ;  /* 0x000000018b747824 */ /* 0x000fe600078e0284 */
[----:B------:R-:W-:Y:S01]  /*26f0*/  FSEL R124, R124, RZ, P2 ;  /* 0x000000ff7c7c7208 */ /* 0x000fe20001000000 */
[----:B------:R-:W-:Y:S01]  /*2700*/  @!P1 IMAD R200, R200, 0x80, R125 ;  /* 0x00000080c8c89824 */ /* 0x000fe200078e027d */
[----:B------:R-:W1:Y:S01]  /*2710*/  LDSM.16.M88.4 R104, [R116] ;  /* 0x000000007468783b */ /* 0x000e620000000200 */
[----:B------:R-:W-:Y:S01]  /*2720*/  FMUL.FTZ R125, R165, 1.4426950216293334961 ;  /* 0x3fb8aa3ba57d7820 */ /* 0x000fe20000410000 */
[C---:B------:R-:W-:Y:S01]  /*2730*/  HMMA.16816.F32.BF16 R48, R100.reuse, R118, RZ ;  /* 0x000000766430723c */ /* 0x040fe200000418ff */
[----:B------:R-:W-:Y:S01]  /*2740*/  IMAD.WIDE.U32 R236, R202, -0x2daee0ad, RZ ;  /* 0xd2511f53caec7825 */ /* 0x000fe200078e00ff */
[C---:B------:R-:W-:Y:S02]  /*2750*/  @!P1 ISETP.GE.AND P4, PT, R200.reuse, R215, PT ;  /* 0x000000d7c800920c */ /* 0x040fe40003f86270 */
[----:B------:R-:W-:Y:S02]  /*2760*/  @!P1 IADD3 R186, R200, 0x1, RZ ;  /* 0x00000001c8ba9810 */ /* 0x000fe40007ffe0ff */
[----:B------:R-:W-:Y:S02]  /*2770*/  FSEL R125, R125, RZ, P0 ;  /* 0x000000ff7d7d7208 */ /* 0x000fe40000000000 */
[CC--:B------:R-:W-:Y:S01]  /*2780*/  @!P1 ISETP.GE.AND P2, PT, R186.reuse, R209.reuse, PT ;  /* 0x000000d1ba00920c */ /* 0x0c0fe20003f46270 */
[-C--:B------:R-:W-:Y:S01]  /*2790*/  HMMA.16816.F32.BF16 R52, R100, R120.reuse, RZ ;  /* 0x000000786434723c */ /* 0x080fe200000418ff */
[-C--:B------:R-:W-:Y:S02]  /*27a0*/  @!P1 ISETP.GE.AND P0, PT, R186, R208.reuse, PT ;  /* 0x000000d0ba00920c */ /* 0x080fe40003f06270 */
[C---:B------:R-:W-:Y:S02]  /*27b0*/  @!P1 IADD3 R188, R200.reuse, 0x9, RZ ;  /* 0x00000009c8bc9810 */ /* 0x040fe40007ffe0ff */
[C---:B------:R-:W-:Y:S02]  /*27c0*/  @!P1 ISETP.GE.AND P3, PT, R200.reuse, R209, PT ;  /* 0x000000d1c800920c */ /* 0x040fe40003f66270 */
[C---:B------:R-:W-:Y:S01]  /*27d0*/  @!P1 IADD3 R192, R200.reuse, 0x10, RZ ;  /* 0x00000010c8c09810 */ /* 0x040fe20007ffe0ff */
[C---:B------:R-:W-:Y:S01]  /*27e0*/  HMMA.16816.F32.BF16 R56, R108.reuse, R120, RZ ;  /* 0x000000786c38723c */ /* 0x040fe200000418ff */
[C---:B------:R-:W-:Y:S03]  /*27f0*/  @!P1 IADD3 R190, R200.reuse, 0x11, RZ ;  /* 0x00000011c8be9810 */ /* 0x040fe60007ffe0ff */
[C---:B------:R-:W-:Y:S02]  /*2800*/  @!P1 IADD3 R198, R200.reuse, 0x20, RZ ;  /* 0x00000020c8c69810 */ /* 0x040fe40007ffe0ff */
[C---:B------:R-:W-:Y:S02]  /*2810*/  @!P1 IADD3 R196, R200.reuse, 0x21, RZ ;  /* 0x00000021c8c49810 */ /* 0x040fe40007ffe0ff */
[C---:B------:R-:W-:Y:S01]  /*2820*/  @!P1 IADD3 R222, R200.reuse, 0x30, RZ ;  /* 0x00000030c8de9810 */ /* 0x040fe20007ffe0ff */
[-C--:B------:R-:W-:Y:S01]  /*2830*/  HMMA.16816.F32.BF16 R60, R108, R122.reuse, RZ ;  /* 0x0000007a6c3c723c */ /* 0x080fe200000418ff */
[----:B------:R-:W-:Y:S02]  /*2840*/  LDSM.16.M88.4 R108, [R131+0x6400] ;  /* 0x00640000836c783b */ /* 0x000fe40000000200 */
[----:B------:R-:W-:Y:S02]  /*2850*/  @!P1 IADD3 R224, R200, 0x39, RZ ;  /* 0x00000039c8e09810 */ /* 0x000fe40007ffe0ff */
[----:B------:R-:W-:Y:S03]  /*2860*/  LOP3.LUT R218, R237, UR45, R218, 0x96, !PT ;  /* 0x0000002dedda7c12 */ /* 0x000fe6000f8e96da */
[----:B------:R-:W-:Y:S01]  /*2870*/  HMMA.16816.F32.BF16 R64, R100, R122, RZ ;  /* 0x0000007a6440723c */ /* 0x000fe200000418ff */
[----:B------:R-:W2:Y:S03]  /*2880*/  LDSM.16.M88.4 R100, [R116+0x1000] ;  /* 0x001000007464783b */ /* 0x000ea60000000200 */
[----:B------:R-:W-:Y:S04]  /*2890*/  IMAD.WIDE.U32 R218, R218, -0x326172a9, RZ ;  /* 0xcd9e8d57dada7825 */ /* 0x000fe800078e00ff */
[-C--:B-1----:R-:W-:Y:S11]  /*28a0*/  HMMA.16816.F32.BF16 R4, R104, R112.reuse, R4 ;  /* 0x000000706804723c */ /* 0x082ff60000041804 */
[----:B------:R-:W-:Y:S11]  /*28b0*/  @!UPT UIADD3 URZ, URZ, URZ, URZ ;  /* 0x0000003f3f3ff290 */ /* 0x000ff6000fffe03f */
[----:B------:R-:W-:Y:S02]  /*28c0*/  @!UPT UIADD3 URZ, URZ, URZ, URZ ;  /* 0x0000003f3f3ff290 */ /* 0x000fe4000fffe03f */
[----:B------:R-:W-:Y:S02]  /*28d0*/  @!P1 FSEL R5, R5, -INF , !P2 ;  /* 0xff80000005059808 */ /* 0x000fe40005000000 */
[-C--:B------:R-:W-:Y:S02]  /*28e0*/  @!P1 ISETP.GE.AND P2, PT, R200, R208.reuse, PT ;  /* 0x000000d0c800920c */ /* 0x080fe40003f46270 */
[----:B------:R-:W-:Y:S01]  /*28f0*/  @!P1 FSEL R7, R7, -INF , !P0 ;  /* 0xff80000007079808 */ /* 0x000fe20004000000 */
[--C-:B------:R-:W-:Y:S01]  /*2900*/  FFMA.FTZ R182, R5, c[0x0][0x23c], -R124.reuse ;  /* 0x00008f0005b67a23 */ /* 0x100fe2000001087c */
[----:B------:R-:W-:Y:S02]  /*2910*/  @!P1 FSEL R6, R6, -INF , !P2 ;  /* 0xff80000006069808 */ /* 0x000fe40005000000 */
[----:B------:R-:W-:Y:S01]  /*2920*/  FSETP.NEU.FTZ.AND P0, PT, R164, -INF , PT ;  /* 0xff800000a400780b */ /* 0x000fe20003f1d000 */
[C---:B--2---:R-:W-:Y:S01]  /*2930*/  HMMA.16816.F32.BF16 R8, R100.reuse, R112, R8 ;  /* 0x000000706408723c */ /* 0x044fe20000041808 */
[-C--:B------:R-:W-:Y:S01]  /*2940*/  @!P1 ISETP.GE.AND P2, PT, R200, R201.reuse, PT ;  /* 0x000000c9c800920c */ /* 0x080fe20003f46270 */
[--C-:B------:R-:W-:Y:S01]  /*2950*/  FFMA.FTZ R183, R6, c[0x0][0x23c], -R125.reuse ;  /* 0x00008f0006b77a23 */ /* 0x100fe2000001087d */
[----:B------:R-:W-:Y:S01]  /*2960*/  FSEL R126, R127, RZ, P0 ;  /* 0x000000ff7f7e7208 */ /* 0x000fe20000000000 */
[----:B------:R-:W-:Y:S01]  /*2970*/  FFMA.FTZ R184, R7, c[0x0][0x23c], -R125 ;  /* 0x00008f0007b87a23 */ /* 0x000fe2000001087d */
[----:B------:R-:W-:Y:S01]  /*2980*/  @!P1 ISETP.GE.AND P0, PT, R186, R201, PT ;  /* 0x000000c9ba00920c */ /* 0x000fe20003f06270 */
[C---:B------:R-:W-:Y:S01]  /*2990*/  FMUL.FTZ R127, R163.reuse, 1.4426950216293334961 ;  /* 0x3fb8aa3ba37f7820 */ /* 0x040fe20000410000 */
[----:B------:R-:W-:Y:S01]  /*29a0*/  @!P1 FSEL R4, R4, -INF , !P3 ;  /* 0xff80000004049808 */ /* 0x000fe20005800000 */
[-C--:B------:R-:W-:Y:S01]  /*29b0*/  HMMA.16816.F32.BF16 R12, R100, R114.reuse, R12 ;  /* 0x00000072640c723c */ /* 0x080fe2000004180c */
[----:B------:R-:W-:Y:S01]  /*29c0*/  FSETP.NEU.FTZ.AND P3, PT, R163, -INF , PT ;  /* 0xff800000a300780b */ /* 0x000fe20003f7d000 */
[----:B------:R-:W-:Y:S02]  /*29d0*/  MUFU.EX2 R183, R183 ;  /* 0x000000b700b77308 */ /* 0x000fe40000000800 */
[----:B------:R-:W-:Y:S01]  /*29e0*/  FFMA.FTZ R181, R4, c[0x0][0x23c], -R124 ;  /* 0x00008f0004b57a23 */ /* 0x000fe2000001087c */
[----:B------:R-:W-:Y:S03]  /*29f0*/  FSEL R127, R127, RZ, P3 ;  /* 0x000000ff7f7f7208 */ /* 0x000fe60001800000 */
[C---:B------:R-:W-:Y:S01]  /*2a00*/  HMMA.16816.F32.BF16 R16, R104.reuse, R114, R16 ;  /* 0x000000726810723c */ /* 0x040fe20000041810 */
[----:B------:R-:W1:Y:S03]  /*2a10*/  LDSM.16.M88.4 R112, [R131+0x6800] ;  /* 0x006800008370783b */ /* 0x000e660000000200 */
[----:B------:R-:W-:Y:S04]  /*2a20*/  MUFU.EX2 R181, R181 ;  /* 0x000000b500b57308 */ /* 0x000fe80000000800 */
[----:B------:R-:W-:Y:S01]  /*2a30*/  @!P1 FSEL R8, R8, -INF , !P2 ;  /* 0xff80000008089808 */ /* 0x000fe20005000000 */
[-C--:B------:R-:W-:Y:S01]  /*2a40*/  HMMA.16816.F32.BF16 R20, R104, R108.reuse, R20 ;  /* 0x0000006c6814723c */ /* 0x080fe20000041814 */
[----:B------:R-:W-:Y:S02]  /*2a50*/  @!P1 ISETP.GE.AND P2, PT, R186, R215, PT ;  /* 0x000000d7ba00920c */ /* 0x000fe40003f46270 */
[----:B------:R-:W-:Y:S01]  /*2a60*/  @!P1 IADD3 R186, R200, 0x8, RZ ;  /* 0x00000008c8ba9810 */ /* 0x000fe20007ffe0ff */
[--C-:B------:R-:W-:Y:S01]  /*2a70*/  FFMA.FTZ R185, R8, c[0x0][0x23c], -R126.reuse ;  /* 0x00008f0008b97a23 */ /* 0x100fe2000001087e */
[----:B------:R-:W-:Y:S01]  /*2a80*/  @!P1 FSEL R9, R9, -INF , !P0 ;  /* 0xff80000009099808 */ /* 0x000fe20004000000 */
[----:B------:R-:W-:Y:S01]  /*2a90*/  MUFU.EX2 R182, R182 ;  /* 0x000000b600b67308 */ /* 0x000fe20000000800 */
[C---:B------:R-:W-:Y:S01]  /*2aa0*/  @!P1 ISETP.GE.AND P0, PT, R186.reuse, R201, PT ;  /* 0x000000c9ba00920c */ /* 0x040fe20003f06270 */
[C---:B------:R-:W-:Y:S01]  /*2ab0*/  HMMA.16816.F32.BF16 R24, R100.reuse, R108, R24 ;  /* 0x0000006c6418723c */ /* 0x040fe20000041818 */
[C---:B------:R-:W-:Y:S02]  /*2ac0*/  @!P1 ISETP.GE.AND P5, PT, R186.reuse, R215, PT ;  /* 0x000000d7ba00920c */ /* 0x040fe40003fa6270 */
[----:B------:R-:W-:Y:S01]  /*2ad0*/  @!P1 ISETP.GE.AND P6, PT, R186, R209, PT ;  /* 0x000000d1ba00920c */ /* 0x000fe20003fc6270 */
[----:B------:R-:W-:Y:S01]  /*2ae0*/  FFMA.FTZ R189, R9, c[0x0][0x23c], -R126 ;  /* 0x00008f0009bd7a23 */ /* 0x000fe2000001087e */
[----:B------:R-:W-:Y:S02]  /*2af0*/  @!P1 FSEL R10, R10, -INF , !P4 ;  /* 0xff8000000a0a9808 */ /* 0x000fe40006000000 */
[C---:B------:R-:W-:Y:S01]  /*2b00*/  @!P1 ISETP.GE.AND P4, PT, R188.reuse, R201, PT ;  /* 0x000000c9bc00920c */ /* 0x040fe20003f86270 */
[-C--:B------:R-:W-:Y:S01]  /*2b10*/  HMMA.16816.F32.BF16 R28, R100, R110.reuse, R28 ;  /* 0x0000006e641c723c */ /* 0x080fe2000004181c */
[----:B------:R-:W-:Y:S01]  /*2b20*/  @!P1 FSEL R11, R11, -INF , !P2 ;  /* 0xff8000000b0b9808 */ /* 0x000fe20005000000 */
[----:B------:R-:W-:Y:S01]  /*2b30*/  MUFU.EX2 R184, R184 ;  /* 0x000000b800b87308 */ /* 0x000fe20000000800 */
[----:B------:R-:W-:Y:S01]  /*2b40*/  @!P1 ISETP.GE.AND P2, PT, R188, R215, PT ;  /* 0x000000d7bc00920c */ /* 0x000fe20003f46270 */
[--C-:B------:R-:W-:Y:S01]  /*2b50*/  FFMA.FTZ R187, R10, c[0x0][0x23c], -R127.reuse ;  /* 0x00008f000abb7a23 */ /* 0x100fe2000001087f */
[----:B------:R-:W-:Y:S02]  /*2b60*/  @!P1 FSEL R12, R12, -INF , !P0 ;  /* 0xff8000000c0c9808 */ /* 0x000fe40004000000 */
[CC--:B------:R-:W-:Y:S01]  /*2b70*/  @!P1 ISETP.GE.AND P0, PT, R188.reuse, R209.reuse, PT ;  /* 0x000000d1bc00920c */ /* 0x0c0fe20003f06270 */
[C---:B------:R-:W-:Y:S01]  /*2b80*/  HMMA.16816.F32.BF16 R32, R104.reuse, R110, R32 ;  /* 0x0000006e6820723c */ /* 0x040fe20000041820 */
[----:B------:R-:W-:Y:S01]  /*2b90*/  @!P1 FSEL R13, R13, -INF , !P4 ;  /* 0xff8000000d0d9808 */ /* 0x000fe20006000000 */
[----:B------:R-:W2:Y:S01]  /*2ba0*/  LDSM.16.M88.4 R108, [R131+0x6c00] ;  /* 0x006c0000836c783b */ /* 0x000ea20000000200 */
[-C--:B------:R-:W-:Y:S01]  /*2bb0*/  @!P1 ISETP.GE.AND P4, PT, R188, R208.reuse, PT ;  /* 0x000000d0bc00920c */ /* 0x080fe20003f86270 */
[--C-:B------:R-:W-:Y:S01]  /*2bc0*/  FFMA.FTZ R188, R11, c[0x0][0x23c], -R127.reuse ;  /* 0x00008f000bbc7a23 */ /* 0x100fe2000001087f */
[----:B------:R-:W-:Y:S01]  /*2bd0*/  @!P1 FSEL R14, R14, -INF , !P5 ;  /* 0xff8000000e0e9808 */ /* 0x000fe20006800000 */
[----:B------:R-:W-:Y:S01]  /*2be0*/  MUFU.EX2 R187, R187 ;  /* 0x000000bb00bb7308 */ /* 0x000fe20000000800 */
[----:B------:R-:W-:Y:S01]  /*2bf0*/  @!P1 ISETP.GE.AND P5, PT, R192, R209, PT ;  /* 0x000000d1c000920c */ /* 0x000fe20003fa6270 */
[-C--:B-1----:R-:W-:Y:S01]  /*2c00*/  HMMA.16816.F32.BF16 R36, R104, R112.reuse, R36 ;  /* 0x000000706824723c */ /* 0x082fe20000041824 */
[-C--:B------:R-:W-:Y:S03]  /*2c10*/  @!P1 ISETP.GE.AND P3, PT, R186, R208.reuse, PT ;  /* 0x000000d0ba00920c */ /* 0x080fe60003f66270 */
[----:B------:R-:W-:Y:S01]  /*2c20*/  @!P1 FSEL R15, R15, -INF , !P2 ;  /* 0xff8000000f0f9808 */ /* 0x000fe20005000000 */
[--C-:B------:R-:W-:Y:S01]  /*2c30*/  FFMA.FTZ R191, R14, c[0x0][0x23c], -R127.reuse ;  /* 0x00008f000ebf7a23 */ /* 0x100fe2000001087f */
[-C--:B------:R-:W-:Y:S02]  /*2c40*/  @!P1 ISETP.GE.AND P2, PT, R192, R208.reuse, PT ;  /* 0x000000d0c000920c */ /* 0x080fe40003f46270 */
[----:B------:R-:W-:Y:S01]  /*2c50*/  @!P1 FSEL R16, R16, -INF , !P6 ;  /* 0xff80000010109808 */ /* 0x000fe20007000000 */
[C---:B------:R-:W-:Y:S01]  /*2c60*/  HMMA.16816.F32.BF16 R40, R100.reuse, R112, R40 ;  /* 0x000000706428723c */ /* 0x040fe20000041828 */
[C---:B------:R-:W-:Y:S01]  /*2c70*/  @!P1 ISETP.GE.AND P6, PT, R192.reuse, R201, PT ;  /* 0x000000c9c000920c */ /* 0x040fe20003fc6270 */
[----:B------:R1:W-:Y:S01]  /*2c80*/  MUFU.EX2 R186, R189 ;  /* 0x000000bd00ba7308 */ /* 0x0003e20000000800 */
[----:B------:R-:W-:Y:S01]  /*2c90*/  @!P1 FSEL R17, R17, -INF , !P0 ;  /* 0xff80000011119808 */ /* 0x000fe20004000000 */
[----:B------:R-:W-:Y:S01]  /*2ca0*/  FFMA.FTZ R194, R15, c[0x0][0x23c], -R127 ;  /* 0x00008f000fc27a23 */ /* 0x000fe2000001087f */
[----:B------:R-:W-:Y:S01]  /*2cb0*/  @!P1 ISETP.GE.AND P0, PT, R192, R215, PT ;  /* 0x000000d7c000920c */ /* 0x000fe20003f06270 */
[--C-:B------:R-:W-:Y:S01]  /*2cc0*/  FFMA.FTZ R193, R16, c[0x0][0x23c], -R124.reuse ;  /* 0x00008f0010c17a23 */ /* 0x100fe2000001087c */
[----:B------:R-:W-:Y:S01]  /*2cd0*/  @!P1 FSEL R19, R19, -INF , !P4 ;  /* 0xff80000013139808 */ /* 0x000fe20006000000 */
[-C--:B------:R-:W-:Y:S01]  /*2ce0*/  HMMA.16816.F32.BF16 R44, R100, R114.reuse, R44 ;  /* 0x00000072642c723c */ /* 0x080fe2000004182c */
[-C--:B------:R-:W-:Y:S03]  /*2cf0*/  @!P1 ISETP.GE.AND P4, PT, R190, R208.reuse, PT ;  /* 0x000000d0be00920c */ /* 0x080fe60003f86270 */
[----:B------:R-:W-:Y:S01]  /*2d00*/  @!P1 FSEL R20, R20, -INF , !P5 ;  /* 0xff80000014149808 */ /* 0x000fe20006800000 */
[--C-:B------:R-:W-:Y:S01]  /*2d10*/  FFMA.FTZ R195, R19, c[0x0][0x23c], -R125.reuse ;  /* 0x00008f0013c37a23 */ /* 0x100fe2000001087d */
[----:B------:R-:W-:Y:S01]  /*2d20*/  @!P1 ISETP.GE.AND P5, PT, R190, R201, PT ;  /* 0x000000c9be00920c */ /* 0x000fe20003fa6270 */
[----:B------:R-:W-:Y:S01]  /*2d30*/  MUFU.EX2 R188, R188 ;  /* 0x000000bc00bc7308 */ /* 0x000fe20000000800 */
[----:B------:R-:W-:Y:S01]  /*2d40*/  @!P1 IADD3 R192, R200, 0x18, RZ ;  /* 0x00000018c8c09810 */ /* 0x000fe20007ffe0ff */
[C---:B------:R-:W-:Y:S03]  /*2d50*/  HMMA.16816.F32.BF16 R48, R104.reuse, R114, R48 ;  /* 0x000000726830723c */ /* 0x040fe60000041830 */
[----:B------:R-:W-:Y:S01]  /*2d60*/  @!P1 FSEL R18, R18, -INF , !P3 ;  /* 0xff80000012129808 */ /* 0x000fe20005800000 */
[----:B------:R-:W-:Y:S01]  /*2d70*/  FFMA.FTZ R197, R20, c[0x0][0x23c], -R124 ;  /* 0x00008f0014c57a23 */ /* 0x000fe2000001087c */
[----:B------:R-:W-:Y:S02]  /*2d80*/  @!P1 ISETP.GE.AND P3, PT, R190, R209, PT ;  /* 0x000000d1be00920c */ /* 0x000fe40003f66270 */
[----:B------:R-:W-:Y:S01]  /*2d90*/  @!P1 FSEL R22, R22, -INF , !P2 ;  /* 0xff80000016169808 */ /* 0x000fe20005000000 */
[-C--:B--2---:R-:W-:Y:S01]  /*2da0*/  HMMA.16816.F32.BF16 R52, R104, R108.reuse, R52 ;  /* 0x0000006c6834723c */ /* 0x084fe20000041834 */
[----:B------:R-:W-:Y:S01]  /*2db0*/  @!P1 ISETP.GE.AND P2, PT, R192, R201, PT ;  /* 0x000000c9c000920c */ /* 0x000fe20003f46270 */
[----:B------:R-:W-:Y:S02]  /*2dc0*/  MUFU.EX2 R191, R191 ;  /* 0x000000bf00bf7308 */ /* 0x000fe40000000800 */
[----:B------:R-:W-:Y:S01]  /*2dd0*/  @!P1 FSEL R23, R23, -INF , !P4 ;  /* 0xff80000017179808 */ /* 0x000fe20006000000 */
[--C-:B-1----:R-:W-:Y:S01]  /*2de0*/  FFMA.FTZ R189, R12, c[0x0][0x23c], -R126.reuse ;  /* 0x00008f000cbd7a23 */ /* 0x102fe2000001087e */
[----:B------:R-:W-:Y:S01]  /*2df0*/  @!P1 ISETP.GE.AND P4, PT, R192, R215, PT ;  /* 0x000000d7c000920c */ /* 0x000fe20003f86270 */
[--C-:B------:R-:W-:Y:S01]  /*2e00*/  FFMA.FTZ R199, R22, c[0x0][0x23c], -R125.reuse ;  /* 0x00008f0016c77a23 */ /* 0x100fe2000001087d */
[----:B------:R-:W-:Y:S01]  /*2e10*/  @!P1 FSEL R24, R24, -INF , !P6 ;  /* 0xff80000018189808 */ /* 0x000fe20007000000 */
[C---:B------:R-:W-:Y:S01]  /*2e20*/  HMMA.16816.F32.BF16 R56, R100.reuse, R108, R56 ;  /* 0x0000006c6438723c */ /* 0x040fe20000041838 */
[C---:B------:R-:W-:Y:S02]  /*2e30*/  @!P1 ISETP.GE.AND P6, PT, R192.reuse, R209, PT ;  /* 0x000000d1c000920c */ /* 0x040fe40003fc6270 */
[----:B------:R-:W-:Y:S01]  /*2e40*/  @!P1 FSEL R25, R25, -INF , !P5 ;  /* 0xff80000019199808 */ /* 0x000fe20006800000 */
[----:B------:R-:W-:Y:S01]  /*2e50*/  FFMA.FTZ R217, R23, c[0x0][0x23c], -R125 ;  /* 0x00008f0017d97a23 */ /* 0x000fe2000001087d */
[-C--:B------:R-:W-:Y:S01]  /*2e60*/  @!P1 ISETP.GE.AND P5, PT, R192, R208.reuse, PT ;  /* 0x000000d0c000920c */ /* 0x080fe20003fa6270 */
[----:B------:R-:W-:Y:S01]  /*2e70*/  MUFU.EX2 R189, R189 ;  /* 0x000000bd00bd7308 */ /* 0x000fe20000000800 */
[----:B------:R-:W-:Y:S01]  /*2e80*/  @!P1 IADD3 R192, R200, 0x19, RZ ;  /* 0x00000019c8c09810 */ /* 0x000fe20007ffe0ff */
[-C--:B------:R-:W-:Y:S01]  /*2e90*/  HMMA.16816.F32.BF16 R60, R100, R110.reuse, R60 ;  /* 0x0000006e643c723c */ /* 0x080fe2000004183c */
[----:B------:R-:W-:Y:S02]  /*2ea0*/  @!P1 FSEL R21, R21, -INF , !P3 ;  /* 0xff80000015159808 */ /* 0x000fe40005800000 */
[----:B------:R-:W-:Y:S01]  /*2eb0*/  @!P1 ISETP.GE.AND P3, PT, R190, R215, PT ;  /* 0x000000d7be00920c */ /* 0x000fe20003f66270 */
[----:B------:R-:W-:Y:S01]  /*2ec0*/  FFMA.FTZ R190, R13, c[0x0][0x23c], -R126 ;  /* 0x00008f000dbe7a23 */ /* 0x000fe2000001087e */
[----:B------:R-:W-:Y:S02]  /*2ed0*/  @!P1 FSEL R26, R26, -INF , !P0 ;  /* 0xff8000001a1a9808 */ /* 0x000fe40004000000 */
[C---:B------:R-:W-:Y:S01]  /*2ee0*/  @!P1 ISETP.GE.AND P0, PT, R192.reuse, R201, PT ;  /* 0x000000c9c000920c */ /* 0x040fe20003f06270 */
[----:B------:R-:W-:Y:S01]  /*2ef0*/  HMMA.16816.F32.BF16 R64, R104, R110, R64 ;  /* 0x0000006e6840723c */ /* 0x000fe20000041840 */
[----:B------:R-:W-:Y:S01]  /*2f00*/  @!P1 FSEL R27, R27, -INF , !P3 ;  /* 0xff8000001b1b9808 */ /* 0x000fe20005800000 */
[----:B------:R-:W1:Y:S01]  /*2f10*/  MUFU.EX2 R193, R193 ;  /* 0x000000c100c17308 */ /* 0x000e620000000800 */
[----:B------:R-:W-:Y:S01]  /*2f20*/  @!P1 ISETP.GE.AND P3, PT, R192, R215, PT ;  /* 0x000000d7c000920c */ /* 0x000fe20003f66270 */
[--C-:B------:R-:W-:Y:S01]  /*2f30*/  FFMA.FTZ R203, R26, c[0x0][0x23c], -R127.reuse ;  /* 0x00008f001acb7a23 */ /* 0x100fe2000001087f */
[----:B------:R-:W-:Y:S01]  /*2f40*/  @!P1 FSEL R28, R28, -INF , !P2 ;  /* 0xff8000001c1c9808 */ /* 0x000fe20005000000 */
[----:B------:R-:W-:Y:S01]  /*2f50*/  FFMA.FTZ R204, R27, c[0x0][0x23c], -R127 ;  /* 0x00008f001bcc7a23 */ /* 0x000fe2000001087f */
[CC--:B------:R-:W-:Y:S02]  /*2f60*/  @!P1 ISETP.GE.AND P2, PT, R192.reuse, R209.reuse, PT ;  /* 0x000000d1c000920c */ /* 0x0c0fe40003f46270 */
[----:B------:R-:W-:Y:S02]  /*2f70*/  @!P1 FSEL R29, R29, -INF , !P0 ;  /* 0xff8000001d1d9808 */ /* 0x000fe40004000000 */
[-C--:B------:R-:W-:Y:S01]  /*2f80*/  @!P1 ISETP.GE.AND P0, PT, R192, R208.reuse, PT ;  /* 0x000000d0c000920c */ /* 0x080fe20003f06270 */
[----:B------:R-:W2:Y:S01]  /*2f90*/  MUFU.EX2 R195, R195 ;  /* 0x000000c300c37308 */ /* 0x000ea20000000800 */
[----:B------:R-:W-:Y:S02]  /*2fa0*/  @!P1 FSEL R30, R30, -INF , !P4 ;  /* 0xff8000001e1e9808 */ /* 0x000fe40006000000 */
[C---:B------:R-:W-:Y:S02]  /*2fb0*/  @!P1 ISETP.GE.AND P4, PT, R198.reuse, R209, PT ;  /* 0x000000d1c600920c */ /* 0x040fe40003f86270 */
[----:B------:R-:W-:Y:S02]  /*2fc0*/  @!P1 FSEL R31, R31, -INF , !P3 ;  /* 0xff8000001f1f9808 */ /* 0x000fe40005800000 */
[-C--:B------:R-:W-:Y:S02]  /*2fd0*/  @!P1 ISETP.GE.AND P3, PT, R198, R208.reuse, PT ;  /* 0x000000d0c600920c */ /* 0x080fe40003f66270 */
[----:B------:R-:W-:Y:S01]  /*2fe0*/  @!P1 FSEL R32, R32, -INF , !P6 ;  /* 0xff80000020209808 */ /* 0x000fe20007000000 */
[----:B------:R3:W-:Y:S01]  /*2ff0*/  MUFU.EX2 R192, R194 ;  /* 0x000000c200c07308 */ /* 0x0007e20000000800 */
[C---:B------:R-:W-:Y:S02]  /*3000*/  @!P1 ISETP.GE.AND P6, PT, R198.reuse, R201, PT ;  /* 0x000000c9c600920c */ /* 0x040fe40003fc6270 */
[----:B------:R-:W-:Y:S02]  /*3010*/  @!P1 FSEL R33, R33, -INF , !P2 ;  /* 0xff80000021219808 */ /* 0x000fe40005000000 */
[----:B------:R-:W-:Y:S02]  /*3020*/  @!P1 ISETP.GE.AND P2, PT, R198, R215, PT ;  /* 0x000000d7c600920c */ /* 0x000fe40003f46270 */
[----:B------:R-:W-:Y:S02]  /*3030*/  @!P1 FSEL R34, R34, -INF , !P5 ;  /* 0xff80000022229808 */ /* 0x000fe40006800000 */
[C---:B------:R-:W-:Y:S01]  /*3040*/  @!P1 ISETP.GE.AND P5, PT, R196.reuse, R209, PT ;  /* 0x000000d1c400920c */ /* 0x040fe20003fa6270 */
[----:B------:R-:W-:Y:S01]  /*3050*/  MUFU.EX2 R199, R199 ;  /* 0x000000c700c77308 */ /* 0x000fe20000000800 */
[----:B------:R-:W-:Y:S02]  /*3060*/  @!P1 FSEL R35, R35, -INF , !P0 ;  /* 0xff80000023239808 */ /* 0x000fe40004000000 */
[-C--:B------:R-:W-:Y:S02]  /*3070*/  @!P1 ISETP.GE.AND P0, PT, R196, R208.reuse, PT ;  /* 0x000000d0c400920c */ /* 0x080fe40003f06270 */
[----:B------:R-:W-:Y:S01]  /*3080*/  @!P1 FSEL R36, R36, -INF , !P4 ;  /* 0xff80000024249808 */ /* 0x000fe20006000000 */
[--C-:B------:R-:W-:Y:S01]  /*3090*/  FFMA.FTZ R245, R35, c[0x0][0x23c], -R125.reuse ;  /* 0x00008f0023f57a23 */ /* 0x100fe2000001087d */
[----:B------:R-:W-:Y:S02]  /*30a0*/  @!P1 ISETP.GE.AND P4, PT, R196, R201, PT ;  /* 0x000000c9c400920c */ /* 0x000fe40003f86270 */
[----:B------:R-:W-:Y:S01]  /*30b0*/  @!P1 IADD3 R198, R200, 0x28, RZ ;  /* 0x00000028c8c69810 */ /* 0x000fe20007ffe0ff */
[----:B------:R-:W-:Y:S01]  /*30c0*/  MUFU.EX2 R185, R185 ;  /* 0x000000b900b97308 */ /* 0x000fe20000000800 */
[----:B------:R-:W-:Y:S02]  /*30d0*/  @!P1 FSEL R37, R37, -INF , !P5 ;  /* 0xff80000025259808 */ /* 0x000fe40006800000 */
[----:B------:R-:W-:Y:S01]  /*30e0*/  @!P1 ISETP.GE.AND P5, PT, R196, R215, PT ;  /* 0x000000d7c400920c */ /* 0x000fe20003fa6270 */
[----:B------:R-:W-:Y:S01]  /*30f0*/  FFMA.FTZ R196, R18, c[0x0][0x23c], -R125 ;  /* 0x00008f0012c47a23 */ /* 0x000fe2000001087d */
[----:B------:R-:W-:Y:S01]  /*3100*/  @!P1 FSEL R38, R38, -INF , !P3 ;  /* 0xff80000026269808 */ /* 0x000fe20005800000 */
[----:B---3--:R-:W-:Y:S01]  /*3110*/  FFMA.FTZ R194, R17, c[0x0][0x23c], -R124 ;  /* 0x00008f0011c27a23 */ /* 0x008fe2000001087c */
[C---:B------:R-:W-:Y:S02]  /*3120*/  @!P1 ISETP.GE.AND P3, PT, R198.reuse, R201, PT ;  /* 0x000000c9c600920c */ /* 0x040fe40003f66270 */
[----:B------:R-:W-:Y:S01]  /*3130*/  @!P1 FSEL R39, R39, -INF , !P0 ;  /* 0xff80000027279808 */ /* 0x000fe20004000000 */
[----:B------:R-:W-:Y:S01]  /*3140*/  MUFU.EX2 R196, R196 ;  /* 0x000000c400c47308 */ /* 0x000fe20000000800 */
[----:B------:R-:W-:Y:S02]  /*3150*/  @!P1 ISETP.GE.AND P0, PT, R198, R215, PT ;  /* 0x000000d7c600920c */ /* 0x000fe40003f06270 */
[----:B------:R-:W-:Y:S02]  /*3160*/  @!P1 FSEL R40, R40, -INF , !P6 ;  /* 0xff80000028289808 */ /* 0x000fe40007000000 */
[----:B------:R-:W-:Y:S02]  /*3170*/  @!P1 ISETP.GE.AND P6, PT, R198, R209, PT ;  /* 0x000000d1c600920c */ /* 0x000fe40003fc6270 */
[----:B------:R-:W-:Y:S01]  /*3180*/  @!P1 FSEL R41, R41, -INF , !P4 ;  /* 0xff80000029299808 */ /* 0x000fe20006000000 */
[--C-:B------:R-:W-:Y:S01]  /*3190*/  FFMA.FTZ R40, R40, c[0x0][0x23c], -R126.reuse ;  /* 0x00008f0028287a23 */ /* 0x100fe2000001087e */
[-C--:B------:R-:W-:Y:S01]  /*31a0*/  @!P1 ISETP.GE.AND P4, PT, R198, R208.reuse, PT ;  /* 0x000000d0c600920c */ /* 0x080fe20003f86270 */
[----:B------:R-:W-:Y:S01]  /*31b0*/  MUFU.EX2 R194, R194 ;  /* 0x000000c200c27308 */ /* 0x000fe20000000800 */
        /* <DEDUP_REMOVED lines=26> */
[----:B------:R-:W-:Y:S01]  /*3360*/  FFMA.FTZ R198, R21, c[0x0][0x23c], -R124 ;  /* 0x00008f0015c67a23 */ /* 0x000fe2000001087c */
[----:B------:R-:W-:Y:S01]  /*3370*/  @!P1 FSEL R50, R50, -INF , !P4 ;  /* 0xff80000032329808 */ /* 0x000fe20006000000 */
[----:B------:R-:W-:Y:S01]  /*3380*/  FFMA.FTZ R45, R45, c[0x0][0x23c], -R126 ;  /* 0x00008f002d2d7a23 */ /* 0x000fe2000001087e */
        /* <DEDUP_REMOVED lines=24> */
[----:B------:R-:W-:Y:S02]  /*3510*/  @!P1 FSEL R55, R55, -INF , !P2 ;  /* 0xff80000037379808 */ /* 0x000fe40005000000 */
[----:B------:R-:W-:Y:S01]  /*3520*/  @!P1 ISETP.GE.AND P2, PT, R224, R201, PT ;  /* 0x000000c9e000920c */ /* 0x000fe20003f46270 */
[----:B------:R-:W-:Y:S01]  /*3530*/  FFMA.FTZ R207, R25, c[0x0][0x23c], -R126 ;  /* 0x00008f0019cf7a23 */ /* 0x000fe2000001087e */
[----:B------:R-:W-:Y:S01]  /*3540*/  LOP3.LUT R216, R223, UR45, R216, 0x96, !PT ;  /* 0x0000002ddfd87c12 */ /* 0x000fe2000f8e96d8 */
[--C-:B------:R-:W-:Y:S01]  /*3550*/  FFMA.FTZ R60, R60, c[0x0][0x23c], -R126.reuse ;  /* 0x00008f003c3c7a23 */ /* 0x100fe2000001087e */
[----:B------:R-:W-:Y:S01]  /*3560*/  @!P1 FSEL R57, R57, -INF , !P0 ;  /* 0xff80000039399808 */ /* 0x000fe20004000000 */
[----:B------:R3:W-:Y:S01]  /*3570*/  MUFU.EX2 R202, R207 ;  /* 0x000000cf00ca7308 */ /* 0x0007e20000000800 */
[----:B------:R-:W-:Y:S01]  /*3580*/  @!P1 ISETP.GE.AND P0, PT, R224, R215, PT ;  /* 0x000000d7e000920c */ /* 0x000fe20003f06270 */
[--C-:B------:R-:W-:Y:S01]  /*3590*/  FFMA.FTZ R201, R24, c[0x0][0x23c], -R126.reuse ;  /* 0x00008f0018c97a23 */ /* 0x100fe2000001087e */
[----:B------:R-:W-:Y:S01]  /*35a0*/  @!P1 FSEL R59, R59, -INF , !P4 ;  /* 0xff8000003b3b9808 */ /* 0x000fe20006000000 */
[----:B------:R-:W-:Y:S01]  /*35b0*/  FFMA.FTZ R57, R57, c[0x0][0x23c], -R126 ;  /* 0x00008f0039397a23 */ /* 0x000fe2000001087e */
[C---:B------:R-:W-:Y:S01]  /*35c0*/  @!P1 ISETP.GE.AND P4, PT, R224.reuse, R209, PT ;  /* 0x000000d1e000920c */ /* 0x040fe20003f86270 */
[----:B------:R-:W-:Y:S01]  /*35d0*/  FFMA.FTZ R55, R55, c[0x0][0x23c], -R125 ;  /* 0x00008f0037377a23 */ /* 0x000fe2000001087d */
[----:B------:R-:W-:Y:S01]  /*35e0*/  @!P1 FSEL R61, R61, -INF , !P2 ;  /* 0xff8000003d3d9808 */ /* 0x000fe20005000000 */
[--C-:B------:R-:W-:Y:S01]  /*35f0*/  FFMA.FTZ R59, R59, c[0x0][0x23c], -R127.reuse ;  /* 0x00008f003b3b7a23 */ /* 0x100fe2000001087f */
[----:B------:R-:W-:Y:S01]  /*3600*/  @!P1 ISETP.GE.AND P2, PT, R224, R208, PT ;  /* 0x000000d0e000920c */ /* 0x000fe20003f46270 */
[----:B------:R-:W-:Y:S01]  /*3610*/  IMAD.WIDE.U32 R224, R206, -0x326172a9, RZ ;  /* 0xcd9e8d57cee07825 */ /* 0x000fe200078e00ff */
[----:B------:R-:W-:Y:S01]  /*3620*/  @!P1 FSEL R62, R62, -INF , !P6 ;  /* 0xff8000003e3e9808 */ /* 0x000fe20007000000 */
[----:B------:R-:W-:Y:S01]  /*3630*/  MUFU.EX2 R201, R201 ;  /* 0x000000c900c97308 */ /* 0x000fe20000000800 */
[----:B------:R-:W-:Y:S01]  /*3640*/  @!P1 FSEL R63, R63, -INF , !P0 ;  /* 0xff8000003f3f9808 */ /* 0x000fe20004000000 */
[----:B------:R-:W-:Y:S01]  /*3650*/  IMAD.WIDE.U32 R240, R216, -0x326172a9, RZ ;  /* 0xcd9e8d57d8f07825 */ /* 0x000fe200078e00ff */
[----:B------:R-:W-:Y:S02]  /*3660*/  LOP3.LUT R208, R225, UR46, R212, 0x96, !PT ;  /* 0x0000002ee1d07c12 */ /* 0x000fe4000f8e96d4 */
[----:B------:R-:W-:Y:S01]  /*3670*/  LOP3.LUT R212, R233, UR46, R210, 0x96, !PT ;  /* 0x0000002ee9d47c12 */ /* 0x000fe2000f8e96d2 */
[----:B------:R-:W-:Y:S01]  /*3680*/  FFMA.FTZ R62, R62, c[0x0][0x23c], -R127 ;  /* 0x00008f003e3e7a23 */ /* 0x000fe2000001087f */
[----:B------:R-:W-:Y:S01]  /*3690*/  LOP3.LUT R227, R241, UR44, R224, 0x96, !PT ;  /* 0x0000002cf1e37c12 */ /* 0x000fe2000f8e96e0 */
[----:B------:R-:W-:Y:S01]  /*36a0*/  IMAD.WIDE.U32 R214, R214, -0x326172a9, RZ ;  /* 0xcd9e8d57d6d67825 */ /* 0x000fe200078e00ff */
[----:B------:R-:W-:Y:S02]  /*36b0*/  @!P1 FSEL R64, R64, -INF , !P3 ;  /* 0xff80000040409808 */ /* 0x000fe40005800000 */
[----:B------:R-:W-:Y:S01]  /*36c0*/  @!P1 FSEL R65, R65, -INF , !P4 ;  /* 0xff80000041419808 */ /* 0x000fe20006000000 */
[----:B---3--:R-:W-:Y:S01]  /*36d0*/  IMAD.WIDE.U32 R206, R211, -0x326172a9, RZ ;  /* 0xcd9e8d57d3ce7825 */ /* 0x008fe200078e00ff */
[----:B------:R-:W-:Y:S02]  /*36e0*/  LOP3.LUT R230, R215, UR44, R230, 0x96, !PT ;  /* 0x0000002cd7e67c12 */ /* 0x000fe4000f8e96e6 */
[----:B------:R-:W-:Y:S01]  /*36f0*/  @!P1 FSEL R66, R66, -INF , !P5 ;  /* 0xff80000042429808 */ /* 0x000fe20006800000 */
[----:B------:R-:W-:Y:S01]  /*3700*/  IMAD.WIDE.U32 R208, R208, -0x2daee0ad, RZ ;  /* 0xd2511f53d0d07825 */ /* 0x000fe200078e00ff */
[----:B------:R-:W-:Y:S02]  /*3710*/  LOP3.LUT R210, R207, UR46, R210, 0x96, !PT ;  /* 0x0000002ecfd27c12 */ /* 0x000fe4000f8e96d2 */
[----:B------:R-:W-:Y:S01]  /*3720*/  @!P1 FSEL R67, R67, -INF , !P2 ;  /* 0xff80000043439808 */ /* 0x000fe20005000000 */
[----:B------:R-:W-:Y:S01]  /*3730*/  IMAD.WIDE.U32 R224, R220, -0x326172a9, RZ ;  /* 0xcd9e8d57dce07825 */ /* 0x000fe200078e00ff */
[----:B------:R-:W-:Y:S03]  /*3740*/  LOP3.LUT R223, R209, UR43, R222, 0x96, !PT ;  /* 0x0000002bd1df7c12 */ /* 0x000fe6000f8e96de */
[----:B------:R-:W-:Y:S01]  /*3750*/  IMAD.WIDE.U32 R226, R227, -0x2daee0ad, RZ ;  /* 0xd2511f53e3e27825 */ /* 0x000fe200078e00ff */
[----:B------:R-:W-:Y:S03]  /*3760*/  LOP3.LUT R222, R225, UR44, R232, 0x96, !PT ;  /* 0x0000002ce1de7c12 */ /* 0x000fe6000f8e96e8 */
[----:B------:R-:W-:Y:S01]  /*3770*/  FFMA.FTZ R64, R64, c[0x0][0x23c], -R124 ;  /* 0x00008f0040407a23 */ /* 0x000fe2000001087c */
[----:B------:R-:W-:Y:S01]  /*3780*/  LOP3.LUT R208, R227, UR41, R208, 0x96, !PT ;  /* 0x00000029e3d07c12 */ /* 0x000fe2000f8e96d0 */
[----:B------:R-:W-:Y:S04]  /*3790*/  IMAD.WIDE.U32 R212, R212, -0x2daee0ad, RZ ;  /* 0xd2511f53d4d47825 */ /* 0x000fe800078e00ff */
[----:B------:R-:W-:Y:S01]  /*37a0*/  IMAD.WIDE.U32 R230, R230, -0x2daee0ad, RZ ;  /* 0xd2511f53e6e67825 */ /* 0x000fe200078e00ff */
[----:B------:R-:W-:Y:S02]  /*37b0*/  LOP3.LUT R216, R213, UR43, R228, 0x96, !PT ;  /* 0x0000002bd5d87c12 */ /* 0x000fe4000f8e96e4 */
[----:B------:R-:W-:Y:S01]  /*37c0*/  LOP3.LUT R228, R219, UR44, R206, 0x96, !PT ;  /* 0x0000002cdbe47c12 */ /* 0x000fe2000f8e96ce */
[----:B------:R-:W-:Y:S01]  /*37d0*/  IMAD.WIDE.U32 R220, R210, -0x2daee0ad, RZ ;  /* 0xd2511f53d2dc7825 */ /* 0x000fe200078e00ff */
[----:B------:R-:W-:Y:S03]  /*37e0*/  LOP3.LUT R210, R231, UR41, R238, 0x96, !PT ;  /* 0x00000029e7d27c12 */ /* 0x000fe6000f8e96ee */
[----:B------:R-:W-:Y:S01]  /*37f0*/  IMAD.WIDE.U32 R238, R208, -0x326172a9, RZ ;  /* 0xcd9e8d57d0ee7825 */ /* 0x000fe200078e00ff */
[----:B------:R-:W-:Y:S03]  /*3800*/  LOP3.LUT R236, R221, UR43, R236, 0x96, !PT ;  /* 0x0000002bddec7c12 */ /* 0x000fe6000f8e96ec */
[----:B------:R-:W-:Y:S01]  /*3810*/  IMAD.WIDE.U32 R232, R223, -0x326172a9, RZ ;  /* 0xcd9e8d57dfe87825 */ /* 0x000fe200078e00ff */
[----:B------:R-:W-:Y:S03]  /*3820*/  SHF.R.U32.HI R213, RZ, 0x18, R238 ;  /* 0x00000018ffd57819 */ /* 0x000fe600000116ee */
[----:B------:R-:W-:Y:S01]  /*3830*/  IMAD.WIDE.U32 R222, R222, -0x2daee0ad, RZ ;  /* 0xd2511f53dede7825 */ /* 0x000fe200078e00ff */
[----:B------:R-:W-:Y:S02]  /*3840*/  LOP3.LUT R240, R233, UR42, R240, 0x96, !PT ;  /* 0x0000002ae9f07c12 */ /* 0x000fe4000f8e96f0 */
[----:B------:R-:W-:Y:S01]  /*3850*/  ISETP.LE.U32.AND P0, PT, R213, UR12, PT ;  /* 0x0000000cd5007c0c */ /* 0x000fe2000bf03070 */
[----:B------:R-:W-:Y:S01]  /*3860*/  FFMA.FTZ R66, R66, c[0x0][0x23c], -R125 ;  /* 0x00008f0042427a23 */ /* 0x000fe2000001087d */
[----:B------:R-:W-:Y:S01]  /*3870*/  LOP3.LUT R211, R223, UR41, R212, 0x96, !PT ;  /* 0x00000029dfd37c12 */ /* 0x000fe2000f8e96d4 */
[----:B------:R-:W-:Y:S01]  /*3880*/  FFMA.FTZ R207, R28, c[0x0][0x23c], -R126 ;  /* 0x00008f001ccf7a23 */ /* 0x000fe2000001087e */
[----:B------:R-:W-:Y:S01]  /*3890*/  LOP3.LUT R212, R238, 0xff, RZ, 0xc0, !PT ;  /* 0x000000ffeed47812 */ /* 0x000fe200078ec0ff */
[----:B------:R-:W-:Y:S01]  /*38a0*/  IMAD.WIDE.U32 R216, R216, -0x326172a9, RZ ;  /* 0xcd9e8d57d8d87825 */ /* 0x000fe200078e00ff */
[----:B------:R-:W-:Y:S01]  /*38b0*/  LOP3.LUT R223, R235, UR42, R214, 0x96, !PT ;  /* 0x0000002aebdf7c12 */ /* 0x000fe2000f8e96d6 */
[----:B------:R3:W1:Y:S01]  /*38c0*/  MUFU.EX2 R205, R207 ;  /* 0x000000cf00cd7308 */ /* 0x0006620000000800 */
[----:B------:R-:W-:Y:S01]  /*38d0*/  ISETP.LE.U32.AND P6, PT, R212, UR12, PT ;  /* 0x0000000cd4007c0c */ /* 0x000fe2000bfc3070 */
[----:B------:R-:W-:Y:S01]  /*38e0*/  FFMA.FTZ R206, R29, c[0x0][0x23c], -R126 ;  /* 0x00008f001dce7a23 */ /* 0x000fe2000001087e */
[----:B------:R-:W-:Y:S01]  /*38f0*/  LOP3.LUT R209, R217, UR42, R224, 0x96, !PT ;  /* 0x0000002ad9d17c12 */ /* 0x000fe2000f8e96e0 */
[--C-:B------:R-:W-:Y:S01]  /*3900*/  FFMA.FTZ R208, R31, c[0x0][0x23c], -R127.reuse ;  /* 0x00008f001fd07a23 */ /* 0x100fe2000001087f */
[----:B------:R-:W-:Y:S01]  /*3910*/  LOP3.LUT R214, R239, UR7, R232, 0x96, !PT ;  /* 0x00000007efd67c12 */ /* 0x000fe2000f8e96e8 */
[----:B------:R-:W-:Y:S03]  /*3920*/  IMAD.WIDE.U32 R228, R228, -0x2daee0ad, RZ ;  /* 0xd2511f53e4e47825 */ /* 0x000fe600078e00ff */
[C---:B------:R-:W-:Y:S01]  /*3930*/  LOP3.LUT R215, R214.reuse, 0xffff, RZ, 0xc0, !PT ;  /* 0x0000ffffd6d77812 */ /* 0x040fe200078ec0ff */
[----:B------:R4:W-:Y:S01]  /*3940*/  MUFU.EX2 R212, R245 ;  /* 0x000000f500d47308 */ /* 0x0009e20000000800 */
[----:B------:R-:W-:Y:S01]  /*3950*/  LOP3.LUT R219, R229, UR41, R220, 0x96, !PT ;  /* 0x00000029e5db7c12 */ /* 0x000fe2000f8e96dc */
[----:B------:R-:W-:Y:S01]  /*3960*/  IMAD.WIDE.U32 R232, R209, -0x2daee0ad, RZ ;  /* 0xd2511f53d1e87825 */ /* 0x000fe200078e00ff */
[----:B------:R-:W-:Y:S02]  /*3970*/  SHF.R.U32.HI R220, RZ, 0x10, R238 ;  /* 0x00000010ffdc7819 */ /* 0x000fe400000116ee */
[----:B------:R-:W-:Y:S01]  /*3980*/  LOP3.LUT R244, R214, 0xff, RZ, 0xc0, !PT ;  /* 0x000000ffd6f47812 */ /* 0x000fe200078ec0ff */
[----:B------:R-:W-:Y:S01]  /*3990*/  IMAD.WIDE.U32 R236, R236, -0x326172a9, RZ ;  /* 0xcd9e8d57ecec7825 */ /* 0x000fe200078e00ff */
[----:B------:R-:W-:Y:S02]  /*39a0*/  LOP3.LUT R227, R233, UR6, R222, 0x96, !PT ;  /* 0x00000006e9e37c12 */ /* 0x000fe4000f8e96de */
[----:B------:R-:W-:Y:S01]  /*39b0*/  LOP3.LUT R217, R232, 0xff, RZ, 0xc0, !PT ;  /* 0x000000ffe8d97812 */ /* 0x000fe200078ec0ff */
[----:B------:R-:W-:Y:S01]  /*39c0*/  IMAD.WIDE.U32 R240, R240, -0x2daee0ad, RZ ;  /* 0xd2511f53f0f07825 */ /* 0x000fe200078e00ff */
[----:B------:R-:W-:Y:S01]  /*39d0*/  LOP3.LUT R224, R237, UR42, R218, 0x96, !PT ;  /* 0x0000002aede07c12 */ /* 0x000fe2000f8e96da */
[----:B------:R-:W-:Y:S01]  /*39e0*/  MUFU.EX2 R206, R206 ;  /* 0x000000ce00ce7308 */ /* 0x000fe20000000800 */
[----:B------:R-:W-:Y:S01]  /*39f0*/  LOP3.LUT R218, R238, 0xffff, RZ, 0xc0, !PT ;  /* 0x0000ffffeeda7812 */ /* 0x000fe200078ec0ff */
[----:B-1----:R-:W-:Y:S01]  /*3a00*/  @!P6 FADD.FTZ R193, -R193, -RZ ;  /* 0x800000ffc1c1e221 */ /* 0x002fe20000010100 */
[----:B------:R-:W-:Y:S01]  /*3a10*/  LOP3.LUT R221, R241, UR6, R226, 0x96, !PT ;  /* 0x00000006f1dd7c12 */ /* 0x000fe2000f8e96e2 */
[----:B--2---:R-:W-:Y:S01]  /*3a20*/  @!P0 FADD.FTZ R195, -R195, -RZ ;  /* 0x800000ffc3c38221 */ /* 0x004fe20000010100 */
[--C-:B------:R-:W-:Y:S01]  /*3a30*/  SHF.R.U32.HI R222, RZ, 0x18, R232.reuse ;  /* 0x00000018ffde7819 */ /* 0x100fe200000116e8 */
[--C-:B---3--:R-:W-:Y:S01]  /*3a40*/  FFMA.FTZ R207, R30, c[0x0][0x23c], -R127.reuse ;  /* 0x00008f001ecf7a23 */ /* 0x108fe2000001087f */
[----:B------:R-:W-:Y:S01]  /*3a50*/  LOP3.LUT R226, R232, 0xffff, RZ, 0xc0, !PT ;  /* 0x0000ffffe8e27812 */ /* 0x000fe200078ec0ff */
[----:B------:R-:W-:Y:S01]  /*3a60*/  FFMA.FTZ R127, R63, c[0x0][0x23c], -R127 ;  /* 0x00008f003f7f7a23 */ /* 0x000fe2000001087f */
[----:B------:R-:W-:Y:S01]  /*3a70*/  SHF.R.U32.HI R225, RZ, 0x10, R232 ;  /* 0x00000010ffe17819 */ /* 0x000fe200000116e8 */
[----:B------:R-:W-:Y:S01]  /*3a80*/  FFMA.FTZ R209, R32, c[0x0][0x23c], -R124 ;  /* 0x00008f0020d17a23 */ /* 0x000fe2000001087c */
[----:B------:R-:W-:Y:S01]  /*3a90*/  LOP3.LUT R239, R240, 0xff, RZ, 0xc0, !PT ;  /* 0x000000fff0ef7812 */ /* 0x000fe200078ec0ff */
[----:B------:R-:W-:Y:S01]  /*3aa0*/  IMAD.WIDE.U32 R242, R210, -0x326172a9, RZ ;  /* 0xcd9e8d57d2f27825 */ /* 0x000fe200078e00ff */
[----:B------:R-:W-:Y:S01]  /*3ab0*/  SHF.R.U32.HI R238, RZ, 0x18, R240 ;  /* 0x00000018ffee7819 */ /* 0x000fe200000116f0 */
[----:B------:R-:W-:Y:S01]  /*3ac0*/  MUFU.EX2 R207, R207 ;  /* 0x000000cf00cf7308 */ /* 0x000fe20000000800 */
[----:B------:R-:W-:Y:S01]  /*3ad0*/  LOP3.LUT R232, R240, 0xffff, RZ, 0xc0, !PT ;  /* 0x0000fffff0e87812 */ /* 0x000fe200078ec0ff */
[----:B------:R-:W-:Y:S01]  /*3ae0*/  FFMA.FTZ R210, R33, c[0x0][0x23c], -R124 ;  /* 0x00008f0021d27a23 */ /* 0x000fe2000001087c */
[----:B------:R-:W-:Y:S01]  /*3af0*/  SHF.R.U32.HI R231, RZ, 0x10, R240 ;  /* 0x00000010ffe77819 */ /* 0x000fe200000116f0 */
[----:B------:R-:W-:Y:S01]  /*3b00*/  IMAD.WIDE.U32 R240, R211, -0x326172a9, RZ ;  /* 0xcd9e8d57d3f07825 */ /* 0x000fe200078e00ff */
[----:B------:R-:W-:Y:S02]  /*3b10*/  SHF.R.U32.HI R213, RZ, 0x8, R215 ;  /* 0x00000008ffd57819 */ /* 0x000fe400000116d7 */
[--C-:B------:R-:W-:Y:S01]  /*3b20*/  SHF.R.U32.HI R215, RZ, 0x18, R214.reuse ;  /* 0x00000018ffd77819 */ /* 0x100fe200000116d6 */
[----:B------:R-:W-:Y:S01]  /*3b30*/  FFMA.FTZ R211, R34, c[0x0][0x23c], -R125 ;  /* 0x00008f0022d37a23 */ /* 0x000fe2000001087d */
[----:B------:R-:W-:Y:S01]  /*3b40*/  SHF.R.U32.HI R214, RZ, 0x10, R214 ;  /* 0x00000010ffd67819 */ /* 0x000fe200000116d6 */
[----:B------:R-:W-:Y:S01]  /*3b50*/  MUFU.EX2 R209, R209 ;  /* 0x000000d100d17308 */ /* 0x000fe20000000800 */
[----:B------:R-:W-:Y:S01]  /*3b60*/  ISETP.LE.U32.AND P3, PT, R244, UR12, PT ;  /* 0x0000000cf4007c0c */ /* 0x000fe2000bf63070 */
[----:B------:R-:W-:Y:S01]  /*3b70*/  FFMA.FTZ R244, R36, c[0x0][0x23c], -R124 ;  /* 0x00008f0024f47a23 */ /* 0x000fe2000001087c */
[----:B------:R-:W-:Y:S02]  /*3b80*/  LOP3.LUT R229, R243, UR7, R234, 0x96, !PT ;  /* 0x00000007f3e57c12 */ /* 0x000fe4000f8e96ea */
[----:B------:R-:W-:Y:S02]  /*3b90*/  LOP3.LUT R233, R242, 0xffff, RZ, 0xc0, !PT ;  /* 0x0000fffff2e97812 */ /* 0x000fe400078ec0ff */
[----:B------:R-:W-:Y:S02]  /*3ba0*/  LOP3.LUT R243, R241, UR7, R216, 0x96, !PT ;  /* 0x00000007f1f37c12 */ /* 0x000fe4000f8e96d8 */
[----:B------:R-:W-:Y:S01]  /*3bb0*/  LOP3.LUT R246, R213, 0xffff, RZ, 0xc0, !PT ;  /* 0x0000ffffd5f67812 */ /* 0x000fe200078ec0ff */
[----:B------:R-:W-:Y:S01]  /*3bc0*/  MUFU.EX2 R211, R211 ;  /* 0x000000d300d37308 */ /* 0x000fe20000000800 */
[----:B------:R-:W-:Y:S02]  /*3bd0*/  ISETP.LE.U32.AND P4, PT, R215, UR12, PT ;  /* 0x0000000cd7007c0c */ /* 0x000fe4000bf83070 */
[----:B------:R-:W-:Y:S01]  /*3be0*/  LOP3.LUT R215, R214, 0xff, RZ, 0xc0, !PT ;  /* 0x000000ffd6d77812 */ /* 0x000fe200078ec0ff */
[----:B------:R-:W-:Y:S01]  /*3bf0*/  @!P3 FADD.FTZ R181, -R181, -RZ ;  /* 0x800000ffb5b5b221 */ /* 0x000fe20000010100 */
[----:B------:R-:W-:Y:S01]  /*3c00*/  ISETP.LE.U32.AND P5, PT, R246, UR12, PT ;  /* 0x0000000cf6007c0c */ /* 0x000fe2000bfa3070 */
[----:B------:R-:W-:Y:S01]  /*3c10*/  FFMA.FTZ R214, R37, c[0x0][0x23c], -R124 ;  /* 0x00008f0025d67a23 */ /* 0x000fe2000001087c */
[----:B------:R-:W-:Y:S02]  /*3c20*/  SHF.R.U32.HI R246, RZ, 0x10, R243 ;  /* 0x00000010fff67819 */ /* 0x000fe400000116f3 */
[----:B------:R-:W-:Y:S01]  /*3c30*/  ISETP.LE.U32.AND P2, PT, R215, UR12, PT ;  /* 0x0000000cd7007c0c */ /* 0x000fe2000bf43070 */
[----:B------:R-:W-:Y:S01]  /*3c40*/  FFMA.FTZ R215, R38, c[0x0][0x23c], -R125 ;  /* 0x00008f0026d77a23 */ /* 0x000fe2000001087d */
[----:B------:R-:W-:Y:S01]  /*3c50*/  LOP3.LUT R246, R246, 0xff, RZ, 0xc0, !PT ;  /* 0x000000fff6f67812 */ /* 0x000fe200078ec0ff */
[----:B------:R-:W-:Y:S01]  /*3c60*/  MUFU.EX2 R210, R210 ;  /* 0x000000d200d27308 */ /* 0x000fe20000000800 */
[C---:B----4-:R-:W-:Y:S01]  /*3c70*/  LOP3.LUT R245, R243.reuse, 0xffff, RZ, 0xc0, !PT ;  /* 0x0000fffff3f57812 */ /* 0x050fe200078ec0ff */
[----:B------:R-:W-:Y:S01]  /*3c80*/  @!P4 FADD.FTZ R184, -R184, -RZ ;  /* 0x800000ffb8b8c221 */ /* 0x000fe20000010100 */
[----:B------:R-:W-:Y:S02]  /*3c90*/  ISETP.LE.U32.AND P3, PT, R246, UR12, PT ;  /* 0x0000000cf6007c0c */ /* 0x000fe4000bf63070 */
[----:B------:R-:W-:Y:S01]  /*3ca0*/  LOP3.LUT R247, R243, 0xff, RZ, 0xc0, !PT ;  /* 0x000000fff3f77812 */ /* 0x000fe200078ec0ff */
[----:B------:R-:W-:Y:S01]  /*3cb0*/  @!P5 FADD.FTZ R182, -R182, -RZ ;  /* 0x800000ffb6b6d221 */ /* 0x000fe20000010100 */
[----:B------:R-:W-:Y:S02]  /*3cc0*/  SHF.R.U32.HI R243, RZ, 0x18, R243 ;  /* 0x00000018fff37819 */ /* 0x000fe400000116f3 */
[----:B------:R-:W-:Y:S01]  /*3cd0*/  SHF.R.U32.HI R245, RZ, 0x8, R245 ;  /* 0x00000008fff57819 */ /* 0x000fe200000116f5 */
[----:B------:R-:W-:Y:S01]  /*3ce0*/  @!P2 FADD.FTZ R183, -R183, -RZ ;  /* 0x800000ffb7b7a221 */ /* 0x000fe20000010100 */
[----:B------:R-:W-:Y:S01]  /*3cf0*/  ISETP.LE.U32.AND P2, PT, R243, UR12, PT ;  /* 0x0000000cf3007c0c */ /* 0x000fe2000bf43070 */
[----:B------:R-:W1:Y:S01]  /*3d00*/  MUFU.EX2 R208, R208 ;  /* 0x000000d000d07308 */ /* 0x000e620000000800 */
[----:B------:R-:W-:Y:S02]  /*3d10*/  LOP3.LUT R245, R245, 0xffff, RZ, 0xc0, !PT ;  /* 0x0000fffff5f57812 */ /* 0x000fe400078ec0ff */
[----:B------:R-:W-:Y:S01]  /*3d20*/  LOP3.LUT R237, R242, 0xff, RZ, 0xc0, !PT ;  /* 0x000000fff2ed7812 */ /* 0x000fe200078ec0ff */
[----:B------:R-:W-:Y:S01]  /*3d30*/  @!P3 FADD.FTZ R187, -R187, -RZ ;  /* 0x800000ffbbbbb221 */ /* 0x000fe20000010100 */
[----:B------:R-:W-:Y:S02]  /*3d40*/  ISETP.LE.U32.AND P5, PT, R245, UR12, PT ;  /* 0x0000000cf5007c0c */ /* 0x000fe4000bfa3070 */
[----:B------:R-:W-:Y:S02]  /*3d50*/  ISETP.LE.U32.AND P3, PT, R217, UR12, PT ;  /* 0x0000000cd9007c0c */ /* 0x000fe4000bf63070 */
[--C-:B------:R-:W-:Y:S01]  /*3d60*/  SHF.R.U32.HI R235, RZ, 0x18, R242.reuse ;  /* 0x00000018ffeb7819 */ /* 0x100fe200000116f2 */
[----:B------:R2:W-:Y:S01]  /*3d70*/  MUFU.EX2 R217, R40 ;  /* 0x0000002800d97308 */ /* 0x0005e20000000800 */
[----:B------:R-:W-:Y:S01]  /*3d80*/  SHF.R.U32.HI R234, RZ, 0x10, R242 ;  /* 0x00000010ffea7819 */ /* 0x000fe200000116f2 */
[----:B------:R-:W-:Y:S01]  /*3d90*/  @!P2 FADD.FTZ R188, -R188, -RZ ;  /* 0x800000ffbcbca221 */ /* 0x000fe20000010100 */
[C---:B------:R-:W-:Y:S02]  /*3da0*/  LOP3.LUT R216, R240.reuse, 0xffff, RZ, 0xc0, !PT ;  /* 0x0000fffff0d87812 */ /* 0x040fe400078ec0ff */
[----:B------:R-:W-:Y:S02]  /*3db0*/  LOP3.LUT R242, R240, 0xff, RZ, 0xc0, !PT ;  /* 0x000000fff0f27812 */ /* 0x000fe400078ec0ff */
[--C-:B------:R-:W-:Y:S01]  /*3dc0*/  SHF.R.U32.HI R241, RZ, 0x10, R240.reuse ;  /* 0x00000010fff17819 */ /* 0x100fe200000116f0 */
[----:B------:R-:W-:Y:S01]  /*3dd0*/  @!P5 FADD.FTZ R186, -R186, -RZ ;  /* 0x800000ffbabad221 */ /* 0x000fe20000010100 */
[----:B------:R-:W-:Y:S01]  /*3de0*/  SHF.R.U32.HI R240, RZ, 0x18, R240 ;  /* 0x00000018fff07819 */ /* 0x000fe200000116f0 */
[----:B------:R-:W-:Y:S01]  /*3df0*/  @!P3 FADD.FTZ R205, -R205, -RZ ;  /* 0x800000ffcdcdb221 */ /* 0x000fe20000010100 */
[----:B------:R-:W-:Y:S01]  /*3e00*/  ISETP.LE.U32.AND P4, PT, R242, UR12, PT ;  /* 0x0000000cf2007c0c */ /* 0x000fe2000bf83070 */
[----:B------:R-:W-:Y:S01]  /*3e10*/  MUFU.EX2 R215, R215 ;  /* 0x000000d700d77308 */ /* 0x000fe20000000800 */
[----:B------:R-:W-:Y:S02]  /*3e20*/  ISETP.LE.U32.AND P2, PT, R240, UR12, PT ;  /* 0x0000000cf0007c0c */ /* 0x000fe4000bf43070 */
[----:B------:R-:W-:Y:S02]  /*3e30*/  LOP3.LUT R241, R241, 0xff, RZ, 0xc0, !PT ;  /* 0x000000fff1f17812 */ /* 0x000fe400078ec0ff */
[----:B------:R-:W-:Y:S02]  /*3e40*/  LOP3.LUT R220, R220, 0xff, RZ, 0xc0, !PT ;  /* 0x000000ffdcdc7812 */ /* 0x000fe400078ec0ff */
[----:B------:R-:W-:Y:S01]  /*3e50*/  ISETP.LE.U32.AND P5, PT, R241, UR12, PT ;  /* 0x0000000cf1007c0c */ /* 0x000fe2000bfa3070 */
[----:B------:R-:W-:Y:S01]  /*3e60*/  IMAD.WIDE.U32 R240, R219, -0x326172a9, RZ ;  /* 0xcd9e8d57dbf07825 */ /* 0x000fe200078e00ff */
[----:B------:R-:W-:Y:S01]  /*3e70*/  SHF.R.U32.HI R218, RZ, 0x8, R218 ;  /* 0x00000008ffda7819 */ /* 0x000fe200000116da */
[----:B------:R3:W-:Y:S01]  /*3e80*/  MUFU.EX2 R219, R42 ;  /* 0x0000002a00db7308 */ /* 0x0007e20000000800 */
[----:B------:R-:W-:Y:S01]  /*3e90*/  ISETP.LE.U32.AND P1, PT, R247, UR12, PT ;  /* 0x0000000cf7007c0c */ /* 0x000fe2000bf23070 */
[----:B------:R-:W-:Y:S01]  /*3ea0*/  @!P4 FADD.FTZ R189, -R189, -RZ ;  /* 0x800000ffbdbdc221 */ /* 0x000fe20000010100 */
[----:B------:R-:W-:Y:S01]  /*3eb0*/  ISETP.LE.U32.AND P4, PT, R222, UR12, PT ;  /* 0x0000000cde007c0c */ /* 0x000fe2000bf83070 */
[----:B------:R-:W-:Y:S01]  /*3ec0*/  @!P2 FADD.FTZ R192, -R192, -RZ ;  /* 0x800000ffc0c0a221 */ /* 0x000fe20000010100 */
[----:B------:R-:W-:Y:S01]  /*3ed0*/  ISETP.LE.U32.AND P2, PT, R220, UR12, PT ;  /* 0x0000000cdc007c0c */ /* 0x000fe2000bf43070 */
[--C-:B------:R-:W-:Y:S01]  /*3ee0*/  FFMA.FTZ R222, R41, c[0x0][0x23c], -R126.reuse ;  /* 0x00008f0029de7a23 */ /* 0x100fe2000001087e */
[----:B------:R-:W-:Y:S01]  /*3ef0*/  LOP3.LUT R41, R218, 0xffff, RZ, 0xc0, !PT ;  /* 0x0000ffffda297812 */ /* 0x000fe200078ec0ff */
[----:B------:R-:W-:Y:S01]  /*3f00*/  FFMA.FTZ R126, R61, c[0x0][0x23c], -R126 ;  /* 0x00008f003d7e7a23 */ /* 0x000fe2000001087e */
[----:B--2---:R-:W-:Y:S01]  /*3f10*/  LOP3.LUT R40, R221, 0xffff, RZ, 0xc0, !PT ;  /* 0x0000ffffdd287812 */ /* 0x004fe200078ec0ff */
[----:B------:R-:W-:Y:S01]  /*3f20*/  @!P5 FADD.FTZ R191, -R191, -RZ ;  /* 0x800000ffbfbfd221 */ /* 0x000fe20000010100 */
[----:B------:R-:W-:Y:S01]  /*3f30*/  ISETP.LE.U32.AND P5, PT, R41, UR12, PT ;  /* 0x0000000c29007c0c */ /* 0x000fe2000bfa3070 */
[----:B------:R-:W-:Y:S01]  /*3f40*/  MUFU.EX2 R242, R66 ;  /* 0x0000004200f27308 */ /* 0x000fe20000000800 */
[----:B------:R-:W-:Y:S01]  /*3f50*/  LOP3.LUT R41, R221, 0xff, RZ, 0xc0, !PT ;  /* 0x000000ffdd297812 */ /* 0x000fe200078ec0ff */
[----:B------:R-:W-:Y:S01]  /*3f60*/  @!P1 FADD.FTZ R185, -R185, -RZ ;  /* 0x800000ffb9b99221 */ /* 0x000fe20000010100 */
[----:B------:R-:W-:Y:S01]  /*3f70*/  SHF.R.U32.HI R40, RZ, 0x8, R40 ;  /* 0x00000008ff287819 */ /* 0x000fe20000011628 */
[----:B-1----:R-:W-:Y:S01]  /*3f80*/  @!P4 FADD.FTZ R208, -R208, -RZ ;  /* 0x800000ffd0d0c221 */ /* 0x002fe20000010100 */
[----:B------:R-:W-:Y:S01]  /*3f90*/  ISETP.LE.U32.AND P6, PT, R41, UR12, PT ;  /* 0x0000000c29007c0c */ /* 0x000fe2000bfc3070 */
[----:B------:R-:W-:Y:S01]  /*3fa0*/  @!P2 FADD.FTZ R196, -R196, -RZ ;  /* 0x800000ffc4c4a221 */ /* 0x000fe20000010100 */
[--C-:B------:R-:W-:Y:S02]  /*3fb0*/  SHF.R.U32.HI R41, RZ, 0x10, R221.reuse ;  /* 0x00000010ff297819 */ /* 0x100fe400000116dd */
[----:B------:R-:W-:Y:S01]  /*3fc0*/  SHF.R.U32.HI R221, RZ, 0x18, R221 ;  /* 0x00000018ffdd7819 */ /* 0x000fe200000116dd */
[----:B------:R1:W-:Y:S01]  /*3fd0*/  MUFU.EX2 R220, R43 ;  /* 0x0000002b00dc7308 */ /* 0x0003e20000000800 */
[----:B------:R-:W-:Y:S01]  /*3fe0*/  LOP3.LUT R40, R40, 0xffff, RZ, 0xc0, !PT ;  /* 0x0000ffff28287812 */ /* 0x000fe200078ec0ff */
[----:B------:R-:W-:Y:S01]  /*3ff0*/  @!P5 FADD.FTZ R194, -R194, -RZ ;  /* 0x800000ffc2c2d221 */ /* 0x000fe20000010100 */
[----:B------:R-:W-:Y:S02]  /*4000*/  ISETP.LE.U32.AND P2, PT, R221, UR12, PT ;  /* 0x0000000cdd007c0c */ /* 0x000fe4000bf43070 */
[----:B------:R-:W-:Y:S02]  /*4010*/  ISETP.LE.U32.AND P5, PT, R40, UR12, PT ;  /* 0x0000000c28007c0c */ /* 0x000fe4000bfa3070 */
[----:B------:R-:W-:Y:S01]  /*4020*/  LOP3.LUT R41, R41, 0xff, RZ, 0xc0, !PT ;  /* 0x000000ff29297812 */ /* 0x000fe200078ec0ff */
[----:B------:R-:W-:Y:S01]  /*4030*/  @!P6 FADD.FTZ R197, -R197, -RZ ;  /* 0x800000ffc5c5e221 */ /* 0x000fe20000010100 */
[----:B---3--:R-:W-:Y:S01]  /*4040*/  LOP3.LUT R42, R227, 0xff, RZ, 0xc0, !PT ;  /* 0x000000ffe32a7812 */ /* 0x008fe200078ec0ff */
[----:B------:R2:W-:Y:S01]  /*4050*/  MUFU.EX2 R221, R44 ;  /* 0x0000002c00dd7308 */ /* 0x0005e20000000800 */
[----:B------:R-:W-:Y:S02]  /*4060*/  ISETP.LE.U32.AND P0, PT, R41, UR12, PT ;  /* 0x0000000c29007c0c */ /* 0x000fe4000bf03070 */
[--C-:B------:R-:W-:Y:S02]  /*4070*/  SHF.R.U32.HI R41, RZ, 0x10, R227.reuse ;  /* 0x00000010ff297819 */ /* 0x100fe400000116e3 */
[----:B------:R-:W-:Y:S01]  /*4080*/  LOP3.LUT R236, R241, UR7, R236, 0x96, !PT ;  /* 0x00000007f1ec7c12 */ /* 0x000fe2000f8e96ec */
[----:B------:R-:W-:Y:S01]  /*4090*/  @!P2 FADD.FTZ R200, -R200, -RZ ;  /* 0x800000ffc8c8a221 */ /* 0x000fe20000010100 */
[----:B------:R-:W-:Y:S01]  /*40a0*/  LOP3.LUT R41, R41, 0xff, RZ, 0xc0, !PT ;  /* 0x000000ff29297812 */ /* 0x000fe200078ec0ff */
[----:B------:R-:W-:Y:S01]  /*40b0*/  @!P5 FADD.FTZ R198, -R198, -RZ ;  /* 0x800000ffc6c6d221 */ /* 0x000fe20000010100 */
[----:B------:R-:W-:Y:S01]  /*40c0*/  ISETP.LE.U32.AND P5, PT, R42, UR12, PT ;  /* 0x0000000c2a007c0c */ /* 0x000fe2000bfa3070 */
[----:B------:R-:W-:Y:S01]  /*40d0*/  MUFU.EX2 R218, R222 ;  /* 0x000000de00da7308 */ /* 0x000fe20000000800 */
[----:B------:R-:W-:Y:S02]  /*40e0*/  SHF.R.U32.HI R42, RZ, 0x10, R240 ;  /* 0x00000010ff2a7819 */ /* 0x000fe400000116f0 */
[----:B------:R-:W-:Y:S01]  /*40f0*/  SHF.R.U32.HI R216, RZ, 0x8, R216 ;  /* 0x00000008ffd87819 */ /* 0x000fe200000116d8 */
[----:B------:R-:W-:Y:S01]  /*4100*/  @!P0 FADD.FTZ R199, -R199, -RZ ;  /* 0x800000ffc7c78221 */ /* 0x000fe20000010100 */
[----:B------:R-:W-:Y:S02]  /*4110*/  ISETP.LE.U32.AND P0, PT, R41, UR12, PT ;  /* 0x0000000c29007c0c */ /* 0x000fe4000bf03070 */
[C---:B-1----:R-:W-:Y:S02]  /*4120*/  LOP3.LUT R43, R240.reuse, 0xff, RZ, 0xc0, !PT ;  /* 0x000000fff02b7812 */ /* 0x042fe400078ec0ff */
[----:B------:R-:W-:Y:S01]  /*4130*/  SHF.R.U32.HI R41, RZ, 0x18, R240 ;  /* 0x00000018ff297819 */ /* 0x000fe200000116f0 */
[----:B------:R1:W-:Y:S01]  /*4140*/  MUFU.EX2 R222, R45 ;  /* 0x0000002d00de7308 */ /* 0x0003e20000000800 */
[----:B------:R-:W-:Y:S01]  /*4150*/  LOP3.LUT R40, R227, 0xffff, RZ, 0xc0, !PT ;  /* 0x0000ffffe3287812 */ /* 0x000fe200078ec0ff */
[----:B------:R-:W-:Y:S01]  /*4160*/  @!P5 FADD.FTZ R201, -R201, -RZ ;  /* 0x800000ffc9c9d221 */ /* 0x000fe20000010100 */
[----:B------:R-:W-:Y:S02]  /*4170*/  SHF.R.U32.HI R227, RZ, 0x18, R227 ;  /* 0x00000018ffe37819 */ /* 0x000fe400000116e3 */
[----:B--2---:R-:W-:Y:S01]  /*4180*/  LOP3.LUT R44, R240, 0xffff, RZ, 0xc0, !PT ;  /* 0x0000fffff02c7812 */ /* 0x004fe200078ec0ff */
[----:B------:R-:W-:Y:S01]  /*4190*/  IMAD.WIDE.U32 R240, R224, -0x2daee0ad, RZ ;  /* 0xd2511f53e0f07825 */ /* 0x000fe200078e00ff */
[----:B------:R-:W-:Y:S02]  /*41a0*/  LOP3.LUT R243, R216, 0xffff, RZ, 0xc0, !PT ;  /* 0x0000ffffd8f37812 */ /* 0x000fe400078ec0ff */
[----:B------:R-:W-:Y:S01]  /*41b0*/  ISETP.LE.U32.AND P5, PT, R227, UR12, PT ;  /* 0x0000000ce3007c0c */ /* 0x000fe2000bfa3070 */
[----:B------:R-:W-:Y:S01]  /*41c0*/  @!P0 FADD.FTZ R203, -R203, -RZ ;  /* 0x800000ffcbcb8221 */ /* 0x000fe20000010100 */
[----:B------:R-:W-:Y:S01]  /*41d0*/  ISETP.LE.U32.AND P1, PT, R243, UR12, PT ;  /* 0x0000000cf3007c0c */ /* 0x000fe2000bf23070 */
[----:B------:R2:W-:Y:S01]  /*41e0*/  MUFU.EX2 R213, R244 ;  /* 0x000000f400d57308 */ /* 0x0005e20000000800 */
[----:B------:R-:W-:Y:S02]  /*41f0*/  SHF.R.U32.HI R226, RZ, 0x8, R226 ;  /* 0x00000008ffe27819 */ /* 0x000fe400000116e2 */
[----:B------:R-:W-:Y:S01]  /*4200*/  SHF.R.U32.HI R227, RZ, 0x8, R232 ;  /* 0x00000008ffe37819 */ /* 0x000fe200000116e8 */
[--C-:B------:R-:W-:Y:S01]  /*4210*/  FFMA.FTZ R232, R50, c[0x0][0x23c], -R125.reuse ;  /* 0x00008f0032e87a23 */ /* 0x100fe2000001087d */
[----:B------:R-:W-:Y:S02]  /*4220*/  LOP3.LUT R226, R226, 0xffff, RZ, 0xc0, !PT ;  /* 0x0000ffffe2e27812 */ /* 0x000fe400078ec0ff */
[----:B------:R-:W-:Y:S02]  /*4230*/  LOP3.LUT R231, R231, 0xff, RZ, 0xc0, !PT ;  /* 0x000000ffe7e77812 */ /* 0x000fe400078ec0ff */
[----:B------:R-:W-:Y:S01]  /*4240*/  LOP3.LUT R227, R227, 0xffff, RZ, 0xc0, !PT ;  /* 0x0000ffffe3e37812 */ /* 0x000fe200078ec0ff */
[----:B------:R-:W-:Y:S01]  /*4250*/  @!P5 FADD.FTZ R204, -R204, -RZ ;  /* 0x800000ffccccd221 */ /* 0x000fe20000010100 */
[----:B------:R-:W-:Y:S01]  /*4260*/  ISETP.LE.U32.AND P5, PT, R226, UR12, PT ;  /* 0x0000000ce2007c0c */ /* 0x000fe2000bfa3070 */
[----:B------:R-:W-:Y:S01]  /*4270*/  @!P1 FADD.FTZ R190, -R190, -RZ ;  /* 0x800000ffbebe9221 */ /* 0x000fe20000010100 */
[----:B-1----:R-:W-:Y:S01]  /*4280*/  LOP3.LUT R45, R241, UR6, R228, 0x96, !PT ;  /* 0x00000006f12d7c12 */ /* 0x002fe2000f8e96e4 */
[--C-:B------:R-:W-:Y:S01]  /*4290*/  FFMA.FTZ R228, R48, c[0x0][0x23c], -R124.reuse ;  /* 0x00008f0030e47a23 */ /* 0x100fe2000001087c */
[----:B------:R-:W-:Y:S01]  /*42a0*/  LOP3.LUT R48, R225, 0xff, RZ, 0xc0, !PT ;  /* 0x000000ffe1307812 */ /* 0x000fe200078ec0ff */
[----:B------:R-:W-:Y:S01]  /*42b0*/  FFMA.FTZ R226, R49, c[0x0][0x23c], -R124 ;  /* 0x00008f0031e27a23 */ /* 0x000fe2000001087c */
[----:B------:R-:W-:Y:S01]  /*42c0*/  ISETP.LE.U32.AND P1, PT, R239, UR12, PT ;  /* 0x0000000cef007c0c */ /* 0x000fe2000bf23070 */
[----:B------:R1:W-:Y:S01]  /*42d0*/  MUFU.EX2 R225, R228 ;  /* 0x000000e400e17308 */ /* 0x0003e20000000800 */
[----:B------:R-:W-:Y:S02]  /*42e0*/  ISETP.LE.U32.AND P3, PT, R48, UR12, PT ;  /* 0x0000000c30007c0c */ /* 0x000fe4000bf63070 */
[----:B------:R-:W-:Y:S02]  /*42f0*/  SHF.R.U32.HI R40, RZ, 0x8, R40 ;  /* 0x00000008ff287819 */ /* 0x000fe40000011628 */
[----:B------:R-:W-:Y:S01]  /*4300*/  LOP3.LUT R50, R229, 0xffff, RZ, 0xc0, !PT ;  /* 0x0000ffffe5327812 */ /* 0x000fe200078ec0ff */
[----:B------:R-:W-:Y:S01]  /*4310*/  @!P5 FADD.FTZ R206, -R206, -RZ ;  /* 0x800000ffceced221 */ /* 0x000fe20000010100 */
[----:B------:R-:W-:Y:S01]  /*4320*/  ISETP.LE.U32.AND P5, PT, R227, UR12, PT ;  /* 0x0000000ce3007c0c */ /* 0x000fe2000bfa3070 */
[--C-:B--2---:R-:W-:Y:S01]  /*4330*/  FFMA.FTZ R244, R39, c[0x0][0x23c], -R125.reuse ;  /* 0x00008f0027f47a23 */ /* 0x104fe2000001087d */
[----:B------:R-:W-:Y:S01]  /*4340*/  ISETP.LE.U32.AND P6, PT, R238, UR12, PT ;  /* 0x0000000cee007c0c */ /* 0x000fe2000bfc3070 */
[----:B------:R-:W-:Y:S01]  /*4350*/  IMAD.WIDE.U32 R238, R223, -0x2daee0ad, RZ ;  /* 0xd2511f53dfee7825 */ /* 0x000fe200078e00ff */
[----:B------:R-:W-:Y:S01]  /*4360*/  LOP3.LUT R40, R40, 0xffff, RZ, 0xc0, !PT ;  /* 0x0000ffff28287812 */ /* 0x000fe200078ec0ff */
[----:B------:R-:W2:Y:S01]  /*4370*/  MUFU.EX2 R216, R244 ;  /* 0x000000f400d87308 */ /* 0x000ea20000000800 */
[----:B------:R-:W-:Y:S01]  /*4380*/  SHF.R.U32.HI R50, RZ, 0x8, R50 ;  /* 0x00000008ff327819 */ /* 0x000fe20000011632 */
[----:B------:R-:W-:Y:S01]  /*4390*/  @!P3 FADD.FTZ R207, -R207, -RZ ;  /* 0x800000ffcfcfb221 */ /* 0x000fe20000010100 */
[----:B------:R-:W-:Y:S01]  /*43a0*/  ISETP.LE.U32.AND P3, PT, R231, UR12, PT ;  /* 0x0000000ce7007c0c */ /* 0x000fe2000bf63070 */
[----:B------:R-:W-:Y:S01]  /*43b0*/  @!P1 FADD.FTZ R209, -R209, -RZ ;  /* 0x800000ffd1d19221 */ /* 0x000fe20000010100 */
[----:B------:R-:W-:Y:S02]  /*43c0*/  ISETP.LE.U32.AND P2, PT, R40, UR12, PT ;  /* 0x0000000c28007c0c */ /* 0x000fe4000bf43070 */
[----:B------:R-:W-:Y:S01]  /*43d0*/  LOP3.LUT R40, R239, UR6, R230, 0x96, !PT ;  /* 0x00000006ef287c12 */ /* 0x000fe2000f8e96e6 */
[----:B------:R-:W-:Y:S01]  /*43e0*/  @!P5 FADD.FTZ R210, -R210, -RZ ;  /* 0x800000ffd2d2d221 */ /* 0x000fe20000010100 */
[----:B------:R-:W-:Y:S01]  /*43f0*/  LOP3.LUT R230, R229, 0xff, RZ, 0xc0, !PT ;  /* 0x000000ffe5e67812 */ /* 0x000fe200078ec0ff */
[----:B------:R-:W-:Y:S01]  /*4400*/  MUFU.EX2 R244, R127 ;  /* 0x0000007f00f47308 */ /* 0x000fe20000000800 */
[----:B------:R-:W-:Y:S01]  /*4410*/  LOP3.LUT R50, R50, 0xffff, RZ, 0xc0, !PT ;  /* 0x0000ffff32327812 */ /* 0x000fe200078ec0ff */
[----:B-1----:R-:W-:Y:S01]  /*4420*/  FFMA.FTZ R228, R51, c[0x0][0x23c], -R125 ;  /* 0x00008f0033e47a23 */ /* 0x002fe2000001087d */
[----:B------:R-:W-:Y:S01]  /*4430*/  SHF.R.U32.HI R51, RZ, 0x18, R229 ;  /* 0x00000018ff337819 */ /* 0x000fe200000116e5 */
[----:B------:R-:W-:Y:S01]  /*4440*/  FFMA.FTZ R125, R67, c[0x0][0x23c], -R125 ;  /* 0x00008f00437d7a23 */ /* 0x000fe2000001087d */
[----:B------:R-:W-:Y:S01]  /*4450*/  ISETP.LE.U32.AND P5, PT, R50, UR12, PT ;  /* 0x0000000c32007c0c */ /* 0x000fe2000bfa3070 */
[----:B------:R-:W-:Y:S01]  /*4460*/  @!P3 FADD.FTZ R211, -R211, -RZ ;  /* 0x800000ffd3d3b221 */ /* 0x000fe20000010100 */
[----:B------:R-:W-:Y:S01]  /*4470*/  ISETP.LE.U32.AND P1, PT, R51, UR12, PT ;  /* 0x0000000c33007c0c */ /* 0x000fe2000bf23070 */
[----:B------:R-:W-:Y:S01]  /*4480*/  @!P6 FADD.FTZ R212, -R212, -RZ ;  /* 0x800000ffd4d4e221 */ /* 0x000fe20000010100 */
[----:B------:R-:W-:Y:S01]  /*4490*/  SHF.R.U32.HI R51, RZ, 0x10, R229 ;  /* 0x00000010ff337819 */ /* 0x000fe200000116e5 */
[--C-:B------:R-:W-:Y:S01]  /*44a0*/  FFMA.FTZ R229, R52, c[0x0][0x23c], -R124.reuse ;  /* 0x00008f0034e57a23 */ /* 0x100fe2000001087c */
[C---:B------:R-:W-:Y:S01]  /*44b0*/  LOP3.LUT R50, R236.reuse, 0xff, RZ, 0xc0, !PT ;  /* 0x000000ffec327812 */ /* 0x040fe200078ec0ff */
[----:B------:R-:W-:Y:S01]  /*44c0*/  FFMA.FTZ R124, R65, c[0x0][0x23c], -R124 ;  /* 0x00008f00417c7a23 */ /* 0x000fe2000001087c */
[----:B------:R-:W-:Y:S01]  /*44d0*/  LOP3.LUT R52, R51, 0xff, RZ, 0xc0, !PT ;  /* 0x000000ff33347812 */ /* 0x000fe200078ec0ff */
[----:B------:R-:W-:Y:S01]  /*44e0*/  MUFU.EX2 R243, R125 ;  /* 0x0000007d00f37308 */ /* 0x000fe20000000800 */
[----:B------:R-:W-:Y:S01]  /*44f0*/  LOP3.LUT R51, R236, 0xffff, RZ, 0xc0, !PT ;  /* 0x0000ffffec337812 */ /* 0x000fe200078ec0ff */
[----:B------:R-:W-:Y:S01]  /*4500*/  @!P2 FADD.FTZ R202, -R202, -RZ ;  /* 0x800000ffcacaa221 */ /* 0x000fe20000010100 */
[----:B------:R-:W-:Y:S02]  /*4510*/  ISETP.LE.U32.AND P3, PT, R52, UR12, PT ;  /* 0x0000000c34007c0c */ /* 0x000fe4000bf63070 */
[----:B------:R-:W-:Y:S01]  /*4520*/  ISETP.LE.U32.AND P6, PT, R50, UR12, PT ;  /* 0x0000000c32007c0c */ /* 0x000fe2000bfc3070 */
[----:B--2---:R-:W-:Y:S01]  /*4530*/  @!P1 FADD.FTZ R216, -R216, -RZ ;  /* 0x800000ffd8d89221 */ /* 0x004fe20000010100 */
[--C-:B------:R-:W-:Y:S02]  /*4540*/  SHF.R.U32.HI R50, RZ, 0x18, R236.reuse ;  /* 0x00000018ff327819 */ /* 0x100fe400000116ec */
[----:B------:R-:W-:Y:S01]  /*4550*/  SHF.R.U32.HI R236, RZ, 0x10, R236 ;  /* 0x00000010ffec7819 */ /* 0x000fe200000116ec */
[----:B------:R-:W-:Y:S01]  /*4560*/  MUFU.EX2 R231, R54 ;  /* 0x0000003600e77308 */ /* 0x000fe20000000800 */
[----:B------:R-:W-:Y:S02]  /*4570*/  ISETP.LE.U32.AND P4, PT, R230, UR12, PT ;  /* 0x0000000ce6007c0c */ /* 0x000fe4000bf83070 */
[----:B------:R-:W-:Y:S02]  /*4580*/  LOP3.LUT R236, R236, 0xff, RZ, 0xc0, !PT ;  /* 0x000000ffecec7812 */ /* 0x000fe400078ec0ff */
[----:B------:R-:W-:Y:S01]  /*4590*/  LOP3.LUT R42, R42, 0xff, RZ, 0xc0, !PT ;  /* 0x000000ff2a2a7812 */ /* 0x000fe200078ec0ff */
[----:B------:R-:W-:Y:S01]  /*45a0*/  @!P3 FADD.FTZ R215, -R215, -RZ ;  /* 0x800000ffd7d7b221 */ /* 0x000fe20000010100 */
[----:B------:R-:W-:Y:S01]  /*45b0*/  ISETP.LE.U32.AND P3, PT, R236, UR12, PT ;  /* 0x0000000cec007c0c */ /* 0x000fe2000bf63070 */
[----:B------:R-:W-:Y:S01]  /*45c0*/  @!P6 FADD.FTZ R217, -R217, -RZ ;  /* 0x800000ffd9d9e221 */ /* 0x000fe20000010100 */
[----:B------:R-:W-:Y:S01]  /*45d0*/  ISETP.LE.U32.AND P6, PT, R42, UR12, PT ;  /* 0x0000000c2a007c0c */ /* 0x000fe2000bfc3070 */
[----:B------:R-:W1:Y:S01]  /*45e0*/  MUFU.EX2 R214, R214 ;  /* 0x000000d600d67308 */ /* 0x000e620000000800 */
[----:B------:R-:W-:Y:S02]  /*45f0*/  SHF.R.U32.HI R51, RZ, 0x8, R51 ;  /* 0x00000008ff337819 */ /* 0x000fe40000011633 */
[----:B------:R-:W-:Y:S01]  /*4600*/  LOP3.LUT R234, R234, 0xff, RZ, 0xc0, !PT ;  /* 0x000000ffeaea7812 */ /* 0x000fe200078ec0ff */
[----:B------:R-:W-:Y:S01]  /*4610*/  @!P4 FADD.FTZ R213, -R213, -RZ ;  /* 0x800000ffd5d5c221 */ /* 0x000fe20000010100 */
[----:B------:R-:W-:Y:S02]  /*4620*/  ISETP.LE.U32.AND P4, PT, R50, UR12, PT ;  /* 0x0000000c32007c0c */ /* 0x000fe4000bf83070 */
[----:B------:R-:W-:Y:S02]  /*4630*/  LOP3.LUT R51, R51, 0xffff, RZ, 0xc0, !PT ;  /* 0x0000ffff33337812 */ /* 0x000fe400078ec0ff */
[----:B------:R-:W-:Y:S01]  /*4640*/  ISETP.LE.U32.AND P2, PT, R237, UR12, PT ;  /* 0x0000000ced007c0c */ /* 0x000fe2000bf43070 */
[----:B------:R-:W2:Y:S01]  /*4650*/  MUFU.EX2 R223, R46 ;  /* 0x0000002e00df7308 */ /* 0x000ea20000000800 */
[----:B------:R-:W-:Y:S01]  /*4660*/  SHF.R.U32.HI R44, RZ, 0x8, R44 ;  /* 0x00000008ff2c7819 */ /* 0x000fe2000001162c */
[----:B------:R-:W-:Y:S01]  /*4670*/  @!P3 FADD.FTZ R219, -R219, -RZ ;  /* 0x800000ffdbdbb221 */ /* 0x000fe20000010100 */
[----:B------:R-:W-:Y:S02]  /*4680*/  ISETP.LE.U32.AND P3, PT, R41, UR12, PT ;  /* 0x0000000c29007c0c */ /* 0x000fe4000bf63070 */
[----:B------:R-:W-:Y:S02]  /*4690*/  SHF.R.U32.HI R41, RZ, 0x8, R233 ;  /* 0x00000008ff297819 */ /* 0x000fe400000116e9 */
[----:B------:R-:W-:Y:S01]  /*46a0*/  ISETP.LE.U32.AND P0, PT, R235, UR12, PT ;  /* 0x0000000ceb007c0c */ /* 0x000fe2000bf03070 */
[----:B------:R-:W-:Y:S01]  /*46b0*/  @!P4 FADD.FTZ R220, -R220, -RZ ;  /* 0x800000ffdcdcc221 */ /* 0x000fe20000010100 */
[----:B------:R-:W-:Y:S01]  /*46c0*/  LOP3.LUT R41, R41, 0xffff, RZ, 0xc0, !PT ;  /* 0x0000ffff29297812 */ /* 0x000fe200078ec0ff */
[----:B------:R-:W3:Y:S01]  /*46d0*/  MUFU.EX2 R227, R232 ;  /* 0x000000e800e37308 */ /* 0x000ee20000000800 */
[----:B------:R-:W-:Y:S01]  /*46e0*/  ISETP.LE.U32.AND P4, PT, R234, UR12, PT ;  /* 0x0000000cea007c0c */ /* 0x000fe2000bf83070 */
[----:B------:R-:W-:Y:S01]  /*46f0*/  @!P2 FADD.FTZ R225, -R225, -RZ ;  /* 0x800000ffe1e1a221 */ /* 0x000fe20000010100 */
[----:B------:R-:W-:Y:S01]  /*4700*/  LOP3.LUT R44, R44, 0xffff, RZ, 0xc0, !PT ;  /* 0x0000ffff2c2c7812 */ /* 0x000fe200078ec0ff */
[----:B-1----:R-:W-:Y:S01]  /*4710*/  @!P5 FADD.FTZ R214, -R214, -RZ ;  /* 0x800000ffd6d6d221 */ /* 0x002fe20000010100 */
[----:B------:R-:W-:Y:S02]  /*4720*/  ISETP.LE.U32.AND P5, PT, R51, UR12, PT ;  /* 0x0000000c33007c0c */ /* 0x000fe4000bfa3070 */
[--C-:B------:R-:W-:Y:S02]  /*4730*/  SHF.R.U32.HI R42, RZ, 0x10, R40.reuse ;  /* 0x00000010ff2a7819 */ /* 0x100fe40000011628 */
[----:B------:R-:W-:Y:S01]  /*4740*/  ISETP.LE.U32.AND P1, PT, R43, UR12, PT ;  /* 0x0000000c2b007c0c */ /* 0x000fe2000bf23070 */
[----:B------:R-:W1:Y:S01]  /*4750*/  MUFU.EX2 R226, R226 ;  /* 0x000000e200e27308 */ /* 0x000e620000000800 */
[----:B------:R-:W-:Y:S02]  /*4760*/  LOP3.LUT R43, R40, 0xff, RZ, 0xc0, !PT ;  /* 0x000000ff282b7812 */ /* 0x000fe400078ec0ff */
[----:B------:R-:W-:Y:S01]  /*4770*/  LOP3.LUT R42, R42, 0xff, RZ, 0xc0, !PT ;  /* 0x000000ff2a2a7812 */ /* 0x000fe200078ec0ff */
[----:B--2---:R-:W-:Y:S01]  /*4780*/  @!P6 FADD.FTZ R223, -R223, -RZ ;  /* 0x800000ffdfdfe221 */ /* 0x004fe20000010100 */
[----:B------:R-:W-:Y:S02]  /*4790*/  ISETP.LE.U32.AND P6, PT, R41, UR12, PT ;  /* 0x0000000c29007c0c */ /* 0x000fe4000bfc3070 */
[----:B------:R-:W-:Y:S01]  /*47a0*/  LOP3.LUT R41, R40, 0xffff, RZ, 0xc0, !PT ;  /* 0x0000ffff28297812 */ /* 0x000fe200078ec0ff */
[----:B------:R-:W-:Y:S01]  /*47b0*/  @!P5 FADD.FTZ R218, -R218, -RZ ;  /* 0x800000ffdadad221 */ /* 0x000fe20000010100 */
[----:B------:R-:W-:Y:S01]  /*47c0*/  ISETP.LE.U32.AND P5, PT, R44, UR12, PT ;  /* 0x0000000c2c007c0c */ /* 0x000fe2000bfa3070 */
[----:B------:R-:W2:Y:S01]  /*47d0*/  MUFU.EX2 R228, R228 ;  /* 0x000000e400e47308 */ /* 0x000ea20000000800 */
[----:B------:R-:W-:Y:S01]  /*47e0*/  SHF.R.U32.HI R41, RZ, 0x8, R41 ;  /* 0x00000008ff297819 */ /* 0x000fe20000011629 */
[----:B------:R-:W-:Y:S01]  /*47f0*/  @!P1 FADD.FTZ R221, -R221, -RZ ;  /* 0x800000ffdddd9221 */ /* 0x000fe20000010100 */
[----:B------:R-:W-:Y:S01]  /*4800*/  ISETP.LE.U32.AND P2, PT, R43, UR12, PT ;  /* 0x0000000c2b007c0c */ /* 0x000fe2000bf43070 */
[----:B---3--:R-:W-:Y:S01]  /*4810*/  @!P4 FADD.FTZ R227, -R227, -RZ ;  /* 0x800000ffe3e3c221 */ /* 0x008fe20000010100 */
[----:B------:R-:W-:Y:S02]  /*4820*/  LOP3.LUT R41, R41, 0xffff, RZ, 0xc0, !PT ;  /* 0x0000ffff29297812 */ /* 0x000fe400078ec0ff */
[----:B------:R-:W-:Y:S02]  /*4830*/  SHF.R.U32.HI R40, RZ, 0x18, R40 ;  /* 0x00000018ff287819 */ /* 0x000fe40000011628 */
[----:B------:R-:W-:Y:S01]  /*4840*/  ISETP.LE.U32.AND P4, PT, R41, UR12, PT ;  /* 0x0000000c29007c0c */ /* 0x000fe2000bf83070 */
[----:B------:R-:W3:Y:S01]  /*4850*/  MUFU.EX2 R230, R53 ;  /* 0x0000003500e67308 */ /* 0x000ee20000000800 */
[----:B------:R-:W-:Y:S01]  /*4860*/  LOP3.LUT R41, R45, 0xffff, RZ, 0xc0, !PT ;  /* 0x0000ffff2d297812 */ /* 0x000fe200078ec0ff */
[----:B------:R-:W-:Y:S01]  /*4870*/  @!P5 FADD.FTZ R222, -R222, -RZ ;  /* 0x800000ffdeded221 */ /* 0x000fe20000010100 */
[----:B------:R-:W-:Y:S01]  /*4880*/  SHF.R.U32.HI R235, RZ, 0x18, R238 ;  /* 0x00000018ffeb7819 */ /* 0x000fe200000116ee */
[----:B-1----:R-:W-:Y:S01]  /*4890*/  @!P6 FADD.FTZ R226, -R226, -RZ ;  /* 0x800000ffe2e2e221 */ /* 0x002fe20000010100 */
[----:B------:R-:W-:Y:S02]  /*48a0*/  ISETP.LE.U32.AND P6, PT, R42, UR12, PT ;  /* 0x0000000c2a007c0c */ /* 0x000fe4000bfc3070 */
[----:B------:R-:W-:Y:S02]  /*48b0*/  SHF.R.U32.HI R41, RZ, 0x8, R41 ;  /* 0x00000008ff297819 */ /* 0x000fe40000011629 */
[----:B------:R-:W-:Y:S01]  /*48c0*/  ISETP.LE.U32.AND P5, PT, R235, UR12, PT ;  /* 0x0000000ceb007c0c */ /* 0x000fe2000bfa3070 */
[----:B------:R-:W1:Y:S01]  /*48d0*/  MUFU.EX2 R229, R229 ;  /* 0x000000e500e57308 */ /* 0x000e620000000800 */
[----:B------:R-:W-:Y:S02]  /*48e0*/  LOP3.LUT R41, R41, 0xffff, RZ, 0xc0, !PT ;  /* 0x0000ffff29297812 */ /* 0x000fe400078ec0ff */
[----:B------:R-:W-:Y:S01]  /*48f0*/  LOP3.LUT R42, R45, 0xff, RZ, 0xc0, !PT ;  /* 0x000000ff2d2a7812 */ /* 0x000fe200078ec0ff */
[----:B--2---:R-:W-:Y:S01]  /*4900*/  @!P0 FADD.FTZ R228, -R228, -RZ ;  /* 0x800000ffe4e48221 */ /* 0x004fe20000010100 */
[----:B------:R-:W-:Y:S02]  /*4910*/  ISETP.LE.U32.AND P0, PT, R40, UR12, PT ;  /* 0x0000000c28007c0c */ /* 0x000fe4000bf03070 */
[----:B------:R-:W-:Y:S01]  /*4920*/  SHF.R.U32.HI R40, RZ, 0x10, R45 ;  /* 0x00000010ff287819 */ /* 0x000fe2000001162d */
[----:B------:R-:W-:Y:S01]  /*4930*/  @!P6 FADD.FTZ R231, -R231, -RZ ;  /* 0x800000ffe7e7e221 */ /* 0x000fe20000010100 */
[----:B------:R-:W-:Y:S01]  /*4940*/  F2FP.RELU.BF16.PACK_AB R43, R184, R183 ;  /* 0x000000b7b82b723e */ /* 0x000fe200000018ff */
[----:B------:R-:W2:Y:S01]  /*4950*/  MUFU.EX2 R224, R47 ;  /* 0x0000002f00e07308 */ /* 0x000ea20000000800 */
[----:B------:R-:W-:Y:S01]  /*4960*/  LOP3.LUT R40, R40, 0xff, RZ, 0xc0, !PT ;  /* 0x000000ff28287812 */ /* 0x000fe200078ec0ff */
[----:B------:R-:W-:Y:S01]  /*4970*/  @!P5 FADD.FTZ R243, -R243, -RZ ;  /* 0x800000fff3f3d221 */ /* 0x000fe20000010100 */
[----:B------:R-:W-:Y:S01]  /*4980*/  LOP3.LUT R237, R238, 0xff, RZ, 0xc0, !PT ;  /* 0x000000ffeeed7812 */ /* 0x000fe200078ec0ff */
[----:B---3--:R-:W-:Y:S01]  /*4990*/  @!P4 FADD.FTZ R230, -R230, -RZ ;  /* 0x800000ffe6e6c221 */ /* 0x008fe20000010100 */
[----:B------:R-:W-:Y:S01]  /*49a0*/  ISETP.LE.U32.AND P4, PT, R41, UR12, PT ;  /* 0x0000000c29007c0c */ /* 0x000fe2000bf83070 */
[----:B------:R3:W-:Y:S01]  /*49b0*/  STS [R146+0x12400], R43 ;  /* 0x0124002b92007388 */ /* 0x0007e20000000800 */
[----:B------:R-:W-:Y:S02]  /*49c0*/  F2FP.RELU.BF16.PACK_AB R41, R182, R181 ;  /* 0x000000b5b629723e */ /* 0x000fe400000018ff */
[----:B------:R-:W-:Y:S01]  /*49d0*/  ISETP.LE.U32.AND P6, PT, R40, UR12, PT ;  /* 0x0000000c28007c0c */ /* 0x000fe2000bfc3070 */
[----:B------:R-:W4:Y:S01]  /*49e0*/  MUFU.EX2 R236, R64 ;  /* 0x0000004000ec7308 */ /* 0x000f220000000800 */
[----:B------:R-:W-:Y:S01]  /*49f0*/  F2FP.RELU.BF16.PACK_AB R40, R195, R196 ;  /* 0x000000c4c328723e */ /* 0x000fe200000018ff */
[----:B------:R3:W-:Y:S01]  /*4a00*/  STS [R146+0x12000], R41 ;  /* 0x0120002992007388 */ /* 0x0007e20000000800 */
[----:B------:R-:W-:Y:S01]  /*4a10*/  ISETP.LE.U32.AND P1, PT, R237, UR12, PT ;  /* 0x0000000ced007c0c */ /* 0x000fe2000bf23070 */
[----:B-1----:R-:W-:Y:S01]  /*4a20*/  @!P2 FADD.FTZ R229, -R229, -RZ ;  /* 0x800000ffe5e5a221 */ /* 0x002fe20000010100 */
[----:B------:R-:W-:Y:S01]  /*4a30*/  ISETP.LE.U32.AND P2, PT, R42, UR12, PT ;  /* 0x0000000c2a007c0c */ /* 0x000fe2000bf43070 */
[----:B------:R-:W-:Y:S01]  /*4a40*/  STS [R149+0x12400], R40 ;  /* 0x0124002895007388 */ /* 0x000fe20000000800 */
[----:B------:R-:W-:Y:S02]  /*4a50*/  F2FP.RELU.BF16.PACK_AB R42, R194, R193 ;  /* 0x000000c1c22a723e */ /* 0x000fe400000018ff */
[----:B------:R-:W-:Y:S01]  /*4a60*/  SHF.R.U32.HI R49, RZ, 0x10, R240 ;  /* 0x00000010ff317819 */ /* 0x000fe200000116f0 */
[----:B------:R-:W1:Y:S01]  /*4a70*/  MUFU.EX2 R233, R56 ;  /* 0x0000003800e97308 */ /* 0x000e620000000800 */
[----:B------:R-:W-:Y:S01]  /*4a80*/  SHF.R.U32.HI R46, RZ, 0x10, R238 ;  /* 0x00000010ff2e7819 */ /* 0x000fe200000116ee */
[----:B------:R1:W-:Y:S01]  /*4a90*/  STS [R149+0x12000], R42 ;  /* 0x0120002a95007388 */ /* 0x0003e20000000800 */
[----:B------:R-:W-:Y:S01]  /*4aa0*/  LOP3.LUT R49, R49, 0xff, RZ, 0xc0, !PT ;  /* 0x000000ff31317812 */ /* 0x000fe200078ec0ff */
[----:B--2---:R-:W-:Y:S01]  /*4ab0*/  @!P3 FADD.FTZ R224, -R224, -RZ ;  /* 0x800000ffe0e0b221 */ /* 0x004fe20000010100 */
[----:B------:R-:W-:Y:S02]  /*4ac0*/  LOP3.LUT R47, R238, 0xffff, RZ, 0xc0, !PT ;  /* 0x0000ffffee2f7812 */ /* 0x000fe400078ec0ff */
[----:B------:R-:W-:Y:S02]  /*4ad0*/  LOP3.LUT R46, R46, 0xff, RZ, 0xc0, !PT ;  /* 0x000000ff2e2e7812 */ /* 0x000fe400078ec0ff */
[----:B------:R-:W-:Y:S01]  /*4ae0*/  SHF.R.U32.HI R47, RZ, 0x8, R47 ;  /* 0x00000008ff2f7819 */ /* 0x000fe2000001162f */
[----:B------:R-:W2:Y:S01]  /*4af0*/  MUFU.EX2 R235, R58 ;  /* 0x0000003a00eb7308 */ /* 0x000ea20000000800 */
[----:B------:R-:W-:Y:S02]  /*4b00*/  F2FP.RELU.BF16.PACK_AB R44, R192, R191 ;  /* 0x000000bfc02c723e */ /* 0x000fe400000018ff */
[----:B------:R-:W-:Y:S01]  /*4b10*/  LOP3.LUT R47, R47, 0xffff, RZ, 0xc0, !PT ;  /* 0x0000ffff2f2f7812 */ /* 0x000fe200078ec0ff */
[----:B----4-:R-:W-:Y:S01]  /*4b20*/  @!P1 FADD.FTZ R236, -R236, -RZ ;  /* 0x800000ffecec9221 */ /* 0x010fe20000010100 */
[----:B------:R-:W-:Y:S02]  /*4b30*/  ISETP.LE.U32.AND P1, PT, R49, UR12, PT ;  /* 0x0000000c31007c0c */ /* 0x000fe4000bf23070 */
[----:B------:R-:W-:Y:S02]  /*4b40*/  F2FP.RELU.BF16.PACK_AB R49, R186, R185 ;  /* 0x000000b9ba31723e */ /* 0x000fe400000018ff */
[----:B---3--:R-:W-:Y:S01]  /*4b50*/  F2FP.RELU.BF16.PACK_AB R43, R198, R197 ;  /* 0x000000c5c62b723e */ /* 0x008fe200000018ff */
[----:B------:R-:W3:Y:S01]  /*4b60*/  MUFU.EX2 R234, R57 ;  /* 0x0000003900ea7308 */ /* 0x000ee20000000800 */
[----:B------:R-:W-:Y:S01]  /*4b70*/  F2FP.RELU.BF16.PACK_AB R41, R200, R199 ;  /* 0x000000c7c829723e */ /* 0x000fe200000018ff */
[----:B------:R4:W-:Y:S01]  /*4b80*/  STS [R146+0x14000], R49 ;  /* 0x0140003192007388 */ /* 0x0009e20000000800 */
[----:B------:R-:W-:Y:S01]  /*4b90*/  SHF.R.U32.HI R45, RZ, 0x18, R45 ;  /* 0x00000018ff2d7819 */ /* 0x000fe2000001162d */
[----:B-1----:R-:W-:Y:S01]  /*4ba0*/  @!P2 FADD.FTZ R233, -R233, -RZ ;  /* 0x800000ffe9e9a221 */ /* 0x002fe20000010100 */
[----:B------:R-:W-:Y:S02]  /*4bb0*/  ISETP.LE.U32.AND P2, PT, R47, UR12, PT ;  /* 0x0000000c2f007c0c */ /* 0x000fe4000bf43070 */
[----:B------:R-:W-:Y:S02]  /*4bc0*/  F2FP.RELU.BF16.PACK_AB R47, R188, R187 ;  /* 0x000000bbbc2f723e */ /* 0x000fe400000018ff */
[----:B------:R-:W-:Y:S01]  /*4bd0*/  F2FP.RELU.BF16.PACK_AB R42, R210, R209 ;  /* 0x000000d1d22a723e */ /* 0x000fe200000018ff */
[----:B------:R-:W1:Y:S01]  /*4be0*/  MUFU.EX2 R232, R55 ;  /* 0x0000003700e87308 */ /* 0x000e620000000800 */
[----:B------:R-:W-:Y:S01]  /*4bf0*/  F2FP.RELU.BF16.PACK_AB R40, R212, R211 ;  /* 0x000000d3d428723e */ /* 0x000fe200000018ff */
[----:B------:R4:W-:Y:S01]  /*4c00*/  STS [R146+0x14400], R47 ;  /* 0x0144002f92007388 */ /* 0x0009e20000000800 */
[----:B------:R-:W-:Y:S01]  /*4c10*/  LOP3.LUT R48, R240, 0xffff, RZ, 0xc0, !PT ;  /* 0x0000fffff0307812 */ /* 0x000fe200078ec0ff */
[----:B--2---:R-:W-:Y:S01]  /*4c20*/  @!P6 FADD.FTZ R235, -R235, -RZ ;  /* 0x800000ffebebe221 */ /* 0x004fe20000010100 */
[----:B------:R-:W-:Y:S01]  /*4c30*/  ISETP.LE.U32.AND P6, PT, R46, UR12, PT ;  /* 0x0000000c2e007c0c */ /* 0x000fe2000bfc3070 */
[----:B------:R2:W-:Y:S01]  /*4c40*/  STS [R149+0x14400], R44 ;  /* 0x0144002c95007388 */ /* 0x0005e20000000800 */
[----:B------:R-:W-:Y:S02]  /*4c50*/  F2FP.RELU.BF16.PACK_AB R46, R190, R189 ;  /* 0x000000bdbe2e723e */ /* 0x000fe400000018ff */
[----:B------:R-:W-:Y:S01]  /*4c60*/  SHF.R.U32.HI R238, RZ, 0x18, R240 ;  /* 0x00000018ffee7819 */ /* 0x000fe200000116f0 */
[----:B------:R-:W2:Y:S01]  /*4c70*/  MUFU.EX2 R237, R124 ;  /* 0x0000007c00ed7308 */ /* 0x000ea20000000800 */
[----:B------:R-:W-:Y:S01]  /*4c80*/  F2FP.RELU.BF16.PACK_AB R51, R204, R203 ;  /* 0x000000cbcc33723e */ /* 0x000fe200000018ff */
[----:B------:R2:W-:Y:S01]  /*4c90*/  STS [R149+0x14000], R46 ;  /* 0x0140002e95007388 */ /* 0x0005e20000000800 */
[----:B------:R-:W-:Y:S01]  /*4ca0*/  SHF.R.U32.HI R48, RZ, 0x8, R48 ;  /* 0x00000008ff307819 */ /* 0x000fe20000011630 */
[----:B---3--:R-:W-:Y:S01]  /*4cb0*/  @!P4 FADD.FTZ R234, -R234, -RZ ;  /* 0x800000ffeaeac221 */ /* 0x008fe20000010100 */
[----:B------:R-:W-:Y:S01]  /*4cc0*/  ISETP.LE.U32.AND P4, PT, R45, UR12, PT ;  /* 0x0000000c2d007c0c */ /* 0x000fe2000bf83070 */
[----:B------:R3:W-:Y:S01]  /*4cd0*/  STS [R148+0x12000], R43 ;  /* 0x0120002b94007388 */ /* 0x0007e20000000800 */
[----:B------:R-:W-:Y:S01]  /*4ce0*/  F2FP.RELU.BF16.PACK_AB R45, R202, R201 ;  /* 0x000000c9ca2d723e */ /* 0x000fe200000018ff */
[----:B------:R-:W-:Y:S01]  /*4cf0*/  @!P6 FADD.FTZ R242, -R242, -RZ ;  /* 0x800000fff2f2e221 */ /* 0x000fe20000010100 */
[----:B------:R-:W-:Y:S01]  /*4d00*/  LOP3.LUT R239, R240, 0xff, RZ, 0xc0, !PT ;  /* 0x000000fff0ef7812 */ /* 0x000fe200078ec0ff */
[----:B------:R3:W-:Y:S01]  /*4d10*/  STS [R148+0x12400], R41 ;  /* 0x0124002994007388 */ /* 0x0007e20000000800 */
[----:B------:R-:W-:Y:S01]  /*4d20*/  LOP3.LUT R48, R48, 0xffff, RZ, 0xc0, !PT ;  /* 0x0000ffff30307812 */ /* 0x000fe200078ec0ff */
[----:B------:R-:W3:Y:S01]  /*4d30*/  MUFU.EX2 R240, R126 ;  /* 0x0000007e00f07308 */ /* 0x000ee20000000800 */
[----:B------:R-:W-:Y:S01]  /*4d40*/  ISETP.LE.U32.AND P3, PT, R239, UR12, PT ;  /* 0x0000000cef007c0c */ /* 0x000fe2000bf63070 */
[----:B------:R3:W-:Y:S01]  /*4d50*/  STS [R155+0x12000], R42 ;  /* 0x0120002a9b007388 */ /* 0x0007e20000000800 */
[----:B------:R-:W-:Y:S01]  /*4d60*/  F2FP.RELU.BF16.PACK_AB R50, R214, R213 ;  /* 0x000000d5d632723e */ /* 0x000fe200000018ff */
[----:B-1----:R-:W-:Y:S01]  /*4d70*/  @!P0 FADD.FTZ R232, -R232, -RZ ;  /* 0x800000ffe8e88221 */ /* 0x002fe20000010100 */
[----:B----4-:R-:W-:Y:S01]  /*4d80*/  F2FP.RELU.BF16.PACK_AB R49, R226, R225 ;  /* 0x000000e1e231723e */ /* 0x010fe200000018ff */
[----:B------:R1:W-:Y:S01]  /*4d90*/  STS [R155+0x12400], R40 ;  /* 0x012400289b007388 */ /* 0x0003e20000000800 */
[----:B------:R-:W-:Y:S02]  /*4da0*/  F2FP.RELU.BF16.PACK_AB R47, R228, R227 ;  /* 0x000000e3e42f723e */ /* 0x000fe400000018ff */
[----:B--2---:R-:W-:Y:S01]  /*4db0*/  F2FP.RELU.BF16.PACK_AB R44, R220, R219 ;  /* 0x000000dbdc2c723e */ /* 0x004fe200000018ff */
[----:B------:R2:W-:Y:S01]  /*4dc0*/  STS [R148+0x14000], R45 ;  /* 0x0140002d94007388 */ /* 0x0005e20000000800 */
[----:B------:R-:W-:Y:S01]  /*4dd0*/  ISETP.LE.U32.AND P0, PT, R238, UR12, PT ;  /* 0x0000000cee007c0c */ /* 0x000fe2000bf03070 */
[----:B------:R-:W4:Y:S01]  /*4de0*/  MUFU.EX2 R239, R60 ;  /* 0x0000003c00ef7308 */ /* 0x000f220000000800 */
[----:B------:R-:W-:Y:S01]  /*4df0*/  F2FP.RELU.BF16.PACK_AB R54, R206, R205 ;  /* 0x000000cdce36723e */ /* 0x000fe200000018ff */
[----:B------:R-:W-:Y:S01]  /*4e00*/  STS [R148+0x14400], R51 ;  /* 0x0144003394007388 */ /* 0x000fe20000000800 */
[----:B------:R-:W-:Y:S01]  /*4e10*/  F2FP.RELU.BF16.PACK_AB R46, R218, R217 ;  /* 0x000000d9da2e723e */ /* 0x000fe200000018ff */
[----:B------:R-:W-:Y:S01]  /*4e20*/  @!P2 FADD.FTZ R237, -R237, -RZ ;  /* 0x800000ffededa221 */ /* 0x000fe20000010100 */
[----:B------:R-:W-:Y:S01]  /*4e30*/  ISETP.LE.U32.AND P2, PT, R48, UR12, PT ;  /* 0x0000000c30007c0c */ /* 0x000fe2000bf43070 */
[----:B------:R4:W-:Y:S01]  /*4e40*/  STS [R155+0x14000], R54 ;  /* 0x014000369b007388 */ /* 0x0009e20000000800 */
[----:B------:R-:W-:Y:S02]  /*4e50*/  F2FP.RELU.BF16.PACK_AB R48, R216, R215 ;  /* 0x000000d7d830723e */ /* 0x000fe400000018ff */
[----:B---3--:R-:W-:Y:S01]  /*4e60*/  F2FP.RELU.BF16.PACK_AB R43, R224, R223 ;  /* 0x000000dfe02b723e */ /* 0x008fe200000018ff */
[----:B------:R-:W3:Y:S01]  /*4e70*/  MUFU.EX2 R241, R62 ;  /* 0x0000003e00f17308 */ /* 0x000ee20000000800 */
[----:B------:R-:W-:Y:S01]  /*4e80*/  F2FP.RELU.BF16.PACK_AB R41, R237, R236 ;  /* 0x000000eced29723e */ /* 0x000fe200000018ff */
[----:B------:R-:W-:Y:S01]  /*4e90*/  @!P0 FADD.FTZ R244, -R244, -RZ ;  /* 0x800000fff4f48221 */ /* 0x000fe20000010100 */
[----:B------:R-:W-:Y:S02]  /*4ea0*/  LEA R176, P0, R158, R176, 0x2 ;  /* 0x000000b09eb07211 */ /* 0x000fe400078010ff */
[----:B------:R-:W-:Y:S02]  /*4eb0*/  F2FP.RELU.BF16.PACK_AB R42, R230, R229 ;  /* 0x000000e5e62a723e */ /* 0x000fe400000018ff */
[----:B------:R-:W-:Y:S01]  /*4ec0*/  LEA.HI.X.SX32 R177, R158, R177, 0x2, P0 ;  /* 0x000000b19eb17211 */ /* 0x000fe200000f16ff */
[----:B------:R-:W-:Y:S01]  /*4ed0*/  @!P2 FADD.FTZ R240, -R240, -RZ ;  /* 0x800000fff0f0a221 */ /* 0x000fe20000010100 */
[----:B-1----:R-:W-:Y:S01]  /*4ee0*/  F2FP.RELU.BF16.PACK_AB R40, R232, R231 ;  /* 0x000000e7e828723e */ /* 0x002fe200000018ff */
[----:B------:R-:W1:Y:S01]  /*4ef0*/  MUFU.EX2 R238, R59 ;  /* 0x0000003b00ee7308 */ /* 0x000e620000000800 */
[----:B------:R-:W-:Y:S02]  /*4f00*/  FSETP.GE.FTZ.AND P0, PT, R197, RZ, PT ;  /* 0x000000ffc500720b */ /* 0x000fe40003f16000 */
[----:B--2---:R-:W-:Y:S01]  /*4f10*/  F2FP.RELU.BF16.PACK_AB R45, R222, R221 ;  /* 0x000000ddde2d723e */ /* 0x004fe200000018ff */
[----:B----4-:R-:W-:Y:S01]  /*4f20*/  @!P3 FADD.FTZ R239, -R239, -RZ ;  /* 0x800000ffefefb221 */ /* 0x010fe20000010100 */
[----:B------:R-:W-:Y:S02]  /*4f30*/  FSETP.GE.FTZ.AND P3, PT, R182, RZ, PT ;  /* 0x000000ffb600720b */ /* 0x000fe40003f76000 */
[----:B------:R-:W-:Y:S02]  /*4f40*/  F2FP.RELU.BF16.PACK_AB R52, R208, R207 ;  /* 0x000000cfd034723e */ /* 0x000fe400000018ff */
[----:B------:R-:W-:Y:S02]  /*4f50*/  F2FP.RELU.BF16.PACK_AB R57, R243, R242 ;  /* 0x000000f2f339723e */ /* 0x000fe400000018ff */
[----:B------:R-:W-:Y:S01]  /*4f60*/  F2FP.RELU.BF16.PACK_AB R54, R234, R233 ;  /* 0x000000e9ea36723e */ /* 0x000fe200000018ff */
[----:B------:R2:W-:Y:S01]  /*4f70*/  STS [R155+0x14400], R52 ;  /* 0x014400349b007388 */ /* 0x0005e20000000800 */
[----:B------:R-:W-:Y:S01]  /*4f80*/  F2FP.RELU.BF16.PACK_AB R55, R240, R239 ;  /* 0x000000eff037723e */ /* 0x000fe200000018ff */
[----:B---3--:R-:W-:Y:S01]  /*4f90*/  @!P1 FADD.FTZ R241, -R241, -RZ ;  /* 0x800000fff1f19221 */ /* 0x008fe20000010100 */
[----:B------:R-:W-:Y:S01]  /*4fa0*/  FSETP.GE.FTZ.AND P2, PT, R193, RZ, PT ;  /* 0x000000ffc100720b */ /* 0x000fe20003f56000 */
[----:B------:R-:W-:Y:S01]  /*4fb0*/  STS [R147+0x12000], R50 ;  /* 0x0120003293007388 */ /* 0x000fe20000000800 */
[----:B------:R-:W-:Y:S02]  /*4fc0*/  FSETP.GE.FTZ.AND P1, PT, R194, RZ, PT ;  /* 0x000000ffc200720b */ /* 0x000fe40003f36000 */
[----:B------:R-:W-:Y:S01]  /*4fd0*/  F2FP.RELU.BF16.PACK_AB R53, R244, R241 ;  /* 0x000000f1f435723e */ /* 0x000fe200000018ff */
[----:B------:R-:W-:Y:S01]  /*4fe0*/  STS [R147+0x12400], R48 ;  /* 0x0124003093007388 */ /* 0x000fe20000000800 */
[----:B-1----:R-:W-:Y:S03]  /*4ff0*/  @!P4 FADD.FTZ R238, -R238, -RZ ;  /* 0x800000ffeeeec221 */ /* 0x002fe60000010100 */
[----:B------:R-:W-:Y:S01]  /*5000*/  STS [R152+0x12000], R49 ;  /* 0x0120003198007388 */ /* 0x000fe20000000800 */
[----:B------:R-:W-:Y:S03]  /*5010*/  FSETP.GE.FTZ.AND P4, PT, R181, RZ, PT ;  /* 0x000000ffb500720b */ /* 0x000fe60003f96000 */
[----:B------:R-:W-:Y:S04]  /*5020*/  STS [R152+0x12400], R47 ;  /* 0x0124002f98007388 */ /* 0x000fe80000000800 */
[----:B------:R-:W-:Y:S04]  /*5030*/  STS [R147+0x14000], R46 ;  /* 0x0140002e93007388 */ /* 0x000fe80000000800 */
[----:B------:R-:W-:Y:S01]  /*5040*/  STS [R147+0x14400], R44 ;  /* 0x0144002c93007388 */ /* 0x000fe20000000800 */
[----:B--2---:R-:W-:Y:S03]  /*5050*/  F2FP.RELU.BF16.PACK_AB R52, R238, R235 ;  /* 0x000000ebee34723e */ /* 0x004fe600000018ff */
        /* <DEDUP_REMOVED lines=14> */
[----:B------:R-:W4:Y:S08]  /*5140*/  LDSM.16.M88.4 R48, [R138+0x8800] ;  /* 0x008800008a30783b */ /* 0x000f300000000200 */
[----:B------:R-:W3:Y:S01]  /*5150*/  LDSM.16.M88.4 R100, [R138+0x8c00] ;  /* 0x008c00008a64783b */ /* 0x000ee20000000200 */
[-C--:B-1----:R-:W-:Y:S07]  /*5160*/  HMMA.16816.F32.BF16 R4, R64, R40.reuse, RZ ;  /* 0x000000284004723c */ /* 0x082fee00000418ff */
[----:B------:R-:W-:Y:S01]  /*5170*/  LDSM.16.M88.4 R104, [R0+0x4000] ;  /* 0x004000000068783b */ /* 0x000fe20000000200 */
[C---:B--2---:R-:W-:Y:S07]  /*5180*/  HMMA.16816.F32.BF16 R8, R60.reuse, R40, RZ ;  /* 0x000000283c08723c */ /* 0x044fee00000418ff */
[----:B------:R-:W1:Y:S01]  /*5190*/  LDSM.16.M88.4 R108, [R131+0x8000] ;  /* 0x00800000836c783b */ /* 0x000e620000000200 */
[-C--:B------:R-:W-:Y:S07]  /*51a0*/  HMMA.16816.F32.BF16 R12, R60, R42.reuse, RZ ;  /* 0x0000002a3c0c723c */ /* 0x080fee00000418ff */
[----:B------:R-:W2:Y:S01]  /*51b0*/  LDSM.16.M88.4 R112, [R0+0x5000] ;  /* 0x005000000070783b */ /* 0x000ea20000000200 */
[C---:B------:R-:W-:Y:S07]  /*51c0*/  HMMA.16816.F32.BF16 R16, R64.reuse, R42, RZ ;  /* 0x0000002a4010723c */ /* 0x040fee00000418ff */
[----:B------:R-:W1:Y:S01]  /*51d0*/  LDSM.16.M88.4 R116, [R131+0x8400] ;  /* 0x008400008374783b */ /* 0x000e620000000200 */
[-C--:B---3--:R-:W-:Y:S07]  /*51e0*/  HMMA.16816.F32.BF16 R20, R64, R44.reuse, RZ ;  /* 0x0000002c4014723c */ /* 0x088fee00000418ff */
[----:B------:R-:W3:Y:S01]  /*51f0*/  LDSM.16.M88.4 R120, [R131+0x8800] ;  /* 0x008800008378783b */ /* 0x000ee20000000200 */
[C---:B------:R-:W-:Y:S07]  /*5200*/  HMMA.16816.F32.BF16 R24, R60.reuse, R44, RZ ;  /* 0x0000002c3c18723c */ /* 0x040fee00000418ff */
[----:B------:R-:W1:Y:S01]  /*5210*/  LDSM.16.M88.4 R124, [R131+0x8c00] ;  /* 0x008c0000837c783b */ /* 0x000e620000000200 */
        /* <DEDUP_REMOVED lines=13> */
[C---:B------:R-:W-:Y:S08]  /*52f0*/  HMMA.16816.F32.BF16 R16, R104.reuse, R110, R16 ;  /* 0x0000006e6810723c */ /* 0x040ff00000041810 */
[-C--:B------:R-:W-:Y:S08]  /*5300*/  HMMA.16816.F32.BF16 R20, R104, R116.reuse, R20 ;  /* 0x000000746814723c */ /* 0x080ff00000041814 */
[C---:B------:R-:W-:Y:S08]  /*5310*/  HMMA.16816.F32.BF16 R24, R112.reuse, R116, R24 ;  /* 0x000000747018723c */ /* 0x040ff00000041818 */
[C---:B------:R-:W-:Y:S01]  /*5320*/  FADD.FTZ R245, -R180.reuse, R16 ;  /* 0x00000010b4f57221 */ /* 0x040fe20000010100 */
[-C--:B------:R-:W-:Y:S03]  /*5330*/  HMMA.16816.F32.BF16 R28, R112, R118.reuse, R28 ;  /* 0x00000076701c723c */ /* 0x080fe6000004181c */
[C---:B------:R-:W-:Y:S04]  /*5340*/  FADD.FTZ R247, -R180.reuse, R17 ;  /* 0x00000011b4f77221 */ /* 0x040fe80000010100 */
[----:B------:R-:W-:Y:S01]  /*5350*/  FADD.FTZ R249, -R180, R20 ;  /* 0x00000014b4f97221 */ /* 0x000fe20000010100 */
[-C--:B------:R-:W-:Y:S01]  /*5360*/  FSEL R247, R247, R180.reuse, P1 ;  /* 0x000000b4f7f77208 */ /* 0x080fe20000800000 */
[C---:B------:R-:W-:Y:S01]  /*5370*/  HMMA.16816.F32.BF16 R32, R104.reuse, R118, R32 ;  /* 0x000000766820723c */ /* 0x040fe20000041820 */
[----:B------:R-:W-:Y:S02]  /*5380*/  FSETP.GE.FTZ.AND P1, PT, R213, RZ, PT ;  /* 0x000000ffd500720b */ /* 0x000fe40003f36000 */
[----:B------:R-:W-:Y:S01]  /*5390*/  FSEL R246, R249, R180, P0 ;  /* 0x000000b4f9f67208 */ /* 0x000fe20000000000 */
[----:B------:R-:W-:Y:S01]  /*53a0*/  FMUL.FTZ R247, R194, R247 ;  /* 0x000000f7c2f77220 */ /* 0x000fe20000410000 */
[----:B------:R-:W-:Y:S03]  /*53b0*/  FSETP.GE.FTZ.AND P0, PT, R214, RZ, PT ;  /* 0x000000ffd600720b */ /* 0x000fe60003f16000 */
[----:B------:R-:W-:Y:S01]  /*53c0*/  FMUL.FTZ R246, R197, R246 ;  /* 0x000000f6c5f67220 */ /* 0x000fe20000410000 */
[-C--:B---3--:R-:W-:Y:S08]  /*53d0*/  HMMA.16816.F32.BF16 R36, R104, R120.reuse, R36 ;  /* 0x000000786824723c */ /* 0x088ff00000041824 */
[C---:B------:R-:W-:Y:S08]  /*53e0*/  HMMA.16816.F32.BF16 R40, R112.reuse, R120, R40 ;  /* 0x000000787028723c */ /* 0x040ff00000041828 */
[-C--:B------:R-:W-:Y:S08]  /*53f0*/  HMMA.16816.F32.BF16 R44, R112, R122.reuse, R44 ;  /* 0x0000007a702c723c */ /* 0x080ff0000004182c */
[----:B------:R-:W-:Y:S01]  /*5400*/  FADD.FTZ R197, -R180, R36 ;  /* 0x00000024b4c57221 */ /* 0x000fe20000010100 */
[C---:B------:R-:W-:Y:S04]  /*5410*/  HMMA.16816.F32.BF16 R48, R104.reuse, R122, R48 ;  /* 0x0000007a6830723c */ /* 0x040fe80000041830 */
[----:B------:R-:W-:Y:S02]  /*5420*/  FSEL R194, R197, R180, P1 ;  /* 0x000000b4c5c27208 */ /* 0x000fe40000800000 */
[----:B------:R-:W-:Y:S01]  /*5430*/  FSETP.GE.FTZ.AND P1, PT, R225, RZ, PT ;  /* 0x000000ffe100720b */ /* 0x000fe20003f36000 */
[C---:B------:R-:W-:Y:S01]  /*5440*/  FADD.FTZ R41, -R178.reuse, R41 ;  /* 0x00000029b2297221 */ /* 0x040fe20000010100 */
[-C--:B------:R-:W-:Y:S01]  /*5450*/  HMMA.16816.F32.BF16 R52, R104, R124.reuse, R52 ;  /* 0x0000007c6834723c */ /* 0x080fe20000041834 */
[----:B------:R-:W-:Y:S03]  /*5460*/  FMUL.FTZ R194, R213, R194 ;  /* 0x000000c2d5c27220 */ /* 0x000fe60000410000 */
[C---:B------:R-:W-:Y:S02]  /*5470*/  FADD.FTZ R213, -R178.reuse, R25 ;  /* 0x00000019b2d57221 */ /* 0x040fe40000010100 */
[C---:B------:R-:W-:Y:S02]  /*5480*/  FADD.FTZ R42, -R161.reuse, R42 ;  /* 0x0000002aa12a7221 */ /* 0x040fe40000010100 */
[----:B------:R-:W-:Y:S01]  /*5490*/  FADD.FTZ R45, -R178, R45 ;  /* 0x0000002db22d7221 */ /* 0x000fe20000010100 */
[C---:B------:R-:W-:Y:S03]  /*54a0*/  HMMA.16816.F32.BF16 R56, R112.reuse, R124, R56 ;  /* 0x0000007c7038723c */ /* 0x040fe60000041838 */
[----:B------:R-:W-:Y:S04]  /*54b0*/  FADD.FTZ R46, -R161, R46 ;  /* 0x0000002ea12e7221 */ /* 0x000fe80000010100 */
[C---:B------:R-:W-:Y:S01]  /*54c0*/  FADD.FTZ R125, -R180.reuse, R4 ;  /* 0x00000004b47d7221 */ /* 0x040fe20000010100 */
[-C--:B------:R-:W-:Y:S01]  /*54d0*/  HMMA.16816.F32.BF16 R60, R112, R126.reuse, R60 ;  /* 0x0000007e703c723c */ /* 0x080fe2000004183c */
[C---:B------:R-:W-:Y:S03]  /*54e0*/  FADD.FTZ R49, -R180.reuse, R49 ;  /* 0x00000031b4317221 */ /* 0x040fe60000010100 */
[----:B------:R-:W-:Y:S01]  /*54f0*/  FSEL R124, R125, R180, P4 ;  /* 0x000000b47d7c7208 */ /* 0x000fe20002000000 */
[----:B------:R-:W-:Y:S01]  /*5500*/  FADD.FTZ R125, -R180, R21 ;  /* 0x00000015b47d7221 */ /* 0x000fe20000010100 */
[----:B------:R-:W-:Y:S01]  /*5510*/  FSETP.GE.FTZ.AND P4, PT, R198, RZ, PT ;  /* 0x000000ffc600720b */ /* 0x000fe20003f96000 */
[C---:B------:R-:W-:Y:S01]  /*5520*/  FADD.FTZ R53, -R180.reuse, R53 ;  /* 0x00000035b4357221 */ /* 0x040fe20000010100 */
[----:B------:R-:W-:Y:S01]  /*5530*/  HMMA.16816.F32.BF16 R64, R104, R126, R64 ;  /* 0x0000007e6840723c */ /* 0x000fe20000041840 */
[----:B------:R-:W-:Y:S03]  /*5540*/  FMUL.FTZ R124, R181, R124 ;  /* 0x0000007cb57c7220 */ /* 0x000fe60000410000 */
[-C--:B------:R-:W-:Y:S01]  /*5550*/  FSEL R125, R125, R180.reuse, P4 ;  /* 0x000000b47d7d7208 */ /* 0x080fe20002000000 */
[C---:B------:R-:W-:Y:S01]  /*5560*/  FADD.FTZ R181, -R180.reuse, R32 ;  /* 0x00000020b4b57221 */ /* 0x040fe20000010100 */
[----:B------:R-:W-:Y:S01]  /*5570*/  FSETP.GE.FTZ.AND P4, PT, R231, RZ, PT ;  /* 0x000000ffe700720b */ /* 0x000fe20003f96000 */
[C---:B------:R-:W-:Y:S01]  /*5580*/  FADD.FTZ R127, -R180.reuse, R5 ;  /* 0x00000005b47f7221 */ /* 0x040fe20000010100 */
[-C--:B------:R-:W-:Y:S01]  /*5590*/  FSEL R126, R245, R180.reuse, P2 ;  /* 0x000000b4f57e7208 */ /* 0x080fe20001000000 */
[----:B------:R-:W-:Y:S01]  /*55a0*/  FADD.FTZ R245, -R180, R37 ;  /* 0x00000025b4f57221 */ /* 0x000fe20000010100 */
[----:B------:R-:W-:Y:S02]  /*55b0*/  FSETP.GE.FTZ.AND P2, PT, R210, RZ, PT ;  /* 0x000000ffd200720b */ /* 0x000fe40003f56000 */
[----:B------:R-:W-:Y:S01]  /*55c0*/  FSEL R127, R127, R180, P3 ;  /* 0x000000b47f7f7208 */ /* 0x000fe20001800000 */
[----:B------:R-:W-:Y:S01]  /*55d0*/  FMUL.FTZ R126, R193, R126 ;  /* 0x0000007ec17e7220 */ /* 0x000fe20000410000 */
        /* <DEDUP_REMOVED lines=10> */
[-C--:B------:R-:W-:Y:S01]  /*5680*/  FSEL R48, R181, R180.reuse, P1 ;  /* 0x000000b4b5307208 */ /* 0x080fe20000800000 */
[----:B------:R-:W-:Y:S01]  /*5690*/  FADD.FTZ R181, -R180, R52 ;  /* 0x00000034b4b57221 */ /* 0x000fe20000010100 */
[----:B------:R-:W-:Y:S01]  /*56a0*/  FSETP.GE.FTZ.AND P2, PT, R229, RZ, PT ;  /* 0x000000ffe500720b */ /* 0x000fe20003f56000 */
[----:B------:R-:W-:Y:S01]  /*56b0*/  FMUL.FTZ R193, R210, R193 ;  /* 0x000000c1d2c17220 */ /* 0x000fe20000410000 */
[----:B------:R-:W-:Y:S01]  /*56c0*/  FSETP.GE.FTZ.AND P1, PT, R230, RZ, PT ;  /* 0x000000ffe600720b */ /* 0x000fe20003f36000 */
[----:B------:R-:W-:Y:S01]  /*56d0*/  FADD.FTZ R210, -R179, R19 ;  /* 0x00000013b3d27221 */ /* 0x000fe20000010100 */
[-C--:B------:R-:W-:Y:S01]  /*56e0*/  FSEL R52, R181, R180.reuse, P2 ;  /* 0x000000b4b5347208 */ /* 0x080fe20001000000 */
[----:B------:R-:W-:Y:S01]  /*56f0*/  FADD.FTZ R181, -R180, R64 ;  /* 0x00000040b4b57221 */ /* 0x000fe20000010100 */
[----:B------:R-:W-:Y:S01]  /*5700*/  FSETP.GE.FTZ.AND P3, PT, R226, RZ, PT ;  /* 0x000000ffe200720b */ /* 0x000fe20003f76000 */
[----:B------:R-:W-:Y:S01]  /*5710*/  FADD.FTZ R64, -R179, R6 ;  /* 0x00000006b3407221 */ /* 0x000fe20000010100 */
[-C--:B------:R-:W-:Y:S01]  /*5720*/  FSEL R53, R53, R180.reuse, P1 ;  /* 0x000000b435357208 */ /* 0x080fe20000800000 */
[C---:B------:R-:W-:Y:S01]  /*5730*/  FADD.FTZ R50, -R179.reuse, R50 ;  /* 0x00000032b3327221 */ /* 0x040fe20000010100 */
[----:B------:R-:W-:Y:S01]  /*5740*/  FSETP.GE.FTZ.AND P1, PT, R236, RZ, PT ;  /* 0x000000ffec00720b */ /* 0x000fe20003f36000 */
[----:B------:R-:W-:Y:S01]  /*5750*/  FADD.FTZ R66, -R179, R66 ;  /* 0x00000042b3427221 */ /* 0x000fe20000010100 */
[-C--:B------:R-:W-:Y:S01]  /*5760*/  FSEL R49, R49, R180.reuse, P3 ;  /* 0x000000b431317208 */ /* 0x080fe20001800000 */
[----:B------:R-:W-:Y:S01]  /*5770*/  FADD.FTZ R54, -R179, R54 ;  /* 0x00000036b3367221 */ /* 0x000fe20000010100 */
        /* <DEDUP_REMOVED lines=32> */
[----:B------:R-:W-:Y:S01]  /*5980*/  FSEL R196, R196, R179, P1 ;  /* 0x000000b3c4c47208 */ /* 0x000fe20000800000 */
[----:B------:R-:W-:Y:S01]  /*5990*/  FMUL.FTZ R184, R199, R184 ;  /* 0x000000b8c7b87220 */ /* 0x000fe20000410000 */
[----:B------:R-:W-:Y:S01]  /*59a0*/  FSETP.GE.FTZ.AND P1, PT, R215, RZ, PT ;  /* 0x000000ffd700720b */ /* 0x000fe20003f36000 */
[----:B------:R-:W-:Y:S01]  /*59b0*/  FMUL.FTZ R197, R212, R197 ;  /* 0x000000c5d4c57220 */ /* 0x000fe20000410000 */
[----:B------:R-:W-:Y:S01]  /*59c0*/  FSETP.GE.FTZ.AND P0, PT, R216, RZ, PT ;  /* 0x000000ffd800720b */ /* 0x000fe20003f16000 */
[----:B------:R-:W-:Y:S01]  /*59d0*/  FMUL.FTZ R196, R211, R196 ;  /* 0x000000c4d3c47220 */ /* 0x000fe20000410000 */
[-C--:B------:R-:W-:Y:S01]  /*59e0*/  FSEL R198, R198, R179.reuse, P1 ;  /* 0x000000b3c6c67208 */ /* 0x080fe20000800000 */
[----:B------:R-:W-:Y:S01]  /*59f0*/  FADD.FTZ R58, -R161, R58 ;  /* 0x0000003aa13a7221 */ /* 0x000fe20000010100 */
[----:B------:R-:W-:Y:S01]  /*5a00*/  FSETP.GE.FTZ.AND P1, PT, R227, RZ, PT ;  /* 0x000000ffe300720b */ /* 0x000fe20003f36000 */
[----:B------:R-:W-:Y:S01]  /*5a10*/  FADD.FTZ R62, -R161, R62 ;  /* 0x0000003ea13e7221 */ /* 0x000fe20000010100 */
        /* <DEDUP_REMOVED lines=8> */
[----:B------:R-:W-:Y:S01]  /*5aa0*/  FSEL R51, R200, R179, P0 ;  /* 0x000000b3c8337208 */ /* 0x000fe20000000000 */
[----:B------:R-:W-:Y:S01]  /*5ab0*/  FADD.FTZ R200, -R179, R55 ;  /* 0x00000037b3c87221 */ /* 0x000fe20000010100 */
        /* <DEDUP_REMOVED lines=17> */
[----:B------:R-:W-:Y:S01]  /*5bd0*/  @P1 FADD.FTZ R179, -R179, R67 ;  /* 0x00000043b3b31221 */ /* 0x000fe20000010100 */
[----:B------:R-:W-:Y:S01]  /*5be0*/  FSETP.GE.FTZ.AND P1, PT, R201, RZ, PT ;  /* 0x000000ffc900720b */ /* 0x000fe20003f36000 */
[----:B------:R-:W-:Y:S01]  /*5bf0*/  FADD.FTZ R67, -R178, R12 ;  /* 0x0000000cb2437221 */ /* 0x000fe20000010100 */
        /* <DEDUP_REMOVED lines=9> */
[C---:B------:R-:W-:Y:S01]  /*5c90*/  FADD.FTZ R201, -R178.reuse, R44 ;  /* 0x0000002cb2c97221 */ /* 0x040fe20000010100 */
        /* <DEDUP_REMOVED lines=10> */
[-C--:B------:R-:W-:Y:S01]  /*5d40*/  FSEL R186, R201, R178.reuse, P0 ;  /* 0x000000b2c9ba7208 */ /* 0x080fe20000000000 */
        /* <DEDUP_REMOVED lines=71> */
[----:B------:R-:W-:Y:S01]  /*61c0*/  ISETP.LT.AND P4, PT, R156, UR52, PT ;  /* 0x000000349c007c0c */ /* 0x000fe2000bf81270 */
        /* <DEDUP_REMOVED lines=9> */
[----:B------:R-:W-:Y:S02]  /*6260*/  FSEL R42, R42, R161, P2 ;  /* 0x000000a12a2a7208 */ /* 0x000fe40001000000 */
[----:B------:R-:W-:Y:S01]  /*6270*/  FSETP.GE.FTZ.AND P3, PT, R235, RZ, PT ;  /* 0x000000ffeb00720b */ /* 0x000fe20003f76000 */
[----:B------:R-:W-:Y:S01]  /*6280*/  FMUL.FTZ R191, R220, R191 ;  /* 0x000000bfdcbf7220 */ /* 0x000fe20000410000 */
[----:B------:R-:W-:Y:S01]  /*6290*/  FSETP.GE.FTZ.AND P2, PT, R238, RZ, PT ;  /* 0x000000ffee00720b */ /* 0x000fe20003f56000 */
[----:B------:R-:W-:Y:S01]  /*62a0*/  FMUL.FTZ R42, R219, R42 ;  /* 0x0000002adb2a7220 */ /* 0x000fe20000410000 */
[----:B------:R-:W-:Y:S02]  /*62b0*/  FSETP.GE.FTZ.AND P1, PT, R241, RZ, PT ;  /* 0x000000fff100720b */ /* 0x000fe40003f36000 */
[-C--:B------:R-:W-:Y:S02]  /*62c0*/  FSEL R58, R58, R161.reuse, P3 ;  /* 0x000000a13a3a7208 */ /* 0x080fe40001800000 */
        /* <DEDUP_REMOVED lines=16> */
[----:B------:R-:W-:Y:S02]  /*63d0*/  LEA R6, P0, R7, R172, 0x7 ;  /* 0x000000ac07067211 */ /* 0x000fe400078038ff */
        /* <DEDUP_REMOVED lines=9> */
.L_x_510:
        /* <DEDUP_REMOVED lines=66> */
[----:B-1----:R-:W-:Y:S04]  /*6890*/  LDSM.16.MT88.4 R4, [R137+0x12000] ;  /* 0x012000008904783b */ /* 0x002fe80000004200 */
        /* <DEDUP_REMOVED lines=71> */
.L_x_511:
[----:B------:R-:W-:Y:S01]  /*6d10*/  LDSM.16.M88.4 R20, [R136] ;  /* 0x000000008814783b */ /* 0x000fe20000000200 */
[----:B------:R-:W-:Y:S03]  /*6d20*/  ULOP3.LUT UR4, UR52, 0x1, URZ, 0xc0, !UPT ;  /* 0x0000000134047892 */ /* 0x000fe6000f8ec03f */
[----:B------:R-:W2:Y:S01]  /*6d30*/  LDSM.16.MT88.4 R16, [R52+0x6000] ;  /* 0x006000003410783b */ /* 0x000ea20000004200 */
[----:B------:R-:W-:Y:S03]  /*6d40*/  UISETP.NE.U32.AND UP0, UPT, UR4, 0x1, UPT ;  /* 0x000000010400788c */ /* 0x000fe6000bf05070 */
        /* <DEDUP_REMOVED lines=43> */
[----:B------:R-:W-:Y:S01]  /*7000*/  @P4 IADD3 R41, R142, -0x80, RZ ;  /* 0xffffff808e294810 */ /* 0x000fe20007ffe0ff */
[-C--:B------:R-:W-:Y:S01]  /*7010*/  HMMA.16816.F32.BF16 R12, R32, R42.reuse, R12 ;  /* 0x0000002a200c723c */ /* 0x080fe2000004180c */
[----:B------:R-:W1:Y:S07]  /*7020*/  LDSM.16.M88.4 R32, [R129+0x6000] ;  /* 0x006000008120783b */ /* 0x000e6e0000000200 */
[----:B------:R-:W-:Y:S07]  /*7030*/  HMMA.16816.F32.BF16 R16, R36, R42, R16 ;  /* 0x0000002a2410723c */ /* 0x000fee0000041810 */
[----:B------:R-:W-:Y:S01]  /*7040*/  @P4 IMAD.WIDE R42, R41, 0x4, R174 ;  /* 0x00000004292a4825 */ /* 0x000fe200078e02ae */
[-C--:B--2---:R-:W-:Y:S04]  /*7050*/  HMMA.16816.F32.BF16 R4, R20, R48.reuse, R4 ;  /* 0x000000301404723c */ /* 0x084fe80000041804 */
[----:B------:R2:W5:Y:S01]  /*7060*/  @P4 LDG.E R166, [R42.64] ;  /* 0x000000242aa64981 */ /* 0x000562000c1e1900 */
[----:B------:R-:W-:Y:S02]  /*7070*/  IMAD.U32 R39, RZ, RZ, UR30 ;  /* 0x0000001eff277e24 */ /* 0x000fe4000f8e00ff */
[----:B------:R-:W-:Y:S01]  /*7080*/  IMAD.U32 R37, RZ, RZ, UR30 ;  /* 0x0000001eff257e24 */ /* 0x000fe2000f8e00ff */
[C---:B---3--:R-:W-:Y:S01]  /*7090*/  HMMA.16816.F32.BF16 R8, R44.reuse, R48, R8 ;  /* 0x000000302c08723c */ /* 0x048fe20000041808 */
[----:B------:R2:W5:Y:S04]  /*70a0*/  @P4 LDG.E R165, [R42.64+0x20] ;  /* 0x000020242aa54981 */ /* 0x000568000c1e1900 */
[----:B------:R2:W5:Y:S03]  /*70b0*/  @P4 LDG.E R164, [R42.64+0x100] ;  /* 0x000100242aa44981 */ /* 0x000566000c1e1900 */
[-C--:B------:R-:W-:Y:S01]  /*70c0*/  HMMA.16816.F32.BF16 R12, R44, R50.reuse, R12 ;  /* 0x000000322c0c723c */ /* 0x080fe2000004180c */
[----:B------:R2:W5:Y:S07]  /*70d0*/  @P4 LDG.E R163, [R42.64+0x120] ;  /* 0x000120242aa34981 */ /* 0x00056e000c1e1900 */
[----:B------:R-:W-:Y:S01]  /*70e0*/  HMMA.16816.F32.BF16 R16, R20, R50, R16 ;  /* 0x000000321410723c */ /* 0x000fe20000041810 */
[----:B------:R-:W-:Y:S07]  /*70f0*/  LDSM.16.MT88.4 R20, [R137+0xe000] ;  /* 0x00e000008914783b */ /* 0x000fee0000004200 */
[-C--:B----4-:R-:W-:Y:S08]  /*7100*/  HMMA.16816.F32.BF16 R4, R24, R28.reuse, R4 ;  /* 0x0000001c1804723c */ /* 0x090ff00000041804 */
[C---:B-1----:R-:W-:Y:S07]  /*7110*/  HMMA.16816.F32.BF16 R8, R32.reuse, R28, R8 ;  /* 0x0000001c2008723c */ /* 0x042fee0000041808 */
[-C--:B------:R-:W-:Y:S01]  /*7120*/  LEA R28, P1, R39, R176.reuse, 0x2 ;  /* 0x000000b0271c7211 */ /* 0x080fe200078210ff */
[-C--:B------:R-:W-:Y:S01]  /*7130*/  HMMA.16816.F32.BF16 R12, R32, R30.reuse, R12 ;  /* 0x0000001e200c723c */ /* 0x080fe2000004180c */
[----:B------:R-:W-:Y:S03]  /*7140*/  IMAD.U32 R29, RZ, RZ, UR29 ;  /* 0x0000001dff1d7e24 */ /* 0x000fe6000f8e00ff */
[----:B------:R-:W-:Y:S03]  /*7150*/  IMAD.U32 R39, RZ, RZ, UR28 ;  /* 0x0000001cff277e24 */ /* 0x000fe6000f8e00ff */
[-C--:B------:R-:W-:Y:S01]  /*7160*/  LEA R32, P0, R29, R176.reuse, 0x2 ;  /* 0x000000b01d207211 */ /* 0x080fe200078010ff */
[----:B------:R-:W-:Y:S01]  /*7170*/  HMMA.16816.F32.BF16 R16, R24, R30, R16 ;  /* 0x0000001e1810723c */ /* 0x000fe20000041810 */
[----:B------:R-:W-:Y:S03]  /*7180*/  RED.E.ADD.F32.FTZ.RN.STRONG.GPU [R176.64], R4 ;  /* 0x00000004b000798e */ /* 0x000fe6000c10e7a4 */
[-C--:B------:R-:W-:Y:S01]  /*7190*/  LEA.HI.X.SX32 R29, R37, R177.reuse, 0x2, P1 ;  /* 0x000000b1251d7211 */ /* 0x080fe200008f16ff */
[----:B------:R-:W-:Y:S02]  /*71a0*/  IMAD.U32 R33, RZ, RZ, UR29 ;  /* 0x0000001dff217e24 */ /* 0x000fe4000f8e00ff */
[----:B------:R-:W-:Y:S02]  /*71b0*/  IMAD.U32 R25, RZ, RZ, UR28 ;  /* 0x0000001cff197e24 */ /* 0x000fe4000f8e00ff */
[----:B------:R1:W-:Y:S03]  /*71c0*/  RED.E.ADD.F32.FTZ.RN.STRONG.GPU [R28.64], R5 ;  /* 0x000000051c00798e */ /* 0x0003e6000c10e7a4 */
[----:B------:R-:W-:Y:S01]  /*71d0*/  IMAD.U32 R37, RZ, RZ, UR27 ;  /* 0x0000001bff257e24 */ /* 0x000fe2000f8e00ff */
[-C--:B------:R-:W-:Y:S01]  /*71e0*/  LEA.HI.X.SX32 R33, R33, R177.reuse, 0x2, P0 ;  /* 0x000000b121217211 */ /* 0x080fe200000f16ff */
[----:B------:R-:W-:Y:S01]  /*71f0*/  IMAD.U32 R31, RZ, RZ, UR26 ;  /* 0x0000001aff1f7e24 */ /* 0x000fe2000f8e00ff */
[-C--:B------:R-:W-:Y:S01]  /*7200*/  LEA R30, P0, R25, R176.reuse, 0x2 ;  /* 0x000000b0191e7211 */ /* 0x080fe200078010ff */
[----:B------:R-:W-:Y:S01]  /*7210*/  IMAD.U32 R27, RZ, RZ, UR25 ;  /* 0x00000019ff1b7e24 */ /* 0x000fe2000f8e00ff */
[-C--:B------:R-:W-:Y:S01]  /*7220*/  LEA R26, P2, R37, R176.reuse, 0x2 ;  /* 0x000000b0251a7211 */ /* 0x080fe200078410ff */
[----:B------:R-:W-:Y:S01]  /*7230*/  IMAD.U32 R35, RZ, RZ, UR27 ;  /* 0x0000001bff237e24 */ /* 0x000fe2000f8e00ff */
[-C--:B------:R-:W-:Y:S01]  /*7240*/  LEA R24, P1, R31, R176.reuse, 0x2 ;  /* 0x000000b01f187211 */ /* 0x080fe200078210ff */
[----:B------:R3:W-:Y:S01]  /*7250*/  RED.E.ADD.F32.FTZ.RN.STRONG.GPU [R32.64], R6 ;  /* 0x000000062000798e */ /* 0x0007e2000c10e7a4 */
[-C--:B------:R-:W-:Y:S01]  /*7260*/  LEA.HI.X.SX32 R31, R39, R177.reuse, 0x2, P0 ;  /* 0x000000b1271f7211 */ /* 0x080fe200000f16ff */
[----:B------:R-:W-:Y:S02]  /*7270*/  IMAD.U32 R25, RZ, RZ, UR26 ;  /* 0x0000001aff197e24 */ /* 0x000fe4000f8e00ff */
[----:B------:R-:W-:Y:S02]  /*7280*/  IMAD.U32 R37, RZ, RZ, UR23 ;  /* 0x00000017ff257e24 */ /* 0x000fe4000f8e00ff */
[----:B------:R4:W-:Y:S01]  /*7290*/  RED.E.ADD.F32.FTZ.RN.STRONG.GPU [R30.64], R7 ;  /* 0x000000071e00798e */ /* 0x0009e2000c10e7a4 */
[-C--:B------:R-:W-:Y:S01]  /*72a0*/  LEA.HI.X.SX32 R25, R25, R177.reuse, 0x2, P1 ;  /* 0x000000b119197211 */ /* 0x080fe200008f16ff */
[----:B------:R-:W-:Y:S01]  /*72b0*/  IMAD.U32 R39, RZ, RZ, UR24 ;  /* 0x00000018ff277e24 */ /* 0x000fe2000f8e00ff */
[-C--:B-1----:R-:W-:Y:S01]  /*72c0*/  LEA R28, P0, R27, R176.reuse, 0x2 ;  /* 0x000000b01b1c7211 */ /* 0x082fe200078010ff */
[----:B------:R-:W-:Y:S01]  /*72d0*/  IMAD.U32 R5, RZ, RZ, UR25 ;  /* 0x00000019ff057e24 */ /* 0x000fe2000f8e00ff */
[-C--:B------:R-:W-:Y:S01]  /*72e0*/  LEA.HI.X.SX32 R27, R35, R177.reuse, 0x2, P2 ;  /* 0x000000b1231b7211 */ /* 0x080fe200010f16ff */
[----:B------:R-:W-:Y:S03]  /*72f0*/  IMAD.U32 R35, RZ, RZ, UR22 ;  /* 0x00000016ff237e24 */ /* 0x000fe6000f8e00ff */
[-C--:B------:R-:W-:Y:S01]  /*7300*/  LEA.HI.X.SX32 R29, R5, R177.reuse, 0x2, P0 ;  /* 0x000000b1051d7211 */ /* 0x080fe200000f16ff */
[----:B------:R1:W-:Y:S01]  /*7310*/  RED.E.ADD.F32.FTZ.RN.STRONG.GPU [R26.64], R8 ;  /* 0x000000081a00798e */ /* 0x0003e2000c10e7a4 */
[----:B------:R-:W-:Y:S01]  /*7320*/  IMAD.U32 R5, RZ, RZ, UR24 ;  /* 0x00000018ff057e24 */ /* 0x000fe2000f8e00ff */
[-C--:B------:R-:W-:Y:S02]  /*7330*/  LEA R38, P1, R35, R176.reuse, 0x2 ;  /* 0x000000b023267211 */ /* 0x080fe400078210ff */
[----:B------:R2:W-:Y:S01]  /*7340*/  RED.E.ADD.F32.FTZ.RN.STRONG.GPU [R24.64], R9 ;  /* 0x000000091800798e */ /* 0x0005e2000c10e7a4 */
[----:B---3--:R-:W-:Y:S01]  /*7350*/  IMAD.U32 R33, RZ, RZ, UR21 ;  /* 0x00000015ff217e24 */ /* 0x008fe2000f8e00ff */
[-C--:B------:R-:W-:Y:S01]  /*7360*/  LEA R36, P0, R5, R176.reuse, 0x2 ;  /* 0x000000b005247211 */ /* 0x080fe200078010ff */
[----:B------:R-:W-:Y:S01]  /*7370*/  IMAD.U32 R5, RZ, RZ, UR22 ;  /* 0x00000016ff057e24 */ /* 0x000fe2000f8e00ff */
[-C--:B------:R-:W-:Y:S01]  /*7380*/  LEA R32, P2, R37, R176.reuse, 0x2 ;  /* 0x000000b025207211 */ /* 0x080fe200078410ff */
[----:B------:R3:W-:Y:S01]  /*7390*/  RED.E.ADD.F32.FTZ.RN.STRONG.GPU [R28.64], R10 ;  /* 0x0000000a1c00798e */ /* 0x0007e2000c10e7a4 */
[----:B----4-:R-:W-:Y:S01]  /*73a0*/  IMAD.U32 R7, RZ, RZ, UR23 ;  /* 0x00000017ff077e24 */ /* 0x010fe2000f8e00ff */
[-C--:B------:R-:W-:Y:S01]  /*73b0*/  LEA.HI.X.SX32 R37, R39, R177.reuse, 0x2, P0 ;  /* 0x000000b127257211 */ /* 0x080fe200000f16ff */
[----:B------:R-:W-:Y:S01]  /*73c0*/  IMAD.U32 R31, RZ, RZ, UR20 ;  /* 0x00000014ff1f7e24 */ /* 0x000fe2000f8e00ff */
[-C--:B------:R-:W-:Y:S02]  /*73d0*/  LEA R34, P0, R33, R176.reuse, 0x2 ;  /* 0x000000b021227211 */ /* 0x080fe400078010ff */
[-C--:B------:R-:W-:Y:S01]  /*73e0*/  LEA.HI.X.SX32 R33, R7, R177.reuse, 0x2, P2 ;  /* 0x000000b107217211 */ /* 0x080fe200010f16ff */
[----:B------:R4:W-:Y:S01]  /*73f0*/  RED.E.ADD.F32.FTZ.RN.STRONG.GPU [R36.64], R11 ;  /* 0x0000000b2400798e */ /* 0x0009e2000c10e7a4 */
[-C--:B------:R-:W-:Y:S01]  /*7400*/  LEA.HI.X.SX32 R39, R5, R177.reuse, 0x2, P1 ;  /* 0x000000b105277211 */ /* 0x080fe200008f16ff */
[----:B------:R-:W-:Y:S02]  /*7410*/  IMAD.U32 R5, RZ, RZ, UR20 ;  /* 0x00000014ff057e24 */ /* 0x000fe4000f8e00ff */
[----:B------:R4:W-:Y:S01]  /*7420*/  RED.E.ADD.F32.FTZ.RN.STRONG.GPU [R32.64], R16 ;  /* 0x000000102000798e */ /* 0x0009e2000c10e7a4 */
[----:B------:R-:W-:Y:S03]  /*7430*/  IMAD.U32 R7, RZ, RZ, UR19 ;  /* 0x00000013ff077e24 */ /* 0x000fe6000f8e00ff */
[----:B------:R4:W-:Y:S01]  /*7440*/  RED.E.ADD.F32.FTZ.RN.STRONG.GPU [R38.64], R17 ;  /* 0x000000112600798e */ /* 0x0009e2000c10e7a4 */
[----:B-1----:R-:W-:Y:S02]  /*7450*/  IMAD.U32 R27, RZ, RZ, UR18 ;  /* 0x00000012ff1b7e24 */ /* 0x002fe4000f8e00ff */
[----:B--2---:R-:W-:Y:S02]  /*7460*/  IMAD.U32 R9, RZ, RZ, UR21 ;  /* 0x00000015ff097e24 */ /* 0x004fe4000f8e00ff */
[----:B------:R-:W-:Y:S03]  /*7470*/  IMAD.U32 R25, RZ, RZ, UR17 ;  /* 0x00000011ff197e24 */ /* 0x000fe6000f8e00ff */
[-C--:B------:R-:W-:Y:S01]  /*7480*/  LEA.HI.X.SX32 R35, R9, R177.reuse, 0x2, P0 ;  /* 0x000000b109237211 */ /* 0x080fe200000f16ff */
[----:B---3--:R-:W-:Y:S01]  /*7490*/  IMAD.U32 R29, RZ, RZ, UR19 ;  /* 0x00000013ff1d7e24 */ /* 0x008fe2000f8e00ff */
[-C--:B------:R-:W-:Y:S01]  /*74a0*/  LEA R30, P0, R5, R176.reuse, 0x2 ;  /* 0x000000b0051e7211 */ /* 0x080fe200078010ff */
[----:B------:R-:W-:Y:S02]  /*74b0*/  IMAD.U32 R9, RZ, RZ, UR16 ;  /* 0x00000010ff097e24 */ /* 0x000fe4000f8e00ff */
[----:B------:R1:W-:Y:S01]  /*74c0*/  RED.E.ADD.F32.FTZ.RN.STRONG.GPU [R34.64], R18 ;  /* 0x000000122200798e */ /* 0x0003e2000c10e7a4 */
[-C--:B------:R-:W-:Y:S01]  /*74d0*/  LEA.HI.X.SX32 R31, R31, R177.reuse, 0x2, P0 ;  /* 0x000000b11f1f7211 */ /* 0x080fe200000f16ff */
[----:B----4-:R-:W-:Y:S01]  /*74e0*/  IMAD.U32 R11, RZ, RZ, UR18 ;  /* 0x00000012ff0b7e24 */ /* 0x010fe2000f8e00ff */
[-C--:B------:R-:W-:Y:S01]  /*74f0*/  LEA R36, P3, R7, R176.reuse, 0x2 ;  /* 0x000000b007247211 */ /* 0x080fe200078610ff */
[----:B------:R-:W-:Y:S02]  /*7500*/  IMAD.U32 R5, RZ, RZ, UR16 ;  /* 0x00000010ff057e24 */ /* 0x000fe4000f8e00ff */
[----:B------:R-:W-:Y:S01]  /*7510*/  RED.E.ADD.F32.FTZ.RN.STRONG.GPU [R30.64], R19 ;  /* 0x000000131e00798e */ /* 0x000fe2000c10e7a4 */
[-C--:B------:R-:W-:Y:S01]  /*7520*/  LEA.HI.X.SX32 R37, R29, R177.reuse, 0x2, P3 ;  /* 0x000000b11d257211 */ /* 0x080fe200018f16ff */
[----:B------:R-:W-:Y:S01]  /*7530*/  IMAD.U32 R33, RZ, RZ, UR17 ;  /* 0x00000011ff217e24 */ /* 0x000fe2000f8e00ff */
[-C--:B------:R-:W-:Y:S01]  /*7540*/  LEA R32, P1, R25, R176.reuse, 0x2 ;  /* 0x000000b019207211 */ /* 0x080fe200078210ff */
[----:B------:R-:W-:Y:S01]  /*7550*/  LDSM.16.MT88.4 R16, [R137+0xa800] ;  /* 0x00a800008910783b */ /* 0x000fe20000004200 */
[-C--:B------:R-:W-:Y:S02]  /*7560*/  LEA R38, P0, R9, R176.reuse, 0x2 ;  /* 0x000000b009267211 */ /* 0x080fe400078010ff */
[-C--:B------:R-:W-:Y:S01]  /*7570*/  LEA.HI.X.SX32 R33, R33, R177.reuse, 0x2, P1 ;  /* 0x000000b121217211 */ /* 0x080fe200008f16ff */
[----:B------:R-:W-:Y:S01]  /*7580*/  RED.E.ADD.F32.FTZ.RN.STRONG.GPU [R36.64], R12 ;  /* 0x0000000c2400798e */ /* 0x000fe2000c10e7a4 */
[-C--:B------:R-:W-:Y:S02]  /*7590*/  LEA.HI.X.SX32 R39, R5, R177.reuse, 0x2, P0 ;  /* 0x000000b105277211 */ /* 0x080fe400000f16ff */
[----:B------:R-:W-:Y:S01]  /*75a0*/  PLOP3.LUT P0, PT, PT, PT, UP0, 0x80, 0x0 ;  /* 0x000000000000781c */ /* 0x000fe20003f0f008 */
[----:B------:R-:W-:Y:S04]  /*75b0*/  LDSM.16.MT88.4 R4, [R137+0xa000] ;  /* 0x00a000008904783b */ /* 0x000fe80000004200 */
[----:B------:R-:W-:Y:S01]  /*75c0*/  LDSM.16.MT88.4 R28, [R137+0xe800] ;  /* 0x00e80000891c783b */ /* 0x000fe20000004200 */
[----:B-1----:R-:W-:Y:S03]  /*75d0*/  LEA R34, P2, R27, R176, 0x2 ;  /* 0x000000b01b227211 */ /* 0x002fe600078410ff */
[----:B------:R-:W-:Y:S01]  /*75e0*/  LDSM.16.MT88.4 R24, [R133+0x400] ;  /* 0x000400008518783b */ /* 0x000fe20000004200 */
[----:B------:R-:W-:Y:S03]  /*75f0*/  LEA.HI.X.SX32 R35, R11, R177, 0x2, P2 ;  /* 0x000000b10b237211 */ /* 0x000fe600010f16ff */
[----:B------:R-:W1:Y:S01]  /*7600*/  LDSM.16.MT88.4 R8, [R133] ;  /* 0x000000008508783b */ /* 0x000e620000004200 */
[----:B------:R-:W-:Y:S01]  /*7610*/  ISETP.LT.AND P2, PT, R156, UR52, PT ;  /* 0x000000349c007c0c */ /* 0x000fe2000bf41270 */
[----:B------:R-:W-:Y:S02]  /*7620*/  UIADD3 UR52, UR52, -0x1, URZ ;  /* 0xffffffff34347890 */ /* 0x000fe4000fffe03f */
[----:B------:R-:W-:Y:S04]  /*7630*/  RED.E.ADD.F32.FTZ.RN.STRONG.GPU [R34.64], R13 ;  /* 0x0000000d2200798e */ /* 0x000fe8000c10e7a4 */
[----:B------:R-:W-:Y:S04]  /*7640*/  RED.E.ADD.F32.FTZ.RN.STRONG.GPU [R32.64], R14 ;  /* 0x0000000e2000798e */ /* 0x000fe8000c10e7a4 */
[----:B------:R-:W-:Y:S04]  /*7650*/  RED.E.ADD.F32.FTZ.RN.STRONG.GPU [R38.64], R15 ;  /* 0x0000000f2600798e */ /* 0x000fe8000c10e7a4 */
        /* <DEDUP_REMOVED lines=8> */
[----:B------:R-:W2:Y:S03]  /*76e0*/  LDSM.16.MT88.4 R8, [R133+0xc00] ;  /* 0x000c00008508783b */ /* 0x000ea60000004200 */
[-C--:B------:R-:W-:Y:S08]  /*76f0*/  HMMA.16816.F32.BF16 R84, R16, R24.reuse, R84 ;  /* 0x000000181054723c */ /* 0x080ff00000041854 */
        /* <DEDUP_REMOVED lines=12> */
[----:B------:R-:W1:Y:S03]  /*77c0*/  LDSM.16.MT88.4 R20, [R133+0x1400] ;  /* 0x001400008514783b */ /* 0x000e660000004200 */
        /* <DEDUP_REMOVED lines=13> */
[----:B------:R-:W4:Y:S03]  /*78a0*/  LDSM.16.MT88.4 R24, [R133+0x1c00] ;  /* 0x001c00008518783b */ /* 0x000f260000004200 */
[-C--:B------:R-:W-:Y:S08]  /*78b0*/  HMMA.16816.F32.BF16 R84, R12, R20.reuse, R84 ;  /* 0x000000140c54723c */ /* 0x080ff00000041854 */
[C---:B--2---:R-:W-:Y:S08]  /*78c0*/  HMMA.16816.F32.BF16 R88, R28.reuse, R20, R88 ;  /* 0x000000141c58723c */ /* 0x044ff00000041858 */
[-C--:B------:R-:W-:Y:S01]  /*78d0*/  HMMA.16816.F32.BF16 R92, R28, R22.reuse, R92 ;  /* 0x000000161c5c723c */ /* 0x080fe2000004185c */
[----:B------:R-:W2:Y:S07]  /*78e0*/  LDSM.16.MT88.4 R28, [R137+0x11800] ;  /* 0x01180000891c783b */ /* 0x000eae0000004200 */
[----:B------:R-:W-:Y:S08]  /*78f0*/  HMMA.16816.F32.BF16 R96, R12, R22, R96 ;  /* 0x000000160c60723c */ /* 0x000ff00000041860 */
[-C--:B---3--:R-:W-:Y:S08]  /*7900*/  HMMA.16816.F32.BF16 R84, R4, R8.reuse, R84 ;  /* 0x000000080454723c */ /* 0x088ff00000041854 */
[C---:B-1----:R-:W-:Y:S08]  /*7910*/  HMMA.16816.F32.BF16 R88, R32.reuse, R8, R88 ;  /* 0x000000082058723c */ /* 0x042ff00000041858 */
[-C--:B------:R-:W-:Y:S08]  /*7920*/  HMMA.16816.F32.BF16 R92, R32, R10.reuse, R92 ;  /* 0x0000000a205c723c */ /* 0x080ff0000004185c */
[----:B------:R-:W-:Y:S07]  /*7930*/  HMMA.16816.F32.BF16 R96, R4, R10, R96 ;  /* 0x0000000a0460723c */ /* 0x000fee0000041860 */
[----:B------:R-:W-:Y:S01]  /*7940*/  @P4 IADD3 R5, P1, R174, -0x200, RZ ;  /* 0xfffffe00ae054810 */ /* 0x000fe20007f3e0ff */
[-C--:B----4-:R-:W-:Y:S05]  /*7950*/  HMMA.16816.F32.BF16 R84, R16, R24.reuse, R84 ;  /* 0x000000181054723c */ /* 0x090fea0000041854 */
[----:B------:R-:W-:Y:S01]  /*7960*/  @P4 IMAD.MOV.U32 R174, RZ, RZ, R5 ;  /* 0x000000ffffae4224 */ /* 0x000fe200078e0005 */
[C---:B------:R-:W-:Y:S02]  /*7970*/  IADD3 R6, R133.reuse, -0x2000, RZ ;  /* 0xffffe00085067810 */ /* 0x040fe40007ffe0ff */
[C---:B--2---:R-:W-:Y:S04]  /*7980*/  HMMA.16816.F32.BF16 R88, R28.reuse, R24, R88 ;  /* 0x000000181c58723c */ /* 0x044fe80000041858 */
[----:B------:R-:W-:Y:S02]  /*7990*/  @P0 IADD3 R6, R133, 0x2000, RZ ;  /* 0x0000200085060810 */ /* 0x000fe40007ffe0ff */
[----:B------:R-:W-:Y:S02]  /*79a0*/  @P4 IADD3.X R4, R175, -0x1, RZ, P1, !PT ;  /* 0xffffffffaf044810 */ /* 0x000fe40000ffe4ff */
[-C--:B------:R-:W-:Y:S04]  /*79b0*/  HMMA.16816.F32.BF16 R92, R28, R26.reuse, R92 ;  /* 0x0000001a1c5c723c */ /* 0x080fe8000004185c */
[----:B------:R-:W-:Y:S01]  /*79c0*/  @P4 IADD3 R160, P0, R160, -0x200, RZ ;  /* 0xfffffe00a0a04810 */ /* 0x000fe20007f1e0ff */
[----:B------:R-:W-:Y:S02]  /*79d0*/  IMAD.MOV.U32 R133, RZ, RZ, R6 ;  /* 0x000000ffff857224 */ /* 0x000fe400078e0006 */
[----:B------:R-:W-:Y:S01]  /*79e0*/  @P4 IMAD.MOV.U32 R175, RZ, RZ, R4 ;  /* 0x000000ffffaf4224 */ /* 0x000fe200078e0004 */
[----:B------:R-:W-:Y:S04]  /*79f0*/  HMMA.16816.F32.BF16 R96, R16, R26, R96 ;  /* 0x0000001a1060723c */ /* 0x000fe80000041860 */
[----:B------:R-:W-:Y:S04]  /*7a00*/  @P4 IADD3.X R159, R159, -0x1, RZ, P0, !PT ;  /* 0xffffffff9f9f4810 */ /* 0x000fe800007fe4ff */
[----:B------:R-:W-:-:S05]  /*7a10*/  @P2 BRA `(.L_x_512) ;  /* 0xffffa6a000002947 */ /* 0x000fca000383ffff */
.L_x_509:
[----:B------:R-:W-:Y:S02]  /*7a20*/  @!UPT UIADD3 URZ, URZ, URZ, URZ ;  /* 0x0000003f3f3ff290 */ /* 0x000fe4000fffe03f */
[----:B------:R-:W2:Y:S01]  /*7a30*/  S2R R0, SR_TID.X ;  /* 0x0000000000007919 */ /* 0x000ea20000002100 */
        /* <DEDUP_REMOVED lines=23> */
[----:B--2---:R-:W-:Y:S01]  /*7bb0*/  SHF.R.S32.HI R5, RZ, 0x1f, R0 ;  /* 0x0000001fff057819 */ /* 0x004fe20000011400 */
        /* <DEDUP_REMOVED lines=82> */
[----:B------:R-:W2:Y:S04]  /*80e0*/  LDS.128 R16, [R22+0x6000] ;  /* 0x0060000016107984 */ /* 0x000ea80000000c00 */
        /* <DEDUP_REMOVED lines=23> */
[C---:B----4-:R-:W-:Y:S01]  /*8260*/  LEA R22, P1, R0.reuse, R24, 0x7 ;  /* 0x0000001800167211 */ /* 0x050fe200078238ff */
[----:B--2---:R2:W-:Y:S01]  /*8270*/  STG.E.128 [R24.64], R16 ;  /* 0x0000001018007986 */ /* 0x0045e2000c101d24 */
[----:B------:R-:W-:Y:S02]  /*8280*/  MOV R2, c[0x0][0x3ac] ;  /* 0x0000eb0000027a02 */ /* 0x000fe40000000f00 */
[C---:B------:R-:W-:Y:S02]  /*8290*/  LEA R20, P0, R21.reuse, R26, 0x7 ;  /* 0x0000001a15147211 */ /* 0x040fe400078038ff */
[----:B------:R-:W-:Y:S02]  /*82a0*/  LEA.HI.X R23, R0, R25, R23, 0x7, P1 ;  /* 0x0000001900177211 */ /* 0x000fe400008f3c17 */
[----:B------:R-:W-:-:S03]  /*82b0*/  LEA.HI.X R21, R21, R27, R2, 0x7, P0 ;  /* 0x0000001b15157211 */ /* 0x000fc600000f3c02 */
[----:B---3--:R2:W-:Y:S04]  /*82c0*/  STG.E.128 [R22.64], R12 ;  /* 0x0000000c16007986 */ /* 0x0085e8000c101d24 */
[----:B-1----:R2:W-:Y:S04]  /*82d0*/  STG.E.128 [R26.64], R8 ;  /* 0x000000081a007986 */ /* 0x0025e8000c101d24 */
[----:B------:R2:W-:Y:S02]  /*82e0*/  STG.E.128 [R20.64], R4 ;  /* 0x0000000414007986 */ /* 0x0005e4000c101d24 */
.L_x_506:
        /* <DEDUP_REMOVED lines=11> */
.L_x_513:
[----:B------:R-:W-:Y:S05]  /*83a0*/  EXIT ;  /* 0x000000000000794d */ /* 0x000fea0003800000 */
.L_x_515:
        /* <DEDUP_REMOVED lines=13> */
.L_x_702:


//--------------------- .text._ZN5flash44flash_bwd_dq_dk_dv_loop_seqk_parallel_kernelI23Flash_bwd_kernel_traitsILi32ELi128ELi128ELi8ELi4ELi4ELi4ELb0ELb0EN7cutlass10bfloat16_tE19Flash_kernel_traitsILi32ELi128ELi128ELi8ES3_EELb0ELb1ELb0ELb0ELb1ELb1ELb1EEEvNS_16Flash_bwd_paramsE --------------------------
	.section	.text._ZN5flash44flash_bwd_dq_dk_dv_loop_seqk_parallel_kernelI23Flash_bwd_kernel_traitsILi32ELi128ELi128ELi8ELi4ELi4ELi4ELb0ELb0EN7cutlass10bfloat16_tE19Flash_kernel_traitsILi32ELi128ELi128ELi8ES3_EELb0ELb1ELb0ELb0ELb1ELb1ELb1EEEvNS_16Flash_bwd_paramsE,"ax",@progbits
	.sectioninfo	@"SHI_REGISTERS=255"
	.align	128
        .global         _ZN5flash44flash_bwd_dq_dk_dv_loop_seqk_parallel_kernelI23Flash_bwd_kernel_traitsILi32ELi128ELi128ELi8ELi4ELi4ELi4ELb0ELb0EN7cutlass10bfloat16_tE19Flash_kernel_traitsILi32ELi128ELi128ELi8ES3_EELb0ELb1ELb0ELb0ELb1ELb1ELb1EEEvNS_16Flash_bwd_paramsE
        .type           _ZN5flash44flash_bwd_dq_dk_dv_loop_seqk_parallel_kernelI23Flash_bwd_kernel_traitsILi32ELi128ELi128ELi8ELi4ELi4ELi4ELb0ELb0EN7cutlass10bfloat16_tE19Flash_kernel_traitsILi32ELi128ELi128ELi8ES3_EELb0ELb1ELb0ELb0ELb1ELb1ELb1EEEvNS_16Flash_bwd_paramsE,@function
        .size           _ZN5flash44flash_bwd_dq_dk_dv_loop_seqk_parallel_kernelI23Flash_bwd_kernel_traitsILi32ELi128ELi128ELi8ELi4ELi4ELi4ELb0ELb0EN7cutlass10bfloat16_tE19Flash_kernel_traitsILi32ELi128ELi128ELi8ES3_EELb0ELb1ELb0ELb0ELb1ELb1ELb1EEEvNS_16Flash_bwd_paramsE,(.L_x_703 - _ZN5flash44flash_bwd_dq_dk_dv_loop_seqk_parallel_kernelI23Flash_bwd_kernel_traitsILi32ELi128ELi128ELi8ELi4ELi4ELi4ELb0ELb0EN7cutlass10bfloat16_tE19Flash_kernel_traitsILi32ELi128ELi128ELi8ES3_EELb0ELb1ELb0ELb0ELb1ELb1ELb1EEEvNS_16Flash_bwd_paramsE)
        .other          _ZN5flash44flash_bwd_dq_dk_dv_loop_seqk_parallel_kernelI23Flash_bwd_kernel_traitsILi32ELi128ELi128ELi8ELi4ELi4ELi4ELb0ELb0EN7cutlass10bfloat16_tE19Flash_kernel_traitsILi32ELi128ELi128ELi8ES3_EELb0ELb1ELb0ELb0ELb1ELb1ELb1EEEvNS_16Flash_bwd_paramsE,@"STO_CUDA_ENTRY STV_DEFAULT"
_ZN5flash44flash_bwd_dq_dk_dv_loop_seqk_parallel_kernelI23Flash_bwd_kernel_traitsILi32ELi128ELi128ELi8ELi4ELi4ELi4ELb0ELb0EN7cutlass10bfloat16_tE19Flash_kernel_traitsILi32ELi128ELi128ELi8ES3_EELb0ELb1ELb0ELb0ELb1ELb1ELb1EEEvNS_16Flash_bwd_paramsE:
.text._ZN5flash44flash_bwd_dq_dk_dv_loop_seqk_parallel_kernelI23Flash_bwd_kernel_traitsILi32ELi128ELi128ELi8ELi4ELi4ELi4ELb0ELb0EN7cutlass10bfloat16_tE19Flash_kernel_traitsILi32ELi128ELi128ELi8ES3_EELb0ELb1ELb0ELb0ELb1ELb1ELb1EEEvNS_16Flash_bwd_paramsE:
        /* <DEDUP_REMOVED lines=13> */
[----:B------:R-:W-:Y:S01]  /*00d0*/  ULDC UR7, c[0x0][0x214] ;  /* 0x0000850000077ab9 */ /* 0x000fe20000000800 */
[----:B------:R-:W-:Y:S01]  /*00e0*/  IMAD.MOV.U32 R148, RZ, RZ, -0x10 ;  /* 0xfffffff0ff947424 */ /* 0x000fe200078e00ff */
[----:B------:R-:W-:Y:S01]  /*00f0*/  UIADD3 UR7, UR7, 0x7f, URZ ;  /* 0x0000007f07077890 */ /* 0x000fe2000fffe03f */
[----:B------:R-:W-:Y:S01]  /*0100*/  IMAD.MOV.U32 R125, RZ, RZ, 0x20 ;  /* 0x00000020ff7d7424 */ /* 0x000fe200078e00ff */
[----:B------:R-:W-:Y:S01]  /*0110*/  ULDC.U8 UR23, c[0x0][0x328] ;  /* 0x0000ca0000177ab9 */ /* 0x000fe20000000000 */
[----:B------:R-:W-:Y:S01]  /*0120*/  IMAD.MOV.U32 R120, RZ, RZ, 0x40 ;  /* 0x00000040ff787424 */ /* 0x000fe200078e00ff */
[----:B------:R-:W-:Y:S01]  /*0130*/  UISETP.NE.AND UP4, UPT, UR23, URZ, UPT ;  /* 0x0000003f1700728c */ /* 0x000fe2000bf85270 */
[----:B------:R-:W2:Y:S01]  /*0140*/  S2UR UR16, SR_CTAID.Z ;  /* 0x00000000001079c3 */ /* 0x000ea20000002700 */
[----:B------:R-:W-:-:S02]  /*0150*/  USHF.R.S32.HI UR23, URZ, 0x1f, UR7 ;  /* 0x0000001f3f177899 */ /* 0x000fc40008011407 */
[----:B------:R-:W-:Y:S02]  /*0160*/  UMOV UR6, 0x80 ;  /* 0x0000008000067882 */ /* 0x000fe40000000000 */
[----:B------:R-:W-:Y:S02]  /*0170*/  ULEA.HI UR23, UR23, UR7, URZ, 0x7 ;  /* 0x0000000717177291 */ /* 0x000fe4000f8f383f */
[----:B------:R-:W-:Y:S02]  /*0180*/  ULDC UR18, c[0x0][0x224] ;  /* 0x0000890000127ab9 */ /* 0x000fe40000000800 */
[----:B------:R-:W-:Y:S02]  /*0190*/  ULDC UR10, c[0x0][0x1c0] ;  /* 0x00007000000a7ab9 */ /* 0x000fe40000000800 */
[----:B------:R-:W-:Y:S02]  /*01a0*/  UIADD3 UR18, UR6, UR18, URZ ;  /* 0x0000001206127290 */ /* 0x000fe4000fffe03f */
[----:B------:R-:W-:Y:S01]  /*01b0*/  ULOP3.LUT UR30, UR23, 0xffffff80, URZ, 0xc0, !UPT ;  /* 0xffffff80171e7892 */ /* 0x000fe2000f8ec03f */
[----:B-1----:R-:W-:Y:S01]  /*01c0*/  SHF.R.S32.HI R13, RZ, 0x1f, R20 ;  /* 0x0000001fff0d7819 */ /* 0x002fe20000011414 */
[----:B------:R-:W-:-:S02]  /*01d0*/  ULDC UR12, c[0x0][0x210] ;  /* 0x00008400000c7ab9 */ /* 0x000fc40000000800 */
[----:B------:R-:W-:Y:S01]  /*01e0*/  ULDC UR4, c[0x0][0x234] ;  /* 0x00008d0000047ab9 */ /* 0x000fe20000000800 */
[CC--:B------:R-:W-:Y:S01]  /*01f0*/  LEA.HI R4, R13.reuse, R20.reuse, RZ, 0x2 ;  /* 0x000000140d047211 */ /* 0x0c0fe200078f10ff */
[----:B------:R-:W-:Y:S01]  /*0200*/  ULDC UR21, c[0x0][0x22c] ;  /* 0x00008b0000157ab9 */ /* 0x000fe20000000800 */
[CC--:B------:R-:W-:Y:S01]  /*0210*/  LEA.HI R21, R13.reuse, R20.reuse, RZ, 0x3 ;  /* 0x000000140d157211 */ /* 0x0c0fe200078f18ff */
[----:B------:R-:W-:Y:S01]  /*0220*/  ULDC UR19, c[0x0][0x214] ;  /* 0x0000850000137ab9 */ /* 0x000fe20000000800 */
[--C-:B------:R-:W-:Y:S01]  /*0230*/  SHF.R.S32.HI R3, RZ, 0x2, R4.reuse ;  /* 0x00000002ff037819 */ /* 0x100fe20000011404 */
[----:B--2---:R-:W-:Y:S01]  /*0240*/  UIMAD UR10, UR9, UR10, UR16 ;  /* 0x0000000a090a72a4 */ /* 0x004fe2000f8e0210 */
[----:B------:R-:W-:Y:S01]  /*0250*/  SHF.R.S32.HI R0, RZ, 0x1f, R4 ;  /* 0x0000001fff007819 */ /* 0x000fe20000011404 */
[----:B------:R-:W-:Y:S01]  /*0260*/  ULDC UR5, c[0x0][0x1c0] ;  /* 0x0000700000057ab9 */ /* 0x000fe20000000800 */
[-C--:B------:R-:W-:Y:S01]  /*0270*/  LEA.HI R2, R4, R3.reuse, RZ, 0x1 ;  /* 0x0000000304027211 */ /* 0x080fe200078f08ff */
[----:B------:R-:W-:Y:S01]  /*0280*/  UIMAD UR4, UR6, UR12, UR4 ;  /* 0x0000000c060472a4 */ /* 0x000fe2000f8e0204 */
[----:B------:R-:W-:Y:S01]  /*0290*/  LEA.HI R0, R0, R3, RZ, 0x3 ;  /* 0x0000000300007211 */ /* 0x000fe200078f18ff */
[----:B------:R-:W-:Y:S01]  /*02a0*/  UIMAD UR21, UR16, UR21, URZ ;  /* 0x00000015101572a4 */ /* 0x000fe2000f8e023f */
[----:B------:R-:W-:Y:S01]  /*02b0*/  SHF.R.S32.HI R6, RZ, 0x3, R21 ;  /* 0x00000003ff067819 */ /* 0x000fe20000011415 */
[----:B------:R-:W-:Y:S01]  /*02c0*/  @UP4 UIMAD UR6, UR9, UR19, URZ ;  /* 0x00000013090642a4 */ /* 0x000fe2000f8e023f */
[----:B------:R-:W-:Y:S01]  /*02d0*/  LOP3.LUT R5, R4, 0xfffffffc, RZ, 0xc0, !PT ;  /* 0xfffffffc04057812 */ /* 0x000fe200078ec0ff */
[----:B------:R-:W-:Y:S01]  /*02e0*/  @!UP4 UIMAD UR5, UR9, UR5, UR16 ;  /* 0x000000050905c2a4 */ /* 0x000fe2000f8e0210 */
        /* <DEDUP_REMOVED lines=11> */
[----:B------:R-:W-:Y:S01]  /*03a0*/  UIMAD UR18, UR18, UR9, URZ ;  /* 0x00000009121272a4 */ /* 0x000fe2000f8e023f */
[----:B------:R-:W-:Y:S01]  /*03b0*/  SHF.R.S32.HI R3, RZ, 0x1f, R4 ;  /* 0x0000001fff037819 */ /* 0x000fe20000011404 */
[----:B------:R-:W-:Y:S01]  /*03c0*/  UIADD3 UR30, UR30, -0x80, URZ ;  /* 0xffffff801e1e7890 */ /* 0x000fe2000fffe03f */
[----:B------:R-:W-:Y:S01]  /*03d0*/  LOP3.LUT R6, R0, 0x18, R6, 0xf8, !PT ;  /* 0x0000001800067812 */ /* 0x000fe200078ef806 */
[----:B------:R-:W-:Y:S01]  /*03e0*/  ULDC UR17, c[0x0][0x224] ;  /* 0x0000890000117ab9 */ /* 0x000fe20000000800 */
[----:B------:R-:W-:Y:S01]  /*03f0*/  SHF.R.U32.HI R5, RZ, 0x3, R0 ;  /* 0x00000003ff057819 */ /* 0x000fe20000011600 */
[----:B------:R-:W-:Y:S01]  /*0400*/  ULDC UR22, c[0x0][0x1c8] ;  /* 0x0000720000167ab9 */ /* 0x000fe20000000800 */
[----:B------:R-:W-:Y:S01]  /*0410*/  LOP3.LUT R4, R4, 0xffffffe0, RZ, 0xc0, !PT ;  /* 0xffffffe004047812 */ /* 0x000fe200078ec0ff */
[----:B------:R-:W-:Y:S01]  /*0420*/  ULDC UR13, c[0x0][0x1c0] ;  /* 0x00007000000d7ab9 */ /* 0x000fe20000000800 */
[----:B------:R-:W-:Y:S01]  /*0430*/  LEA.HI R0, R3, R2, RZ, 0x2 ;  /* 0x0000000203007211 */ /* 0x000fe200078f10ff */
[----:B------:R-:W-:Y:S01]  /*0440*/  ULDC UR20, c[0x0][0x234] ;  /* 0x00008d0000147ab9 */ /* 0x000fe20000000800 */
[----:B------:R-:W-:Y:S01]  /*0450*/  LOP3.LUT R5, R6, R5, RZ, 0x3c, !PT ;  /* 0x0000000506057212 */ /* 0x000fe200078e3cff */
[----:B------:R-:W-:Y:S01]  /*0460*/  IMAD.IADD R3, R20, 0x1, -R4 ;  /* 0x0000000114037824 */ /* 0x000fe200078e0a04 */
[----:B------:R-:W-:Y:S01]  /*0470*/  LOP3.LUT R0, R0, 0xfffffffc, RZ, 0xc0, !PT ;  /* 0xfffffffc00007812 */ /* 0x000fe200078ec0ff */
[----:B------:R-:W-:Y:S01]  /*0480*/  UIMAD UR17, UR10, UR17, URZ ;  /* 0x000000110a1172a4 */ /* 0x000fe2000f8e023f */
[----:B------:R-:W-:Y:S01]  /*0490*/  SHF.R.S32.HI R10, RZ, 0x4, R11 ;  /* 0x00000004ff0a7819 */ /* 0x000fe2000001140b */
[----:B------:R-:W-:Y:S01]  /*04a0*/  ULDC.64 UR26, c[0x0][0x118] ;  /* 0x00004600001a7ab9 */ /* 0x000fe20000000a00 */
[----:B------:R-:W-:Y:S01]  /*04b0*/  LOP3.LUT R9, R21, 0xfffffff8, RZ, 0xc0, !PT ;  /* 0xfffffff815097812 */ /* 0x000fe200078ec0ff */
[C---:B------:R-:W-:Y:S01]  /*04c0*/  IMAD.IADD R130, R2.reuse, 0x1, -R0 ;  /* 0x0000000102827824 */ /* 0x040fe200078e0a00 */
[----:B------:R-:W-:Y:S01]  /*04d0*/  SHF.R.S32.HI R6, RZ, 0x1f, R3 ;  /* 0x0000001fff067819 */ /* 0x000fe20000011403 */
[----:B------:R-:W-:Y:S01]  /*04e0*/  IMAD R0, R2, 0x8, R8 ;  /* 0x0000000802007824 */ /* 0x000fe200078e0208 */
[C---:B------:R-:W-:Y:S01]  /*04f0*/  LEA.HI R4, R11.reuse, R10, RZ, 0x1 ;  /* 0x0000000a0b047211 */ /* 0x040fe200078f08ff */
[----:B------:R-:W-:Y:S01]  /*0500*/  ULDC.U8 UR11, c[0x0][0x3d0] ;  /* 0x0000f400000b7ab9 */ /* 0x000fe20000000000 */
        /* <DEDUP_REMOVED lines=12> */
[----:B------:R-:W-:Y:S01]  /*05d0*/  ULDC UR8, c[0x0][0x214] ;  /* 0x0000850000087ab9 */ /* 0x000fe20000000800 */
[----:B------:R-:W-:Y:S01]  /*05e0*/  SHF.R.S32.HI R10, RZ, 0x7, R3 ;  /* 0x00000007ff0a7819 */ /* 0x000fe20000011403 */
[----:B------:R-:W-:Y:S01]  /*05f0*/  USHF.R.S32.HI UR15, URZ, 0x1f, UR9 ;  /* 0x0000001f3f0f7899 */ /* 0x000fe20008011409 */
[----:B------:R-:W-:Y:S01]  /*0600*/  SHF.R.S32.HI R11, RZ, 0x1f, R0 ;  /* 0x0000001fff0b7819 */ /* 0x000fe20000011400 */
[----:B------:R-:W-:Y:S01]  /*0610*/  USHF.R.S32.HI UR14, URZ, 0x1f, UR16 ;  /* 0x0000001f3f0e7899 */ /* 0x000fe20008011410 */
[----:B------:R-:W-:Y:S01]  /*0620*/  LOP3.LUT P5, RZ, R7, 0x2, RZ, 0xc0, !PT ;  /* 0x0000000207ff7812 */ /* 0x000fe200078ac0ff */
[C---:B------:R-:W-:Y:S01]  /*0630*/  IMAD R3, R10.reuse, 0x8, R14 ;  /* 0x000000080a037824 */ /* 0x040fe200078e020e */
[----:B------:R-:W-:Y:S01]  /*0640*/  LEA.HI R11, R11, R0, RZ, 0x3 ;  /* 0x000000000b0b7211 */ /* 0x000fe200078f18ff */
[----:B------:R-:W-:Y:S01]  /*0650*/  IMAD R19, R10, 0x2000, R9 ;  /* 0x000020000a137824 */ /* 0x000fe200078e0209 */
[----:B------:R-:W-:Y:S01]  /*0660*/  LOP3.LUT P4, RZ, R7, 0x4, RZ, 0xc0, !PT ;  /* 0x0000000407ff7812 */ /* 0x000fe2000788c0ff */
[----:B------:R-:W-:Y:S01]  /*0670*/  ULOP3.LUT UR22, UR16, UR22, URZ, 0x3c, !UPT ;  /* 0x0000001610167292 */ /* 0x000fe2000f8e3c3f */
[----:B------:R-:W-:Y:S01]  /*0680*/  SEL R149, R125, 0xffffffe0, !P5 ;  /* 0xffffffe07d957807 */ /* 0x000fe20006800000 */
[----:B------:R-:W-:-:S02]  /*0690*/  USHF.R.S32.HI UR13, URZ, 0x1f, UR13 ;  /* 0x0000001f3f0d7899 */ /* 0x000fc4000801140d */
[----:B------:R-:W-:Y:S02]  /*06a0*/  UIMAD.WIDE UR28, UR9, 0x80, URZ ;  /* 0x00000080091c78a5 */ /* 0x000fe4000f8e023f */
[----:B------:R-:W-:Y:S02]  /*06b0*/  USHF.R.S32.HI UR12, URZ, 0x1f, UR21 ;  /* 0x0000001f3f0c7899 */ /* 0x000fe40008011415 */
[----:B------:R-:W-:Y:S02]  /*06c0*/  @UP4 UIMAD UR20, UR16, UR20, UR6 ;  /* 0x00000014101442a4 */ /* 0x000fe4000f8e0206 */
[----:B------:R-:W-:Y:S02]  /*06d0*/  @!UP4 UIMAD UR19, UR5, UR19, URZ ;  /* 0x000000130513c2a4 */ /* 0x000fe4000f8e023f */
[----:B------:R-:W-:Y:S01]  /*06e0*/  UIMAD UR18, UR4, UR16, UR18 ;  /* 0x00000010041272a4 */ /* 0x000fe2000f8e0212 */
[----:B-1----:R-:W-:Y:S01]  /*06f0*/  LOP3.LUT R2, R8, 0x3fffffe, RZ, 0xc0, !PT ;  /* 0x03fffffe08027812 */ /* 0x002fe200078ec0ff */
[----:B------:R-:W-:-:S02]  /*0700*/  USHF.R.S32.HI UR23, URZ, 0x7, UR23 ;  /* 0x000000073f177899 */ /* 0x000fc40008011417 */
[----:B------:R-:W-:Y:S02]  /*0710*/  USHF.R.S32.HI UR31, URZ, 0x1f, UR30 ;  /* 0x0000001f3f1f7899 */ /* 0x000fe4000801141e */
[----:B------:R-:W-:Y:S01]  /*0720*/  IMAD.IADD R4, R6, 0x1, -R2 ;  /* 0x0000000106047824 */ /* 0x000fe200078e0a02 */
[----:B------:R-:W-:Y:S01]  /*0730*/  LEA.HI R2, R0, R0, RZ, 0x1 ;  /* 0x0000000000027211 */ /* 0x000fe200078f08ff */
[----:B------:R-:W-:Y:S02]  /*0740*/  UMOV UR10, 0xffffe000 ;  /* 0xffffe000000a7882 */ /* 0x000fe40000000000 */
        /* <DEDUP_REMOVED lines=108> */
.L_x_524:
        /* <DEDUP_REMOVED lines=23> */
[----:B------:R-:W-:Y:S02]  /*0f80*/  @!UP1 USEL UR5, URZ, UR5, !UP0 ;  /* 0x000000053f059287 */ /* 0x000fe4000c000000 */
[----:B------:R-:W-:Y:S01]  /*0f90*/  USHF.L.U32 UR32, UR24, 0x7, URZ ;  /* 0x0000000718207899 */ /* 0x000fe2000800063f */
[----:B--2---:R-:W1:Y:S08]  /*0fa0*/  @P1 R2UR UR25, R6 ;  /* 0x00000000061913c2 */ /* 0x004e7000000e0000 */
[----:B---3--:R-:W1:Y:S02]  /*0fb0*/  @P0 R2UR UR33, R0 ;  /* 0x00000000002103c2 */ /* 0x008e6400000e0000 */
[----:B-1----:R-:W-:-:S02]  /*0fc0*/  @UP1 UIADD3 UR33, UR33, -UR25, URZ ;  /* 0x8000001921211290 */ /* 0x002fc4000fffe03f */
[----:B------:R-:W-:-:S04]  /*0fd0*/  @!UP1 UIADD3 UR33, UR5, UR4, -UR25 ;  /* 0x0000000405219290 */ /* 0x000fc8000fffe819 */
[----:B------:R-:W-:-:S06]  /*0fe0*/  UISETP.GE.AND UP0, UPT, UR32, UR33, UPT ;  /* 0x000000212000728c */ /* 0x000fcc000bf06270 */
[----:B------:R-:W-:-:S13]  /*0ff0*/  PLOP3.LUT P0, PT, PT, PT, UP0, 0x80, 0x0 ;  /* 0x000000000000781c */ /* 0x000fda0003f0f008 */
[----:B-----5:R-:W-:Y:S05]  /*1000*/  @P0 BRA `(.L_x_516) ;  /* 0x000072a000000947 */ /* 0x020fea0003800000 */
[----:B------:R-:W-:Y:S01]  /*1010*/  IABS R6, c[0x0][0x1c8] ;  /* 0x0000720000067a13 */ /* 0x000fe20000000000 */
[----:B------:R-:W1:Y:S01]  /*1020*/  S2R R3, SR_CTAID.Z ;  /* 0x0000000000037919 */ /* 0x000e620000002700 */
[----:B------:R-:W-:Y:S01]  /*1030*/  ISETP.LE.AND P1, PT, RZ, UR22, PT ;  /* 0x00000016ff007c0c */ /* 0x000fe2000bf23270 */
[----:B------:R-:W-:Y:S01]  /*1040*/  ULDC.64 UR4, c[0x0][0x240] ;  /* 0x0000900000047ab9 */ /* 0x000fe20000000a00 */
[----:B------:R-:W2:Y:S01]  /*1050*/  I2F.RP R4, R6 ;  /* 0x0000000600047306 */ /* 0x000ea20000209400 */
[----:B------:R-:W3:Y:S01]  /*1060*/  S2R R7, SR_CTAID.X ;  /* 0x0000000000077919 */ /* 0x000ee20000002500 */
[----:B------:R-:W-:Y:S01]  /*1070*/  UISETP.NE.U32.AND UP0, UPT, URZ, UR4, UPT ;  /* 0x000000043f00728c */ /* 0x000fe2000bf05070 */
[----:B------:R-:W-:Y:S01]  /*1080*/  ISETP.NE.AND P3, PT, RZ, UR11, PT ;  /* 0x0000000bff007c0c */ /* 0x000fe2000bf65270 */
[----:B------:R-:W-:Y:S02]  /*1090*/  @UP4 UMOV UR37, UR20 ;  /* 0x0000001400254c82 */ /* 0x000fe40008000000 */
[----:B------:R-:W-:-:S02]  /*10a0*/  UISETP.NE.AND.EX UP0, UPT, URZ, UR5, UPT, UP0 ;  /* 0x000000053f00728c */ /* 0x000fc4000bf05300 */
[----:B------:R-:W-:Y:S02]  /*10b0*/  USHF.R.S32.HI UR40, URZ, 0x1f, UR25 ;  /* 0x0000001f3f287899 */ /* 0x000fe40008011419 */
[----:B------:R-:W-:Y:S02]  /*10c0*/  USHF.R.S32.HI UR39, URZ, 0x1f, UR32 ;  /* 0x0000001f3f277899 */ /* 0x000fe40008011420 */
[----:B------:R-:W-:Y:S02]  /*10d0*/  USEL UR43, UR28, URZ, UP0 ;  /* 0x0000003f1c2b7287 */ /* 0x000fe40008000000 */
[----:B------:R-:W-:Y:S01]  /*10e0*/  USEL UR38, UR29, URZ, UP0 ;  /* 0x0000003f1d267287 */ /* 0x000fe20008000000 */
[----:B--2---:R-:W2:Y:S01]  /*10f0*/  MUFU.RCP R4, R4 ;  /* 0x0000000400047308 */ /* 0x004ea20000001000 */
[----:B------:R-:W-:Y:S01]  /*1100*/  @!UP4 UMOV UR37, UR19 ;  /* 0x000000130025cc82 */ /* 0x000fe20008000000 */
[----:B-1----:R-:W-:Y:S02]  /*1110*/  IABS R3, R3 ;  /* 0x0000000300037213 */ /* 0x002fe40000000000 */
[----:B--2---:R-:W-:-:S04]  /*1120*/  IADD3 R4, R4, 0xffffffe, RZ ;  /* 0x0ffffffe04047810 */ /* 0x004fc80007ffe0ff */
[----:B------:R-:W1:Y:S02]  /*1130*/  F2I.FTZ.U32.TRUNC.NTZ R5, R4 ;  /* 0x0000000400057305 */ /* 0x000e64000021f000 */
[----:B-1----:R-:W-:Y:S02]  /*1140*/  IMAD.MOV R0, RZ, RZ, -R5 ;  /* 0x000000ffff007224 */ /* 0x002fe400078e0a05 */
[----:B------:R-:W-:Y:S02]  /*1150*/  IMAD.MOV.U32 R4, RZ, RZ, RZ ;  /* 0x000000ffff047224 */ /* 0x000fe400078e00ff */
[----:B------:R-:W-:-:S04]  /*1160*/  IMAD R0, R0, R6, RZ ;  /* 0x0000000600007224 */ /* 0x000fc800078e02ff */
[----:B------:R-:W-:-:S04]  /*1170*/  IMAD.HI.U32 R0, R5, R0, R4 ;  /* 0x0000000005007227 */ /* 0x000fc800078e0004 */
[----:B------:R-:W-:-:S04]  /*1180*/  IMAD.MOV.U32 R4, RZ, RZ, R3 ;  /* 0x000000ffff047224 */ /* 0x000fc800078e0003 */
[----:B------:R-:W-:-:S04]  /*1190*/  IMAD.HI.U32 R0, R0, R4, RZ ;  /* 0x0000000400007227 */ /* 0x000fc800078e00ff */
[----:B------:R-:W-:-:S04]  /*11a0*/  IMAD.MOV R3, RZ, RZ, -R0 ;  /* 0x000000ffff037224 */ /* 0x000fc800078e0a00 */
[----:B------:R-:W-:Y:S02]  /*11b0*/  IMAD R3, R6, R3, R4 ;  /* 0x0000000306037224 */ /* 0x000fe400078e0204 */
[----:B---3--:R-:W-:-:S03]  /*11c0*/  IMAD.WIDE.U32 R4, R7, c[0x0][0x3d8], RZ ;  /* 0x0000f60007047a25 */ /* 0x008fc600078e00ff */
[----:B------:R-:W-:Y:S02]  /*11d0*/  ISETP.GT.U32.AND P2, PT, R6, R3, PT ;  /* 0x000000030600720c */ /* 0x000fe40003f44070 */
[----:B------:R-:W-:-:S11]  /*11e0*/  SEL R13, R4, RZ, P3 ;  /* 0x000000ff040d7207 */ /* 0x000fd60001800000 */
[----:B------:R-:W-:Y:S01]  /*11f0*/  @!P2 IMAD.IADD R3, R3, 0x1, -R6 ;  /* 0x000000010303a824 */ /* 0x000fe200078e0a06 */
[----:B------:R-:W-:Y:S02]  /*1200*/  @!P2 IADD3 R0, R0, 0x1, RZ ;  /* 0x000000010000a810 */ /* 0x000fe40007ffe0ff */
[----:B------:R-:W-:Y:S02]  /*1210*/  ISETP.NE.AND P2, PT, RZ, c[0x0][0x1c8], PT ;  /* 0x00007200ff007a0c */ /* 0x000fe40003f45270 */
[----:B------:R-:W-:Y:S01]  /*1220*/  ISETP.GE.U32.AND P0, PT, R3, R6, PT ;  /* 0x000000060300720c */ /* 0x000fe20003f06070 */
[----:B------:R-:W-:-:S05]  /*1230*/  IMAD R3, R7, c[0x0][0x3dc], R5 ;  /* 0x0000f70007037a24 */ /* 0x000fca00078e0205 */
[----:B------:R-:W-:-:S07]  /*1240*/  SEL R11, R3, RZ, P3 ;  /* 0x000000ff030b7207 */ /* 0x000fce0001800000 */
[----:B------:R-:W-:Y:S02]  /*1250*/  @P0 IADD3 R0, R0, 0x1, RZ ;  /* 0x0000000100000810 */ /* 0x000fe40007ffe0ff */
[----:B------:R-:W-:-:S03]  /*1260*/  PLOP3.LUT P0, PT, PT, PT, UP4, 0x80, 0x0 ;  /* 0x000000000000781c */ /* 0x000fc60003f0f048 */
[----:B------:R-:W-:Y:S01]  /*1270*/  @!P1 IMAD.MOV R0, RZ, RZ, -R0 ;  /* 0x000000ffff009224 */ /* 0x000fe200078e0a00 */
[----:B------:R-:W-:-:S04]  /*1280*/  @!P2 LOP3.LUT R0, RZ, c[0x0][0x1c8], RZ, 0x33, !PT ;  /* 0x00007200ff00aa12 */ /* 0x000fc800078e33ff */
[----:B------:R-:W-:-:S05]  /*1290*/  SHF.R.S32.HI R19, RZ, 0x1f, R0 ;  /* 0x0000001fff137819 */ /* 0x000fca0000011400 */
[----:B------:R-:W-:Y:S05]  /*12a0*/  @!P0 BRA `(.L_x_517) ;  /* 0x0000002000008947 */ /* 0x000fea0003800000 */
[----:B------:R-:W-:Y:S01]  /*12b0*/  UMOV UR36, UR18 ;  /* 0x0000001200247c82 */ /* 0x000fe20008000000 */
[----:B------:R-:W-:Y:S05]  /*12c0*/  BRA `(.L_x_518) ;  /* 0x0000001000007947 */ /* 0x000fea0003800000 */
.L_x_517:
[----:B------:R-:W-:Y:S02]  /*12d0*/  UMOV UR36, UR17 ;  /* 0x0000001100247c82 */ /* 0x000fe40008000000 */
.L_x_518:
[----:B------:R-:W2:Y:S04]  /*12e0*/  LDL R23, [R1+0x4] ;  /* 0x0000040001177983 */ /* 0x000ea80000100800 */
[----:B------:R-:W3:Y:S01]  /*12f0*/  LDL R22, [R1+0x28] ;  /* 0x0000280001167983 */ /* 0x000ee20000100800 */
[----:B------:R-:W-:Y:S01]  /*1300*/  ULDC UR41, c[0x0][0x22c] ;  /* 0x00008b0000297ab9 */ /* 0x000fe20000000800 */
[----:B------:R-:W-:Y:S01]  /*1310*/  IMAD.U32 R12, RZ, RZ, UR21 ;  /* 0x00000015ff0c7e24 */ /* 0x000fe2000f8e00ff */
[----:B------:R-:W-:Y:S01]  /*1320*/  ULDC UR35, c[0x0][0x1c0] ;  /* 0x0000700000237ab9 */ /* 0x000fe20000000800 */
[----:B------:R-:W1:Y:S01]  /*1330*/  S2R R7, SR_TID.X ;  /* 0x0000000000077919 */ /* 0x000e620000002100 */
[----:B------:R-:W-:Y:S01]  /*1340*/  UIMAD UR34, UR41, UR35, URZ ;  /* 0x00000023292272a4 */ /* 0x000fe2000f8e023f */
[----:B------:R-:W-:Y:S01]  /*1350*/  IMAD.U32 R6, RZ, RZ, UR12 ;  /* 0x0000000cff067e24 */ /* 0x000fe2000f8e00ff */
[----:B------:R-:W-:Y:S01]  /*1360*/  UIADD3 UR25, UP0, UR32, UR25, URZ ;  /* 0x0000001920197290 */ /* 0x000fe2000ff1e03f */
[----:B------:R-:W4:Y:S01]  /*1370*/  S2R R20, SR_CTAID.Y ;  /* 0x0000000000147919 */ /* 0x000f220000002600 */
[----:B------:R-:W-:Y:S01]  /*1380*/  USHF.L.U32 UR5, UR34, 0x7, URZ ;  /* 0x0000000722057899 */ /* 0x000fe2000800063f */
[----:B------:R-:W-:Y:S01]  /*1390*/  CS2R R94, SRZ ;  /* 0x00000000005e7805 */ /* 0x000fe2000001ff00 */
[----:B------:R-:W-:Y:S01]  /*13a0*/  ULDC UR48, c[0x0][0x224] ;  /* 0x0000890000307ab9 */ /* 0x000fe20000000800 */
[----:B------:R-:W5:Y:S01]  /*13b0*/  S2R R21, SR_CTAID.Z ;  /* 0x0000000000157919 */ /* 0x000f620000002700 */
[----:B------:R-:W-:Y:S01]  /*13c0*/  USHF.R.S32.HI UR4, URZ, 0x1f, UR5 ;  /* 0x0000001f3f047899 */ /* 0x000fe20008011405 */
[----:B------:R-:W-:Y:S01]  /*13d0*/  CS2R R92, SRZ ;  /* 0x00000000005c7805 */ /* 0x000fe2000001ff00 */
[----:B------:R-:W-:Y:S01]  /*13e0*/  UIMAD.WIDE.U32 UR46, UR41, UR35, URZ ;  /* 0x00000023292e72a5 */ /* 0x000fe2000f8e003f */
[----:B------:R-:W-:Y:S01]  /*13f0*/  CS2R R98, SRZ ;  /* 0x0000000000627805 */ /* 0x000fe2000001ff00 */
[----:B------:R-:W-:Y:S01]  /*1400*/  ULDC.64 UR6, c[0x0][0x178] ;  /* 0x00005e0000067ab9 */ /* 0x000fe20000000a00 */
[----:B------:R-:W-:Y:S01]  /*1410*/  CS2R R96, SRZ ;  /* 0x0000000000607805 */ /* 0x000fe2000001ff00 */
[----:B------:R-:W-:Y:S01]  /*1420*/  UIMAD.WIDE UR48, UR9, UR48, UR30 ;  /* 0x00000030093072a5 */ /* 0x000fe2000f8e021e */
[----:B------:R-:W-:Y:S01]  /*1430*/  CS2R R90, SRZ ;  /* 0x00000000005a7805 */ /* 0x000fe2000001ff00 */
[----:B------:R-:W-:Y:S01]  /*1440*/  UIMAD UR6, UR15, UR6, URZ ;  /* 0x000000060f0672a4 */ /* 0x000fe2000f8e023f */
[----:B------:R-:W-:Y:S01]  /*1450*/  CS2R R88, SRZ ;  /* 0x0000000000587805 */ /* 0x000fe2000001ff00 */
[----:B------:R-:W-:Y:S01]  /*1460*/  UIADD3 UR43, UP1, UR48, UR43, URZ ;  /* 0x0000002b302b7290 */ /* 0x000fe2000ff3e03f */
[----:B------:R-:W-:Y:S01]  /*1470*/  CS2R R86, SRZ ;  /* 0x0000000000567805 */ /* 0x000fe2000001ff00 */
[----:B------:R-:W-:Y:S01]  /*1480*/  UIMAD UR42, UR9, UR7, UR6 ;  /* 0x00000007092a72a4 */ /* 0x000fe2000f8e0206 */
[----:B------:R-:W-:Y:S01]  /*1490*/  CS2R R84, SRZ ;  /* 0x0000000000547805 */ /* 0x000fe2000001ff00 */
[----:B------:R-:W-:Y:S01]  /*14a0*/  USHF.R.S32.HI UR41, URZ, 0x1f, UR41 ;  /* 0x0000001f3f297899 */ /* 0x000fe20008011429 */
[----:B-1----:R-:W-:Y:S01]  /*14b0*/  SHF.R.S32.HI R5, RZ, 0x1f, R7 ;  /* 0x0000001fff057819 */ /* 0x002fe20000011407 */
[----:B------:R-:W-:Y:S01]  /*14c0*/  ULDC.64 UR6, c[0x0][0x180] ;  /* 0x0000600000067ab9 */ /* 0x000fe20000000a00 */
[----:B------:R-:W-:Y:S01]  /*14d0*/  CS2R R78, SRZ ;  /* 0x00000000004e7805 */ /* 0x000fe2000001ff00 */
[----:B------:R-:W-:Y:S01]  /*14e0*/  UIMAD UR6, UR15, UR6, URZ ;  /* 0x000000060f0672a4 */ /* 0x000fe2000f8e023f */
[CC--:B------:R-:W-:Y:S01]  /*14f0*/  LEA.HI R3, R5.reuse, R7.reuse, RZ, 0x5 ;  /* 0x0000000705037211 */ /* 0x0c0fe200078f28ff */
[----:B------:R-:W-:Y:S01]  /*1500*/  UIMAD UR41, UR41, UR35, URZ ;  /* 0x00000023292972a4 */ /* 0x000fe2000f8e023f */
[----:B------:R-:W-:Y:S01]  /*1510*/  LEA.HI R5, R5, R7, RZ, 0x2 ;  /* 0x0000000705057211 */ /* 0x000fe200078f10ff */
[----:B------:R-:W-:Y:S01]  /*1520*/  UIMAD UR7, UR9, UR7, UR6 ;  /* 0x00000007090772a4 */ /* 0x000fe2000f8e0206 */
[----:B------:R-:W-:Y:S01]  /*1530*/  LOP3.LUT R4, R3, 0xffffffe0, RZ, 0xc0, !PT ;  /* 0xffffffe003047812 */ /* 0x000fe200078ec0ff */
[----:B------:R-:W-:Y:S01]  /*1540*/  UIADD3.X UR35, UR40, UR39, URZ, UP0, !UPT ;  /* 0x0000002728237290 */ /* 0x000fe200087fe43f */
[----:B------:R-:W-:Y:S01]  /*1550*/  SHF.R.S32.HI R3, RZ, 0x5, R3 ;  /* 0x00000005ff037819 */ /* 0x000fe20000011403 */
[----:B------:R-:W-:Y:S01]  /*1560*/  UIADD3.X UR38, UR49, UR38, URZ, UP1, !UPT ;  /* 0x0000002631267290 */ /* 0x000fe20008ffe43f */
[----:B------:R-:W-:Y:S01]  /*1570*/  CS2R R76, SRZ ;  /* 0x00000000004c7805 */ /* 0x000fe2000001ff00 */
[----:B------:R-:W-:Y:S01]  /*1580*/  IMAD.IADD R4, R7, 0x1, -R4 ;  /* 0x0000000107047824 */ /* 0x000fe200078e0a04 */
[----:B------:R-:W-:Y:S01]  /*1590*/  UIADD3 UR50, UR30, UR36, URZ ;  /* 0x000000241e327290 */ /* 0x000fe2000fffe03f */
[----:B------:R-:W-:Y:S01]  /*15a0*/  CS2R R82, SRZ ;  /* 0x0000000000527805 */ /* 0x000fe2000001ff00 */
[----:B------:R-:W-:Y:S01]  /*15b0*/  UMOV UR51, 0x4 ;  /* 0x0000000400337882 */ /* 0x000fe20000000000 */
[----:B------:R-:W-:Y:S01]  /*15c0*/  IMAD R4, R3, UR34, R4 ;  /* 0x0000002203047c24 */ /* 0x000fe2000f8e0204 */
[----:B------:R-:W-:Y:S01]  /*15d0*/  SHF.R.S32.HI R3, RZ, 0x2, R5 ;  /* 0x00000002ff037819 */ /* 0x000fe20000011405 */
[----:B------:R-:W-:Y:S01]  /*15e0*/  CS2R R80, SRZ ;  /* 0x0000000000507805 */ /* 0x000fe2000001ff00 */
[----:B------:R-:W-:Y:S01]  /*15f0*/  LOP3.LUT R5, R5, 0xfffffffc, RZ, 0xc0, !PT ;  /* 0xfffffffc05057812 */ /* 0x000fe200078ec0ff */
[----:B------:R-:W-:Y:S01]  /*1600*/  CS2R R74, SRZ ;  /* 0x00000000004a7805 */ /* 0x000fe2000001ff00 */
[----:B------:R-:W-:Y:S01]  /*1610*/  SHF.R.S32.HI R10, RZ, 0x1f, R3 ;  /* 0x0000001fff0a7819 */ /* 0x000fe20000011403 */
[----:B------:R-:W-:Y:S01]  /*1620*/  IMAD.WIDE.U32 R16, R3, c[0x0][0x198], RZ ;  /* 0x0000660003107a25 */ /* 0x000fe200078e00ff */
[----:B------:R-:W-:Y:S01]  /*1630*/  @P3 BAR.SYNC.DEFER_BLOCKING 0x0 ;  /* 0x0000000000003b1d */ /* 0x000fe20000010000 */
[----:B------:R-:W-:Y:S01]  /*1640*/  IADD3 R12, P1, P0, R4, UR5, R12 ;  /* 0x00000005040c7c10 */ /* 0x000fe2000f83e00c */
[----:B------:R-:W-:Y:S01]  /*1650*/  CS2R R72, SRZ ;  /* 0x0000000000487805 */ /* 0x000fe2000001ff00 */
[----:B------:R-:W-:Y:S01]  /*1660*/  SHF.R.S32.HI R4, RZ, 0x1f, R4 ;  /* 0x0000001fff047819 */ /* 0x000fe20000011404 */
[----:B------:R-:W-:Y:S01]  /*1670*/  IMAD R8, R10, c[0x0][0x198], RZ ;  /* 0x000066000a087a24 */ /* 0x000fe200078e02ff */
[----:B------:R-:W-:Y:S01]  /*1680*/  CS2R R70, SRZ ;  /* 0x0000000000467805 */ /* 0x000fe2000001ff00 */
[----:B------:R-:W-:Y:S01]  /*1690*/  IMAD.IADD R5, R7, 0x1, -R5 ;  /* 0x0000000107057824 */ /* 0x000fe200078e0a05 */
[----:B------:R-:W-:Y:S01]  /*16a0*/  IADD3.X R4, R4, UR4, R6, P1, P0 ;  /* 0x0000000404047c10 */ /* 0x000fe20008fe0406 */
[----:B------:R-:W-:Y:S01]  /*16b0*/  IMAD R6, R10, c[0x0][0x1a0], RZ ;  /* 0x000068000a067a24 */ /* 0x000fe200078e02ff */
[----:B------:R-:W-:Y:S01]  /*16c0*/  IADD3 R12, P0, R12, R13, RZ ;  /* 0x0000000d0c0c7210 */ /* 0x000fe20007f1e0ff */
[C---:B------:R-:W-:Y:S01]  /*16d0*/  IMAD R8, R3.reuse, c[0x0][0x19c], R8 ;  /* 0x0000670003087a24 */ /* 0x040fe200078e0208 */
[----:B------:R-:W-:Y:S01]  /*16e0*/  ULDC.64 UR4, c[0x0][0x368] ;  /* 0x0000da0000047ab9 */ /* 0x000fe20000000a00 */
[C---:B------:R-:W-:Y:S01]  /*16f0*/  IMAD.WIDE.U32 R14, R3.reuse, c[0x0][0x1a0], RZ ;  /* 0x00006800030e7a25 */ /* 0x040fe200078e00ff */
[----:B------:R-:W-:Y:S01]  /*1700*/  IADD3.X R13, R4, R11, RZ, P0, !PT ;  /* 0x0000000b040d7210 */ /* 0x000fe200007fe4ff */
[----:B------:R-:W-:Y:S01]  /*1710*/  UIMAD UR4, UR15, UR4, URZ ;  /* 0x000000040f0472a4 */ /* 0x000fe2000f8e023f */
[----:B------:R-:W-:Y:S01]  /*1720*/  CS2R R68, SRZ ;  /* 0x0000000000447805 */ /* 0x000fe2000001ff00 */
[C---:B------:R-:W-:Y:S01]  /*1730*/  IMAD R6, R3.reuse, c[0x0][0x1a4], R6 ;  /* 0x0000690003067a24 */ /* 0x040fe200078e0206 */
[----:B------:R-:W-:Y:S01]  /*1740*/  IADD3 R3, P0, R3, UR30, RZ ;  /* 0x0000001e03037c10 */ /* 0x000fe2000ff1e0ff */
[----:B------:R-:W-:Y:S01]  /*1750*/  IMAD.IADD R9, R17, 0x1, R8 ;  /* 0x0000000111097824 */ /* 0x000fe200078e0208 */
[----:B------:R-:W-:Y:S01]  /*1760*/  UIMAD UR44, UR9, UR5, UR4 ;  /* 0x00000005092c72a4 */ /* 0x000fe2000f8e0204 */
[----:B------:R-:W-:Y:S01]  /*1770*/  IMAD.MOV.U32 R8, RZ, RZ, R16 ;  /* 0x000000ffff087224 */ /* 0x000fe200078e0010 */
[----:B------:R-:W-:Y:S01]  /*1780*/  IADD3.X R18, R10, UR31, RZ, P0, !PT ;  /* 0x0000001f0a127c10 */ /* 0x000fe200087fe4ff */
[----:B------:R-:W-:Y:S01]  /*1790*/  IMAD.SHL.U32 R4, R5, 0x8, RZ ;  /* 0x0000000805047824 */ /* 0x000fe200078e00ff */
[----:B------:R-:W-:Y:S01]  /*17a0*/  ULDC.64 UR4, c[0x0][0x188] ;  /* 0x0000620000047ab9 */ /* 0x000fe20000000a00 */
[----:B------:R-:W-:Y:S01]  /*17b0*/  IMAD.U32 R16, RZ, RZ, UR25 ;  /* 0x00000019ff107e24 */ /* 0x000fe2000f8e00ff */
[----:B------:R-:W-:Y:S01]  /*17c0*/  UIMAD UR4, UR15, UR4, URZ ;  /* 0x000000040f0472a4 */ /* 0x000fe2000f8e023f */
[----:B------:R-:W-:Y:S01]  /*17d0*/  IMAD.IADD R7, R15, 0x1, R6 ;  /* 0x000000010f077824 */ /* 0x000fe200078e0206 */
[----:B------:R-:W-:Y:S01]  /*17e0*/  SHF.R.S32.HI R5, RZ, 0x1f, R4 ;  /* 0x0000001fff057819 */ /* 0x000fe20000011404 */
[----:B------:R-:W-:Y:S01]  /*17f0*/  IMAD.WIDE.U32 R16, R16, c[0x0][0x198], R8 ;  /* 0x0000660010107a25 */ /* 0x000fe200078e0008 */
[----:B------:R-:W-:-:S03]  /*1800*/  UIMAD UR5, UR9, UR5, UR4 ;  /* 0x00000005090572a4 */ /* 0x000fc6000f8e0204 */
[----:B------:R-:W-:Y:S02]  /*1810*/  IMAD R8, R18, c[0x0][0x190], RZ ;  /* 0x0000640012087a24 */ /* 0x000fe400078e02ff */
[----:B------:R-:W-:Y:S02]  /*1820*/  IMAD.MOV.U32 R6, RZ, RZ, R14 ;  /* 0x000000ffff067224 */ /* 0x000fe400078e000e */
[----:B------:R-:W-:Y:S02]  /*1830*/  IMAD.U32 R14, RZ, RZ, UR25 ;  /* 0x00000019ff0e7e24 */ /* 0x000fe4000f8e00ff */
[C---:B------:R-:W-:Y:S02]  /*1840*/  IMAD R8, R3.reuse, c[0x0][0x194], R8 ;  /* 0x0000650003087a24 */ /* 0x040fe400078e0208 */
[----:B------:R-:W-:-:S04]  /*1850*/  IMAD.WIDE.U32 R10, R3, c[0x0][0x190], R4 ;  /* 0x00006400030a7a25 */ /* 0x000fc800078e0004 */
[----:B------:R-:W-:Y:S01]  /*1860*/  IMAD.WIDE.U32 R14, R14, c[0x0][0x1a0], R6 ;  /* 0x000068000e0e7a25 */ /* 0x000fe200078e0006 */
[----:B------:R-:W-:-:S03]  /*1870*/  MOV R6, UR46 ;  /* 0x0000002e00067c02 */ /* 0x000fc60008000f00 */
[----:B------:R-:W-:Y:S02]  /*1880*/  IMAD.IADD R11, R11, 0x1, R8 ;  /* 0x000000010b0b7824 */ /* 0x000fe400078e0208 */
[----:B----4-:R-:W-:-:S04]  /*1890*/  IMAD.WIDE.U32 R8, R20, c[0x0][0x368], R4 ;  /* 0x0000da0014087a25 */ /* 0x010fc800078e0004 */
[----:B------:R-:W-:Y:S01]  /*18a0*/  IMAD.U32 R7, RZ, RZ, UR47 ;  /* 0x0000002fff077e24 */ /* 0x000fe2000f8e00ff */
[----:B------:R-:W-:Y:S01]  /*18b0*/  IADD3 R9, R9, UR44, RZ ;  /* 0x0000002c09097c10 */ /* 0x000fe2000fffe0ff */
[----:B------:R-:W-:Y:S01]  /*18c0*/  IMAD.WIDE.U32 R12, R6, UR43, R12 ;  /* 0x0000002b060c7c25 */ /* 0x000fe2000f8e000c */
[----:B------:R-:W-:Y:S02]  /*18d0*/  ULDC UR44, c[0x0][0x22c] ;  /* 0x00008b00002c7ab9 */ /* 0x000fe40000000800 */
[----:B------:R-:W-:Y:S01]  /*18e0*/  UIMAD UR41, UR13, UR44, UR41 ;  /* 0x0000002c0d2972a4 */ /* 0x000fe2000f8e0229 */
[--C-:B------:R-:W-:Y:S01]  /*18f0*/  IMAD.WIDE.U32 R6, R20, c[0x0][0x180], R4.reuse ;  /* 0x0000600014067a25 */ /* 0x100fe200078e0004 */
[----:B------:R-:W-:Y:S02]  /*1900*/  LEA R132, P2, R12, c[0x0][0x350], 0x2 ;  /* 0x0000d4000c847a11 */ /* 0x000fe400078410ff */
[----:B------:R-:W-:Y:S01]  /*1910*/  UIADD3 UR41, UR47, UR41, URZ ;  /* 0x000000292f297290 */ /* 0x000fe2000fffe03f */
[----:B------:R-:W-:Y:S01]  /*1920*/  IMAD.WIDE.U32 R4, R20, c[0x0][0x188], R4 ;  /* 0x0000620014047a25 */ /* 0x000fe200078e0004 */
[----:B------:R-:W-:Y:S01]  /*1930*/  IADD3 R7, R7, UR7, RZ ;  /* 0x0000000707077c10 */ /* 0x000fe2000fffe0ff */
[----:B------:R-:W-:-:S02]  /*1940*/  ULDC.64 UR6, c[0x0][0x198] ;  /* 0x0000660000067ab9 */ /* 0x000fc40000000a00 */
[----:B------:R-:W-:Y:S01]  /*1950*/  IMAD R18, R18, c[0x0][0x370], RZ ;  /* 0x0000dc0012127a24 */ /* 0x000fe200078e02ff */
[----:B------:R-:W-:Y:S01]  /*1960*/  IADD3 R5, R5, UR5, RZ ;  /* 0x0000000505057c10 */ /* 0x000fe2000fffe0ff */
[----:B------:R-:W-:Y:S01]  /*1970*/  IMAD.WIDE.U32 R10, R20, c[0x0][0x178], R10 ;  /* 0x00005e00140a7a25 */ /* 0x000fe200078e000a */
[----:B------:R-:W-:Y:S02]  /*1980*/  ULDC.64 UR4, c[0x0][0x1a0] ;  /* 0x0000680000047ab9 */ /* 0x000fe40000000a00 */
[----:B------:R-:W-:Y:S01]  /*1990*/  UIMAD UR4, UR35, UR4, URZ ;  /* 0x00000004230472a4 */ /* 0x000fe2000f8e023f */
[C---:B------:R-:W-:Y:S01]  /*19a0*/  IMAD R20, R3.reuse, c[0x0][0x374], R18 ;  /* 0x0000dd0003147a24 */ /* 0x040fe200078e0212 */
[----:B------:R-:W-:Y:S01]  /*19b0*/  UIMAD UR41, UR41, UR43, URZ ;  /* 0x0000002b292972a4 */ /* 0x000fe2000f8e023f */
[----:B------:R-:W-:Y:S01]  /*19c0*/  IMAD.WIDE.U32 R8, R3, c[0x0][0x370], R8 ;  /* 0x0000dc0003087a25 */ /* 0x000fe200078e0008 */
[----:B------:R-:W-:Y:S02]  /*19d0*/  UIMAD UR4, UR25, UR5, UR4 ;  /* 0x00000005190472a4 */ /* 0x000fe4000f8e0204 */
[----:B------:R-:W-:Y:S01]  /*19e0*/  UIMAD UR38, UR38, UR46, UR41 ;  /* 0x0000002e262672a4 */ /* 0x000fe2000f8e0229 */
[C---:B------:R-:W-:Y:S01]  /*19f0*/  IMAD R3, R19.reuse, c[0x0][0x1b0], RZ ;  /* 0x00006c0013037a24 */ /* 0x040fe200078e02ff */
[----:B------:R-:W-:Y:S01]  /*1a00*/  UIMAD UR6, UR35, UR6, URZ ;  /* 0x00000006230672a4 */ /* 0x000fe2000f8e023f */
[----:B------:R-:W-:-:S02]  /*1a10*/  IMAD R18, R19, c[0x0][0x1b8], RZ ;  /* 0x00006e0013127a24 */ /* 0x000fc400078e02ff */
[C---:B------:R-:W-:Y:S01]  /*1a20*/  IMAD R19, R0.reuse, c[0x0][0x1b4], R3 ;  /* 0x00006d0000137a24 */ /* 0x040fe200078e0203 */
[----:B------:R-:W-:Y:S01]  /*1a30*/  UIMAD UR6, UR25, UR7, UR6 ;  /* 0x00000007190672a4 */ /* 0x000fe2000f8e0206 */
[C---:B------:R-:W-:Y:S02]  /*1a40*/  IMAD R3, R0.reuse, c[0x0][0x1bc], R18 ;  /* 0x00006f0000037a24 */ /* 0x040fe400078e0212 */
[----:B------:R-:W-:-:S04]  /*1a50*/  IMAD.WIDE.U32 R4, R0, c[0x0][0x1b8], R4 ;  /* 0x00006e0000047a25 */ /* 0x000fc800078e0004 */
[----:B------:R-:W-:Y:S01]  /*1a60*/  IMAD.WIDE.U32 R6, R0, c[0x0][0x1b0], R6 ;  /* 0x00006c0000067a25 */ /* 0x000fe200078e0006 */
[----:B------:R-:W-:-:S03]  /*1a70*/  IADD3 R0, P0, R4, R14, RZ ;  /* 0x0000000e04007210 */ /* 0x000fc60007f1e0ff */
[----:B------:R-:W-:Y:S01]  /*1a80*/  IMAD.IADD R3, R5, 0x1, R3 ;  /* 0x0000000105037824 */ /* 0x000fe200078e0203 */
[----:B------:R-:W-:Y:S01]  /*1a90*/  IADD3 R5, R9, R20, RZ ;  /* 0x0000001409057210 */ /* 0x000fe20007ffe0ff */
[----:B------:R-:W-:Y:S01]  /*1aa0*/  IMAD.IADD R19, R7, 0x1, R19 ;  /* 0x0000000107137824 */ /* 0x000fe200078e0213 */
[----:B------:R-:W-:Y:S01]  /*1ab0*/  IADD3 R7, P1, R6, R16, RZ ;  /* 0x0000001006077210 */ /* 0x000fe20007f3e0ff */
[----:B------:R-:W-:Y:S01]  /*1ac0*/  IMAD.MOV.U32 R4, RZ, RZ, R8 ;  /* 0x000000ffff047224 */ /* 0x000fe200078e0008 */
[----:B------:R-:W-:Y:S01]  /*1ad0*/  IADD3.X R3, R3, UR4, R15, P0, !PT ;  /* 0x0000000403037c10 */ /* 0x000fe200087fe40f */
[----:B------:R-:W-:Y:S01]  /*1ae0*/  ULDC.64 UR4, c[0x0][0x1a8] ;  /* 0x00006a0000047ab9 */ /* 0x000fe20000000a00 */
[----:B------:R-:W-:Y:S01]  /*1af0*/  IADD3 R6, R13, UR38, RZ ;  /* 0x000000260d067c10 */ /* 0x000fe2000fffe0ff */
[----:B------:R-:W-:Y:S01]  /*1b00*/  UIMAD UR4, UR14, UR4, URZ ;  /* 0x000000040e0472a4 */ /* 0x000fe2000f8e023f */
[----:B------:R-:W-:Y:S01]  /*1b10*/  IADD3 R9, R11, UR42, RZ ;  /* 0x0000002a0b097c10 */ /* 0x000fe2000fffe0ff */
[----:B------:R-:W-:Y:S01]  /*1b20*/  IMAD.MOV.U32 R8, RZ, RZ, R10 ;  /* 0x000000ffff087224 */ /* 0x000fe200078e000a */
[----:B------:R-:W-:Y:S01]  /*1b30*/  LEA.HI.X R133, R12, c[0x0][0x354], R6, 0x2, P2 ;  /* 0x0000d5000c857a11 */ /* 0x000fe200010f1406 */
[----:B------:R-:W-:Y:S01]  /*1b40*/  UIMAD UR7, UR16, UR5, UR4 ;  /* 0x00000005100772a4 */ /* 0x000fe2000f8e0204 */
[----:B------:R-:W-:Y:S01]  /*1b50*/  IADD3.X R16, R19, UR6, R17, P1, !PT ;  /* 0x0000000613107c10 */ /* 0x000fe20008ffe411 */
[----:B-----5:R-:W-:Y:S01]  /*1b60*/  IMAD.WIDE.U32 R10, R21, c[0x0][0x1a8], R8 ;  /* 0x00006a00150a7a25 */ /* 0x020fe200078e0008 */
[----:B------:R-:W-:Y:S01]  /*1b70*/  ULDC.64 UR4, c[0x0][0x378] ;  /* 0x0000de0000047ab9 */ /* 0x000fe20000000a00 */
[----:B------:R-:W-:Y:S01]  /*1b80*/  LEA R6, P0, R7, c[0x0][0x168], 0x1 ;  /* 0x00005a0007067a11 */ /* 0x000fe200078008ff */
[----:B------:R-:W-:Y:S01]  /*1b90*/  UIMAD UR4, UR14, UR4, URZ ;  /* 0x000000040e0472a4 */ /* 0x000fe2000f8e023f */
[----:B------:R-:W-:Y:S01]  /*1ba0*/  IMAD.WIDE.U32 R8, R21, c[0x0][0x378], R4 ;  /* 0x0000de0015087a25 */ /* 0x000fe200078e0004 */
[----:B------:R-:W-:Y:S01]  /*1bb0*/  UIADD3 UR6, UR23, -0x1, URZ ;  /* 0xffffffff17067890 */ /* 0x000fe2000fffe03f */
[----:B------:R-:W-:Y:S01]  /*1bc0*/  LEA.HI.X R7, R7, c[0x0][0x16c], R16, 0x1, P0 ;  /* 0x00005b0007077a11 */ /* 0x000fe200000f0c10 */
[----:B------:R-:W-:Y:S01]  /*1bd0*/  UIMAD UR4, UR16, UR5, UR4 ;  /* 0x00000005100472a4 */ /* 0x000fe2000f8e0204 */
[C---:B------:R-:W-:Y:S01]  /*1be0*/  LEA R4, P0, R0.reuse, c[0x0][0x170], 0x1 ;  /* 0x00005c0000047a11 */ /* 0x040fe200078008ff */
[----:B------:R-:W-:Y:S01]  /*1bf0*/  IMAD.MOV.U32 R12, RZ, RZ, c[0x0][0x198] ;  /* 0x00006600ff0c7624 */ /* 0x000fe200078e00ff */
[----:B------:R-:W-:Y:S01]  /*1c00*/  ULDC UR5, c[0x0][0x214] ;  /* 0x0000850000057ab9 */ /* 0x000fe20000000800 */
[----:B------:R-:W-:Y:S01]  /*1c10*/  IMAD.MOV.U32 R13, RZ, RZ, c[0x0][0x19c] ;  /* 0x00006700ff0d7624 */ /* 0x000fe200078e00ff */
[----:B------:R-:W-:Y:S01]  /*1c20*/  LEA.HI.X R5, R0, c[0x0][0x174], R3, 0x1, P0 ;  /* 0x00005d0000057a11 */ /* 0x000fe200000f0c03 */
[----:B------:R-:W-:Y:S01]  /*1c30*/  ULEA.HI UR38, UR6, UR6, URZ, 0x1 ;  /* 0x0000000606267291 */ /* 0x000fe2000f8f083f */
[----:B------:R-:W-:Y:S01]  /*1c40*/  IADD3 R3, R9, UR4, RZ ;  /* 0x0000000409037c10 */ /* 0x000fe2000fffe0ff */
[----:B------:R-:W-:Y:S01]  /*1c50*/  UIADD3 UR5, -UR33, UR5, UR32 ;  /* 0x0000000521057290 */ /* 0x000fe2000fffe120 */
[C---:B------:R-:W-:Y:S01]  /*1c60*/  LEA R14, P1, R12.reuse, R6, 0x7 ;  /* 0x000000060c0e7211 */ /* 0x040fe200078238ff */
[----:B------:R-:W-:Y:S01]  /*1c70*/  ULDC UR4, c[0x0][0x2e8] ;  /* 0x0000ba0000047ab9 */ /* 0x000fe20000000800 */
[----:B------:R-:W-:Y:S01]  /*1c80*/  IADD3 R0, R11, UR7, RZ ;  /* 0x000000070b007c10 */ /* 0x000fe2000fffe0ff */
[----:B------:R-:W-:Y:S01]  /*1c90*/  ULOP3.LUT UR38, UR38, 0xfffffffe, URZ, 0xc0, !UPT ;  /* 0xfffffffe26267892 */ /* 0x000fe2000f8ec03f */
[----:B------:R-:W-:Y:S01]  /*1ca0*/  LEA.HI.X R15, R12, R7, R13, 0x7, P1 ;  /* 0x000000070c0f7211 */ /* 0x000fe200008f3c0d */
[----:B------:R-:W-:Y:S01]  /*1cb0*/  UIADD3 UR5, UR5, -UR4, URZ ;  /* 0x8000000405057290 */ /* 0x000fe2000fffe03f */
[----:B------:R-:W-:Y:S01]  /*1cc0*/  MOV R13, c[0x0][0x1a0] ;  /* 0x00006800000d7a02 */ /* 0x000fe20000000f00 */
[----:B------:R-:W-:Y:S01]  /*1cd0*/  UIADD3 UR38, UR6, -UR38, URZ ;  /* 0x8000002606267290 */ /* 0x000fe2000fffe03f */
[----:B------:R-:W-:Y:S01]  /*1ce0*/  LEA R158, P2, R10, c[0x0][0x160], 0x1 ;  /* 0x000058000a9e7a11 */ /* 0x000fe200078408ff */
[----:B------:R-:W-:Y:S01]  /*1cf0*/  USHF.R.S32.HI UR4, URZ, 0x1f, UR5 ;  /* 0x0000001f3f047899 */ /* 0x000fe20008011405 */
[----:B------:R-:W-:Y:S01]  /*1d00*/  IMAD.MOV.U32 R16, RZ, RZ, c[0x0][0x1a4] ;  /* 0x00006900ff107624 */ /* 0x000fe200078e00ff */
[----:B------:R-:W-:Y:S01]  /*1d10*/  UISETP.NE.AND UP0, UPT, UR38, 0x1, UPT ;  /* 0x000000012600788c */ /* 0x000fe2000bf05270 */
[C---:B------:R-:W-:Y:S01]  /*1d20*/  LEA R12, P0, R13.reuse, R4, 0x7 ;  /* 0x000000040d0c7211 */ /* 0x040fe200078038ff */
[----:B------:R-:W-:Y:S01]  /*1d30*/  ULEA.HI UR4, UR4, UR5, URZ, 0x7 ;  /* 0x0000000504047291 */ /* 0x000fe2000f8f383f */
[----:B------:R-:W-:Y:S01]  /*1d40*/  LEA R156, P1, R8, c[0x0][0x330], 0x1 ;  /* 0x0000cc00089c7a11 */ /* 0x000fe200078208ff */
[----:B------:R-:W-:Y:S01]  /*1d50*/  IMAD.MOV.U32 R11, RZ, RZ, c[0x0][0x374] ;  /* 0x0000dd00ff0b7624 */ /* 0x000fe200078e00ff */
[----:B------:R-:W-:Y:S01]  /*1d60*/  LEA.HI.X R159, R10, c[0x0][0x164], R0, 0x1, P2 ;  /* 0x000059000a9f7a11 */ /* 0x000fe200010f0c00 */
[----:B------:R-:W-:Y:S01]  /*1d70*/  IMAD.MOV.U32 R0, RZ, RZ, c[0x0][0x370] ;  /* 0x0000dc00ff007624 */ /* 0x000fe200078e00ff */
[----:B------:R-:W-:Y:S01]  /*1d80*/  USHF.R.S32.HI UR4, URZ, 0x7, UR4 ;  /* 0x000000073f047899 */ /* 0x000fe20008011404 */
[----:B------:R-:W-:Y:S01]  /*1d90*/  LEA.HI.X R13, R13, R5, R16, 0x7, P0 ;  /* 0x000000050d0d7211 */ /* 0x000fe200000f3c10 */
[----:B------:R-:W-:Y:S01]  /*1da0*/  IMAD.MOV.U32 R9, RZ, RZ, c[0x0][0x190] ;  /* 0x00006400ff097624 */ /* 0x000fe200078e00ff */
[----:B------:R-:W-:Y:S01]  /*1db0*/  LEA.HI.X R157, R8, c[0x0][0x334], R3, 0x1, P1 ;  /* 0x0000cd00089d7a11 */ /* 0x000fe200008f0c03 */
[----:B------:R-:W-:Y:S01]  /*1dc0*/  UIADD3 UR7, UR30, UR37, URZ ;  /* 0x000000251e077290 */ /* 0x000fe2000fffe03f */
[----:B------:R-:W-:Y:S01]  /*1dd0*/  PLOP3.LUT P0, PT, PT, PT, UP0, 0x80, 0x0 ;  /* 0x000000000000781c */ /* 0x000fe20003f0f008 */
[----:B------:R-:W-:Y:S01]  /*1de0*/  UISETP.LT.AND UP0, UPT, URZ, UR4, UPT ;  /* 0x000000043f00728c */ /* 0x000fe2000bf01270 */
[C---:B------:R-:W-:Y:S01]  /*1df0*/  LEA R10, P2, R0.reuse, R156, 0x7 ;  /* 0x0000009c000a7211 */ /* 0x040fe200078438ff */
[----:B------:R-:W-:Y:S01]  /*1e00*/  ULDC.64 UR36, c[0x0][0x200] ;  /* 0x0000800000247ab9 */ /* 0x000fe20000000a00 */
[----:B------:R-:W-:Y:S01]  /*1e10*/  MOV R16, c[0x0][0x194] ;  /* 0x0000650000107a02 */ /* 0x000fe20000000f00 */
[----:B------:R-:W-:Y:S01]  /*1e20*/  USEL UR4, URZ, UR4, !UP0 ;  /* 0x000000043f047287 */ /* 0x000fe2000c000000 */
[C---:B------:R-:W-:Y:S01]  /*1e30*/  LEA R8, P1, R9.reuse, R158, 0x7 ;  /* 0x0000009e09087211 */ /* 0x040fe200078238ff */
[----:B------:R-:W-:Y:S01]  /*1e40*/  UIMAD.WIDE UR36, UR7, UR51, UR36 ;  /* 0x00000033072472a5 */ /* 0x000fe2000f8e0224 */
[----:B------:R-:W-:Y:S01]  /*1e50*/  LEA.HI.X R11, R0, R157, R11, 0x7, P2 ;  /* 0x0000009d000b7211 */ /* 0x000fe200010f3c0b */
[----:B------:R-:W-:Y:S01]  /*1e60*/  UISETP.GT.AND UP0, UPT, UR23, UR4, UPT ;  /* 0x000000041700728c */ /* 0x000fe2000bf04270 */
[----:B------:R-:W-:Y:S01]  /*1e70*/  LEA.HI.X R9, R9, R159, R16, 0x7, P1 ;  /* 0x0000009f09097211 */ /* 0x000fe200008f3c10 */
[----:B------:R-:W-:-:S02]  /*1e80*/  ULDC.64 UR38, c[0x0][0x3c8] ;  /* 0x0000f20000267ab9 */ /* 0x000fc40000000a00 */
[----:B------:R-:W-:Y:S02]  /*1e90*/  UIMAD.WIDE UR50, UR50, UR51, UR38 ;  /* 0x00000033323272a5 */ /* 0x000fe4000f8e0226 */
[----:B------:R-:W-:Y:S01]  /*1ea0*/  PLOP3.LUT P1, PT, PT, PT, UP0, 0x80, 0x0 ;  /* 0x000000000000781c */ /* 0x000fe20003f2f008 */
[----:B------:R-:W-:Y:S01]  /*1eb0*/  UMOV UR5, UR37 ;  /* 0x0000002500057c82 */ /* 0x000fe20008000000 */
[C---:B--2---:R-:W-:Y:S01]  /*1ec0*/  IADD3 R3, R23.reuse, 0x1000, RZ ;  /* 0x0000100017037810 */ /* 0x044fe20007ffe0ff */
[----:B------:R-:W-:-:S03]  /*1ed0*/  IMAD.SHL.U32 R0, R23, 0x2, RZ ;  /* 0x0000000217007824 */ /* 0x000fc600078e00ff */
[----:B------:R-:W-:Y:S02]  /*1ee0*/  SEL R3, R3, R23, !P0 ;  /* 0x0000001703037207 */ /* 0x000fe40004000000 */
[----:B------:R-:W-:Y:S01]  /*1ef0*/  @!PT LDS RZ, [RZ] ;  /* 0x00000000fffff984 */ /* 0x000fe20000000800 */
[----:B------:R-:W-:Y:S01]  /*1f00*/  @!PT LDS RZ, [RZ] ;  /* 0x00000000fffff984 */ /* 0x000fe20000000800 */
[----:B------:R-:W-:Y:S01]  /*1f10*/  @!PT LDS RZ, [RZ] ;  /* 0x00000000fffff984 */ /* 0x000fe20000000800 */
[----:B------:R1:W-:Y:S03]  /*1f20*/  LDGSTS.E.BYPASS.LTC128B.128 [R0+0x4000], [R156.64] ;  /* 0x040000009c007fae */ /* 0x0003e6000b901d5a */
[----:B------:R-:W-:Y:S01]  /*1f30*/  IMAD.SHL.U32 R3, R3, 0x2, RZ ;  /* 0x0000000203037824 */ /* 0x000fe200078e00ff */
[----:B------:R1:W-:Y:S04]  /*1f40*/  LDGSTS.E.BYPASS.LTC128B.128 [R0+0x5000], [R10.64] ;  /* 0x050000000a007fae */ /* 0x0003e8000b901d5a */
[----:B------:R2:W-:Y:S04]  /*1f50*/  LDGSTS.E.BYPASS.LTC128B.128 [R3], [R158.64] ;  /* 0x000000009e037fae */ /* 0x0005e8000b901d5a */
[----:B------:R2:W-:Y:S04]  /*1f60*/  LDGSTS.E.BYPASS.LTC128B.128 [R3+0x1000], [R8.64] ;  /* 0x0100000008037fae */ /* 0x0005e8000b901d5a */
[----:B------:R1:W-:Y:S04]  /*1f70*/  LDGSTS.E.BYPASS.LTC128B.128 [R0+0x6000], [R6.64] ;  /* 0x0600000006007fae */ /* 0x0003e8000b901d5a */
[----:B------:R1:W-:Y:S04]  /*1f80*/  LDGSTS.E.BYPASS.LTC128B.128 [R0+0x7000], [R14.64] ;  /* 0x070000000e007fae */ /* 0x0003e8000b901d5a */
[----:B------:R3:W-:Y:S04]  /*1f90*/  LDGSTS.E.BYPASS.LTC128B.128 [R0+0x8000], [R4.64] ;  /* 0x0800000004007fae */ /* 0x0007e8000b901d5a */
[----:B------:R1:W-:Y:S04]  /*1fa0*/  LDGSTS.E.BYPASS.LTC128B.128 [R0+0x9000], [R12.64] ;  /* 0x090000000c007fae */ /* 0x0003e8000b901d5a */
[----:B------:R-:W0:Y:S01]  /*1fb0*/  LDGDEPBAR ;  /* 0x00000000000079af */ /* 0x000e220000000000 */
[----:B---3--:R-:W-:Y:S01]  /*1fc0*/  IMAD.SHL.U32 R4, R22, 0x4, RZ ;  /* 0x0000000416047824 */ /* 0x008fe200078e00ff */
[----:B-1----:R-:W-:-:S04]  /*1fd0*/  SHF.R.S32.HI R0, RZ, 0x1f, R22 ;  /* 0x0000001fff007819 */ /* 0x002fc80000011416 */
[----:B------:R-:W-:Y:S02]  /*1fe0*/  IADD3 R4, P2, R4, UR36, RZ ;  /* 0x0000002404047c10 */ /* 0x000fe4000ff5e0ff */
[----:B------:R-:W-:-:S04]  /*1ff0*/  SHF.L.U64.HI R5, R22, 0x2, R0 ;  /* 0x0000000216057819 */ /* 0x000fc80000010200 */
[----:B------:R-:W-:Y:S01]  /*2000*/  IADD3.X R5, R5, UR5, RZ, P2, !PT ;  /* 0x0000000505057c10 */ /* 0x000fe200097fe4ff */
[----:B------:R-:W-:Y:S05]  /*2010*/  @!P1 BRA `(.L_x_519) ;  /* 0x00005ac000009947 */ /* 0x000fea0003800000 */
[----:B--2---:R1:W2:Y:S04]  /*2020*/  LDG.E R6, [R4.64] ;  /* 0x0000001a04067981 */ /* 0x0042a8000c1e1900 */
[----:B------:R1:W5:Y:S04]  /*2030*/  LDG.E R252, [R4.64+0x20] ;  /* 0x0000201a04fc7981 */ /* 0x000368000c1e1900 */
[----:B------:R1:W5:Y:S04]  /*2040*/  LDG.E R251, [R4.64+0x100] ;  /* 0x0001001a04fb7981 */ /* 0x000368000c1e1900 */
[----:B------:R1:W5:Y:S01]  /*2050*/  LDG.E R250, [R4.64+0x120] ;  /* 0x0001201a04fa7981 */ /* 0x000362000c1e1900 */
[----:B------:R-:W-:Y:S01]  /*2060*/  UMOV UR38, UR50 ;  /* 0x0000003200267c82 */ /* 0x000fe20008000000 */
[----:B------:R-:W-:Y:S01]  /*2070*/  IMAD.MOV.U32 R193, RZ, RZ, R3 ;  /* 0x000000ffffc17224 */ /* 0x000fe200078e0003 */
[----:B------:R-:W-:Y:S01]  /*2080*/  UIADD3 UR50, UR32, UR8, URZ ;  /* 0x0000000820327290 */ /* 0x000fe2000fffe03f */
[----:B------:R-:W-:Y:S01]  /*2090*/  IMAD.MOV.U32 R95, RZ, RZ, RZ ;  /* 0x000000ffff5f7224 */ /* 0x000fe200078e00ff */
[----:B------:R-:W-:-:S02]  /*20a0*/  USHF.L.U32 UR49, UR34, 0x3, URZ ;  /* 0x0000000322317899 */ /* 0x000fc4000800063f */
[----:B------:R-:W-:Y:S02]  /*20b0*/  USHF.L.U32 UR48, UR34, 0x4, URZ ;  /* 0x0000000422307899 */ /* 0x000fe4000800063f */
[----:B------:R-:W-:Y:S02]  /*20c0*/  UIMAD UR47, UR34, 0x18, URZ ;  /* 0x00000018222f78a4 */ /* 0x000fe4000f8e023f */
[----:B------:R-:W-:Y:S02]  /*20d0*/  USHF.L.U32 UR46, UR34, 0x5, URZ ;  /* 0x00000005222e7899 */ /* 0x000fe4000800063f */
[----:B------:R-:W-:Y:S02]  /*20e0*/  UIMAD UR45, UR34, 0x28, URZ ;  /* 0x00000028222d78a4 */ /* 0x000fe4000f8e023f */
[----:B------:R-:W-:Y:S02]  /*20f0*/  UIMAD UR44, UR34, 0x30, URZ ;  /* 0x00000030222c78a4 */ /* 0x000fe4000f8e023f */
[----:B------:R-:W-:-:S02]  /*2100*/  UIMAD UR43, UR34, 0x38, URZ ;  /* 0x00000038222b78a4 */ /* 0x000fc4000f8e023f */
[----:B------:R-:W-:Y:S02]  /*2110*/  USHF.L.U32 UR42, UR34, 0x6, URZ ;  /* 0x00000006222a7899 */ /* 0x000fe4000800063f */
[----:B------:R-:W-:Y:S02]  /*2120*/  UIMAD UR41, UR34, 0x48, URZ ;  /* 0x00000048222978a4 */ /* 0x000fe4000f8e023f */
[----:B------:R-:W-:Y:S01]  /*2130*/  UIMAD UR40, UR34, 0x50, URZ ;  /* 0x00000050222878a4 */ /* 0x000fe2000f8e023f */
[----:B-1----:R-:W-:Y:S01]  /*2140*/  IADD3 R5, R124, 0x1000, RZ ;  /* 0x000010007c057810 */ /* 0x002fe20007ffe0ff */
[----:B------:R-:W-:Y:S01]  /*2150*/  UIMAD UR39, UR34, 0x58, URZ ;  /* 0x00000058222778a4 */ /* 0x000fe2000f8e023f */
[----:B------:R-:W-:Y:S01]  /*2160*/  IADD3 R4, R130, 0x1000, RZ ;  /* 0x0000100082047810 */ /* 0x000fe20007ffe0ff */
[----:B------:R-:W-:Y:S01]  /*2170*/  UIMAD UR37, UR34, 0x60, URZ ;  /* 0x00000060222578a4 */ /* 0x000fe2000f8e023f */
[----:B------:R-:W-:Y:S01]  /*2180*/  SEL R5, R5, R124, !P0 ;  /* 0x0000007c05057207 */ /* 0x000fe20004000000 */
[----:B------:R-:W-:Y:S01]  /*2190*/  UIMAD UR32, UR34, 0x68, URZ ;  /* 0x00000068222078a4 */ /* 0x000fe2000f8e023f */
[----:B------:R-:W-:Y:S01]  /*21a0*/  SEL R4, R4, R130, !P0 ;  /* 0x0000008204047207 */ /* 0x000fe20004000000 */
[----:B------:R-:W-:-:S02]  /*21b0*/  UIMAD UR7, UR34, 0x70, URZ ;  /* 0x00000070220778a4 */ /* 0x000fc4000f8e023f */
[----:B------:R-:W-:Y:S01]  /*21c0*/  IMAD.SHL.U32 R3, R5, 0x2, RZ ;  /* 0x0000000205037824 */ /* 0x000fe200078e00ff */
[----:B------:R-:W-:Y:S01]  /*21d0*/  UIMAD UR52, UR34, 0x78, URZ ;  /* 0x00000078223478a4 */ /* 0x000fe2000f8e023f */
[----:B------:R-:W-:Y:S01]  /*21e0*/  IMAD.SHL.U32 R118, R4, 0x2, RZ ;  /* 0x0000000204767824 */ /* 0x000fe200078e00ff */
[----:B------:R-:W-:Y:S01]  /*21f0*/  UIADD3 UR50, -UR33, 0x80, UR50 ;  /* 0x0000008021327890 */ /* 0x000fe2000fffe132 */
[----:B--2---:R1:W-:Y:S04]  /*2200*/  STL [R1], R6 ;  /* 0x0000000601007387 */ /* 0x0043e80000100800 */
[C---:B------:R-:W-:Y:S01]  /*2210*/  SHF.L.U64.HI R4, R22.reuse, 0x2, R0 ;  /* 0x0000000216047819 */ /* 0x040fe20000010200 */
[----:B------:R-:W-:Y:S01]  /*2220*/  IMAD.MOV.U32 R5, RZ, RZ, 0x1 ;  /* 0x00000001ff057424 */ /* 0x000fe200078e00ff */
[----:B------:R-:W-:Y:S01]  /*2230*/  IADD3 R0, R22, -0x80, RZ ;  /* 0xffffff8016007810 */ /* 0x000fe20007ffe0ff */
[----:B------:R-:W-:Y:S01]  /*2240*/  IMAD.SHL.U32 R122, R130, 0x2, RZ ;  /* 0x00000002827a7824 */ /* 0x000fe200078e00ff */
[----:B-1----:R-:W-:Y:S01]  /*2250*/  SHF.L.U32 R6, R22, 0x2, RZ ;  /* 0x0000000216067819 */ /* 0x002fe200000006ff */
[----:B------:R1:W-:Y:S02]  /*2260*/  STL [R1+0xc], R4 ;  /* 0x00000c0401007387 */ /* 0x0003e40000100800 */
[----:B------:R-:W-:Y:S01]  /*2270*/  IMAD.SHL.U32 R0, R0, 0x4, RZ ;  /* 0x0000000400007824 */ /* 0x000fe200078e00ff */
[----:B------:R-:W-:Y:S01]  /*2280*/  IADD3 R123, R122, R125, RZ ;  /* 0x0000007d7a7b7210 */ /* 0x000fe20007ffe0ff */
[----:B------:R2:W-:Y:S01]  /*2290*/  STL [R1+0x14], R6 ;  /* 0x0000140601007387 */ /* 0x0005e20000100800 */
[----:B-1----:R-:W-:-:S05]  /*22a0*/  IADD3 R4, R22, -c[0x0][0x214], R5 ;  /* 0x8000850016047a10 */ /* 0x002fca0007ffe005 */
[----:B------:R2:W-:Y:S04]  /*22b0*/  STL [R1+0x10], R4 ;  /* 0x0000100401007387 */ /* 0x0005e80000100800 */
[----:B------:R2:W-:Y:S02]  /*22c0*/  STL [R1+0x8], R0 ;  /* 0x0000080001007387 */ /* 0x0005e40000100800 */
.L_x_522:
[----:B------:R-:W3:Y:S01]  /*22d0*/  LDL R135, [R1+0x10] ;  /* 0x0000100001877983 */ /* 0x000ee20000100800 */
[----:B------:R-:W-:Y:S01]  /*22e0*/  IADD3 R112, R125, R118, RZ ;  /* 0x000000767d707210 */ /* 0x000fe20007ffe0ff */
[----:B------:R-:W-:Y:S01]  /*22f0*/  USHF.L.U32 UR34, UR6, 0x7, URZ ;  /* 0x0000000706227899 */ /* 0x000fe2000800063f */
[----:B--2---:R-:W-:Y:S01]  /*2300*/  MOV R0, UR24 ;  /* 0x0000001800007c02 */ /* 0x004fe20008000f00 */
[----:B------:R-:W0:Y:S01]  /*2310*/  LDGDEPBAR ;  /* 0x00000000000079af */ /* 0x000e220000000000 */
[----:B------:R-:W-:Y:S02]  /*2320*/  UISETP.GT.AND UP3, UPT, UR6, UR4, UPT ;  /* 0x000000040600728c */ /* 0x000fe4000bf64270 */
[----:B------:R-:W-:Y:S05]  /*2330*/  UISETP.GE.AND UP0, UPT, UR34, UR50, UPT ;  /* 0x000000322200728c */ /* 0x000fea000bf06270 */
[----:B------:R-:W2:Y:S01]  /*2340*/  LDL R134, [R1+0x18] ;  /* 0x0000180001867983 */ /* 0x000ea20000100800 */
[----:B------:R-:W-:Y:S03]  /*2350*/  PLOP3.LUT P0, PT, PT, PT, UP0, 0x80, 0x0 ;  /* 0x000000000000781c */ /* 0x000fe60003f0f008 */
[----:B------:R-:W4:Y:S04]  /*2360*/  LDL R131, [R1] ;  /* 0x0000000001837983 */ /* 0x000f280000100800 */
        /* <DEDUP_REMOVED lines=24> */
[----:B------:R-:W-:Y:S01]  /*24f0*/  STL [R1+0x2c], R2 ;  /* 0x00002c0201007387 */ /* 0x000fe20000100800 */
[----:B----4-:R-:W-:Y:S01]  /*2500*/  FSETP.NEU.FTZ.AND P1, PT, R131, -INF , PT ;  /* 0xff8000008300780b */ /* 0x010fe20003f3d000 */
[----:B------:R-:W-:Y:S04]  /*2510*/  DEPBAR.LE SB0, 0x0 ;  /* 0x000080000000791a */ /* 0x000fe80000000000 */
[----:B------:R-:W-:Y:S01]  /*2520*/  BAR.SYNC.DEFER_BLOCKING 0x0 ;  /* 0x0000000000007b1d */ /* 0x000fe20000010000 */
[----:B--2---:R-:W-:Y:S07]  /*2530*/  @!P0 LEA R0, R0, R134, 0x7 ;  /* 0x0000008600008211 */ /* 0x004fee00078e38ff */
[----:B------:R-:W-:Y:S08]  /*2540*/  LDSM.16.M88.4 R64, [R118] ;  /* 0x000000007640783b */ /* 0x000ff00000000200 */
[----:B------:R-:W1:Y:S08]  /*2550*/  LDSM.16.M88.4 R16, [R117+0x6000] ;  /* 0x006000007510783b */ /* 0x000e700000000200 */
[----:B------:R-:W2:Y:S08]  /*2560*/  LDSM.16.M88.4 R60, [R118+0x1000] ;  /* 0x00100000763c783b */ /* 0x000eb00000000200 */
[----:B------:R-:W4:Y:S08]  /*2570*/  LDSM.16.M88.4 R32, [R117+0x6400] ;  /* 0x006400007520783b */ /* 0x000f300000000200 */
[----:B------:R-:W3:Y:S08]  /*2580*/  LDSM.16.M88.4 R48, [R117+0x6800] ;  /* 0x006800007530783b */ /* 0x000ef00000000200 */
[----:B------:R-:W3:Y:S01]  /*2590*/  LDSM.16.M88.4 R100, [R117+0x6c00] ;  /* 0x006c00007564783b */ /* 0x000ee20000000200 */
[-C--:B-1----:R-:W-:Y:S07]  /*25a0*/  HMMA.16816.F32.BF16 R4, R64, R16.reuse, RZ ;  /* 0x000000104004723c */ /* 0x082fee00000418ff */
[----:B------:R-:W-:Y:S01]  /*25b0*/  LDSM.16.M88.4 R104, [R112] ;  /* 0x000000007068783b */ /* 0x000fe20000000200 */
[C---:B--2---:R-:W-:Y:S07]  /*25c0*/  HMMA.16816.F32.BF16 R8, R60.reuse, R16, RZ ;  /* 0x000000103c08723c */ /* 0x044fee00000418ff */
[----:B------:R-:W1:Y:S01]  /*25d0*/  LDSM.16.M88.4 R108, [R116+0x6000] ;  /* 0x00600000746c783b */ /* 0x000e620000000200 */
[-C--:B------:R-:W-:Y:S07]  /*25e0*/  HMMA.16816.F32.BF16 R12, R60, R18.reuse, RZ ;  /* 0x000000123c0c723c */ /* 0x080fee00000418ff */
[----:B------:R-:W2:Y:S01]  /*25f0*/  LDSM.16.M88.4 R112, [R112+0x1000] ;  /* 0x001000007070783b */ /* 0x000ea20000000200 */
[C---:B------:R-:W-:Y:S08]  /*2600*/  HMMA.16816.F32.BF16 R16, R64.reuse, R18, RZ ;  /* 0x000000124010723c */ /* 0x040ff000000418ff */
[-C--:B----4-:R-:W-:Y:S08]  /*2610*/  HMMA.16816.F32.BF16 R20, R64, R32.reuse, RZ ;  /* 0x000000204014723c */ /* 0x090ff000000418ff */
[C---:B------:R-:W-:Y:S08]  /*2620*/  HMMA.16816.F32.BF16 R24, R60.reuse, R32, RZ ;  /* 0x000000203c18723c */ /* 0x040ff000000418ff */
[-C--:B------:R-:W-:Y:S08]  /*2630*/  HMMA.16816.F32.BF16 R28, R60, R34.reuse, RZ ;  /* 0x000000223c1c723c */ /* 0x080ff000000418ff */
[C---:B------:R-:W-:Y:S08]  /*2640*/  HMMA.16816.F32.BF16 R32, R64.reuse, R34, RZ ;  /* 0x000000224020723c */ /* 0x040ff000000418ff */
[-C--:B---3--:R-:W-:Y:S08]  /*2650*/  HMMA.16816.F32.BF16 R36, R64, R48.reuse, RZ ;  /* 0x000000304024723c */ /* 0x088ff000000418ff */
        /* <DEDUP_REMOVED lines=23> */
[----:B------:R-:W3:Y:S01]  /*27d0*/  MUFU.TANH R219, R6 ;  /* 0x0000000600db7308 */ /* 0x000ee20000002400 */
[----:B------:R-:W-:Y:S02]  /*27e0*/  FMUL.FTZ R16, R16, c[0x0][0x2ec] ;  /* 0x0000bb0010107a20 */ /* 0x000fe40000410000 */
[----:B------:R-:W-:Y:S02]  /*27f0*/  FMUL.FTZ R17, R17, c[0x0][0x2ec] ;  /* 0x0000bb0011117a20 */ /* 0x000fe40000410000 */
[----:B------:R-:W-:Y:S02]  /*2800*/  FMUL.FTZ R19, R19, c[0x0][0x2ec] ;  /* 0x0000bb0013137a20 */ /* 0x000fe40000410000 */
[----:B------:R-:W-:Y:S02]  /*2810*/  FMUL.FTZ R9, R9, c[0x0][0x2ec] ;  /* 0x0000bb0009097a20 */ /* 0x000fe40000410000 */
[----:B------:R-:W-:Y:S01]  /*2820*/  FMUL.FTZ R12, R12, c[0x0][0x2ec] ;  /* 0x0000bb000c0c7a20 */ /* 0x000fe20000410000 */
[----:B------:R4:W-:Y:S01]  /*2830*/  MUFU.TANH R244, R8 ;  /* 0x0000000800f47308 */ /* 0x0009e20000002400 */
[----:B------:R-:W-:Y:S09]  /*2840*/  FMUL.FTZ R18, R18, c[0x0][0x2ec] ;  /* 0x0000bb0012127a20 */ /* 0x000ff20000410000 */
[----:B------:R1:W1:Y:S10]  /*2850*/  MUFU.TANH R218, R7 ;  /* 0x0000000700da7308 */ /* 0x0002740000002400 */
[----:B------:R2:W-:Y:S01]  /*2860*/  MUFU.TANH R74, R15 ;  /* 0x0000000f004a7308 */ /* 0x0005e20000002400 */
[----:B----4-:R-:W-:Y:S04]  /*2870*/  MOV R8, UR34 ;  /* 0x0000002200087c02 */ /* 0x010fe80008000f00 */
[----:B------:R-:W-:Y:S05]  /*2880*/  @!P0 IADD3 R8, R8, UR33, R135 ;  /* 0x0000002108088c10 */ /* 0x000fea000fffe087 */
[----:B------:R4:W-:Y:S01]  /*2890*/  MUFU.TANH R239, R13 ;  /* 0x0000000d00ef7308 */ /* 0x0009e20000002400 */
[----:B-1----:R-:W1:Y:S09]  /*28a0*/  LDSM.16.M88.4 R4, [R116+0x6400] ;  /* 0x006400007404783b */ /* 0x002e720000000200 */
[----:B------:R3:W-:Y:S01]  /*28b0*/  MUFU.TANH R144, R16 ;  /* 0x0000001000907308 */ /* 0x0007e20000002400 */
[----:B--2---:R-:W-:Y:S04]  /*28c0*/  @!P0 IMNMX R15, R8, UR33, PT ;  /* 0x00000021080f8c17 */ /* 0x004fe8000b800200 */
[CC--:B------:R-:W-:Y:S05]  /*28d0*/  @!P0 ISETP.GE.AND P2, PT, R0.reuse, R15.reuse, PT ;  /* 0x0000000f0000820c */ /* 0x0c0fea0003f46270 */
[----:B------:R2:W1:Y:S01]  /*28e0*/  MUFU.TANH R243, R9 ;  /* 0x0000000900f37308 */ /* 0x0004620000002400 */
[----:B----4-:R-:W-:Y:S05]  /*28f0*/  FMUL.FTZ R13, R131, 1.4426950216293334961 ;  /* 0x3fb8aa3b830d7820 */ /* 0x010fea0000410000 */
[----:B------:R-:W-:Y:S04]  /*2900*/  FSEL R13, R13, RZ, P1 ;  /* 0x000000ff0d0d7208 */ /* 0x000fe80000800000 */
[----:B------:R4:W4:Y:S01]  /*2910*/  MUFU.TANH R77, R10 ;  /* 0x0000000a004d7308 */ /* 0x0009220000002400 */
[----:B---3--:R-:W-:Y:S04]  /*2920*/  @!P0 IADD3 R16, R0, 0x1, RZ ;  /* 0x0000000100108810 */ /* 0x008fe80007ffe0ff */
[----:B------:R-:W-:Y:S05]  /*2930*/  @!P0 ISETP.GE.AND P1, PT, R16, R15, PT ;  /* 0x0000000f1000820c */ /* 0x000fea0003f26270 */
[----:B------:R3:W-:Y:S01]  /*2940*/  MUFU.TANH R75, R14 ;  /* 0x0000000e004b7308 */ /* 0x0007e20000002400 */
[-C--:B-1----:R-:W-:Y:S03]  /*2950*/  HMMA.16816.F32.BF16 R20, R104, R4.reuse, R20 ;  /* 0x000000046814723c */ /* 0x082fe60000041814 */
[----:B--2---:R-:W-:Y:S02]  /*2960*/  MOV R9, R146 ;  /* 0x0000009200097202 */ /* 0x004fe40000000f00 */
[----:B------:R-:W-:Y:S04]  /*2970*/  @!P0 FSEL R9, R146, -INF , !P2 ;  /* 0xff80000092098808 */ /* 0x000fe80005000000 */
[----:B------:R1:W-:Y:S01]  /*2980*/  MUFU.TANH R240, R12 ;  /* 0x0000000c00f07308 */ /* 0x0003e20000002400 */
[C---:B------:R-:W-:Y:S04]  /*2990*/  HMMA.16816.F32.BF16 R24, R112.reuse, R4, R24 ;  /* 0x000000047018723c */ /* 0x040fe80000041818 */
[--C-:B----4-:R-:W-:Y:S01]  /*29a0*/  FFMA.FTZ R10, R9, c[0x0][0x23c], -R13.reuse ;  /* 0x00008f00090a7a23 */ /* 0x110fe2000001080d */
[----:B------:R-:W-:Y:S02]  /*29b0*/  MOV R9, R145 ;  /* 0x0000009100097202 */ /* 0x000fe40000000f00 */
[----:B------:R-:W-:Y:S02]  /*29c0*/  @!P0 FSEL R9, R145, -INF , !P1 ;  /* 0xff80000091098808 */ /* 0x000fe40004800000 */
[----:B------:R2:W2:Y:S01]  /*29d0*/  MUFU.TANH R76, R11 ;  /* 0x0000000b004c7308 */ /* 0x0004a20000002400 */
[----:B-----5:R-:W-:Y:S01]  /*29e0*/  FSETP.NEU.FTZ.AND P1, PT, R252, -INF , PT ;  /* 0xff800000fc00780b */ /* 0x020fe20003f3d000 */
[-C--:B------:R-:W-:Y:S03]  /*29f0*/  HMMA.16816.F32.BF16 R28, R112, R6.reuse, R28 ;  /* 0x00000006701c723c */ /* 0x080fe6000004181c */
[----:B------:R-:W-:Y:S01]  /*2a00*/  FFMA.FTZ R5, R9, c[0x0][0x23c], -R13 ;  /* 0x00008f0009057a23 */ /* 0x000fe2000001080d */
[----:B---3--:R-:W-:Y:S01]  /*2a10*/  @!P0 IADD3 R14, R8, 0x8, RZ ;  /* 0x00000008080e8810 */ /* 0x008fe20007ffe0ff */
[----:B------:R-:W-:Y:S01]  /*2a20*/  FMUL.FTZ R9, R251, 1.4426950216293334961 ;  /* 0x3fb8aa3bfb097820 */ /* 0x000fe20000410000 */
[----:B------:R-:W-:Y:S01]  /*2a30*/  MOV R4, R219 ;  /* 0x000000db00047202 */ /* 0x000fe20000000f00 */
[----:B------:R-:W-:Y:S01]  /*2a40*/  FMUL.FTZ R20, R20, c[0x0][0x2ec] ;  /* 0x0000bb0014147a20 */ /* 0x000fe20000410000 */
[----:B------:R3:W-:Y:S01]  /*2a50*/  MUFU.EX2 R229, R5 ;  /* 0x0000000500e57308 */ /* 0x0007e20000000800 */
[----:B------:R-:W-:Y:S01]  /*2a60*/  @!P0 IMNMX R14, R14, UR33, PT ;  /* 0x000000210e0e8c17 */ /* 0x000fe2000b800200 */
[C---:B------:R-:W-:Y:S04]  /*2a70*/  HMMA.16816.F32.BF16 R32, R104.reuse, R6, R32 ;  /* 0x000000066820723c */ /* 0x040fe80000041820 */
[----:B-1----:R-:W-:Y:S01]  /*2a80*/  FMUL.FTZ R12, R252, 1.4426950216293334961 ;  /* 0x3fb8aa3bfc0c7820 */ /* 0x002fe20000410000 */
[-C--:B------:R-:W-:Y:S01]  /*2a90*/  @!P0 ISETP.GE.AND P2, PT, R0, R14.reuse, PT ;  /* 0x0000000e0000820c */ /* 0x080fe20003f46270 */
[----:B------:R-:W-:Y:S02]  /*2aa0*/  FMUL.FTZ R21, R21, c[0x0][0x2ec] ;  /* 0x0000bb0015157a20 */ /* 0x000fe40000410000 */
[----:B------:R1:W-:Y:S01]  /*2ab0*/  MUFU.TANH R142, R20 ;  /* 0x00000014008e7308 */ /* 0x0003e20000002400 */
[----:B------:R-:W-:Y:S02]  /*2ac0*/  FSEL R12, R12, RZ, P1 ;  /* 0x000000ff0c0c7208 */ /* 0x000fe40000800000 */
[----:B------:R-:W-:Y:S01]  /*2ad0*/  @!P0 ISETP.GE.AND P1, PT, R16, R14, PT ;  /* 0x0000000e1000820c */ /* 0x000fe20003f26270 */
[----:B------:R-:W-:Y:S01]  /*2ae0*/  FMUL.FTZ R26, R26, c[0x0][0x2ec] ;  /* 0x0000bb001a1a7a20 */ /* 0x000fe20000410000 */
[----:B------:R-:W-:Y:S01]  /*2af0*/  @!P0 FSEL R4, R219, -INF , !P2 ;  /* 0xff800000db048808 */ /* 0x000fe20005000000 */
[----:B------:R-:W-:Y:S01]  /*2b00*/  FMUL.FTZ R27, R27, c[0x0][0x2ec] ;  /* 0x0000bb001b1b7a20 */ /* 0x000fe20000410000 */
[----:B--2---:R-:W-:Y:S01]  /*2b10*/  @!P0 IADD3 R11, R8, 0x40, RZ ;  /* 0x00000040080b8810 */ /* 0x004fe20007ffe0ff */
[----:B------:R-:W-:Y:S02]  /*2b20*/  FMUL.FTZ R22, R22, c[0x0][0x2ec] ;  /* 0x0000bb0016167a20 */ /* 0x000fe40000410000 */
[----:B------:R2:W-:Y:S01]  /*2b30*/  MUFU.EX2 R235, R10 ;  /* 0x0000000a00eb7308 */ /* 0x0005e20000000800 */
[----:B------:R-:W-:Y:S01]  /*2b40*/  @!P0 IMNMX R11, R11, UR33, PT ;  /* 0x000000210b0b8c17 */ /* 0x000fe2000b800200 */
[----:B------:R-:W-:Y:S02]  /*2b50*/  FMUL.FTZ R23, R23, c[0x0][0x2ec] ;  /* 0x0000bb0017177a20 */ /* 0x000fe40000410000 */
[--C-:B---3--:R-:W-:Y:S01]  /*2b60*/  FFMA.FTZ R5, R4, c[0x0][0x23c], -R12.reuse ;  /* 0x00008f0004057a23 */ /* 0x108fe2000001080c */
[----:B------:R-:W-:Y:S01]  /*2b70*/  MOV R4, R218 ;  /* 0x000000da00047202 */ /* 0x000fe20000000f00 */
[----:B------:R-:W-:Y:S01]  /*2b80*/  FMUL.FTZ R32, R32, c[0x0][0x2ec] ;  /* 0x0000bb0020207a20 */ /* 0x000fe20000410000 */
[----:B------:R-:W-:Y:S01]  /*2b90*/  @!P0 FSEL R4, R218, -INF , !P1 ;  /* 0xff800000da048808 */ /* 0x000fe20004800000 */
[----:B------:R-:W-:Y:S01]  /*2ba0*/  FMUL.FTZ R33, R33, c[0x0][0x2ec] ;  /* 0x0000bb0021217a20 */ /* 0x000fe20000410000 */
[----:B------:R-:W-:Y:S01]  /*2bb0*/  FSETP.NEU.FTZ.AND P1, PT, R251, -INF , PT ;  /* 0xff800000fb00780b */ /* 0x000fe20003f3d000 */
[----:B------:R3:W-:Y:S01]  /*2bc0*/  MUFU.TANH R141, R21 ;  /* 0x00000015008d7308 */ /* 0x0007e20000002400 */
[----:B------:R-:W-:Y:S01]  /*2bd0*/  FMUL.FTZ R34, R34, c[0x0][0x2ec] ;  /* 0x0000bb0022227a20 */ /* 0x000fe20000410000 */
[-C--:B------:R-:W-:Y:S01]  /*2be0*/  @!P0 ISETP.GE.AND P2, PT, R0, R11.reuse, PT ;  /* 0x0000000b0000820c */ /* 0x080fe20003f46270 */
[----:B------:R-:W-:Y:S01]  /*2bf0*/  FFMA.FTZ R4, R4, c[0x0][0x23c], -R12 ;  /* 0x00008f0004047a23 */ /* 0x000fe2000001080c */
[----:B-1----:R-:W4:Y:S01]  /*2c00*/  LDL R20, [R1+0xc] ;  /* 0x00000c0001147983 */ /* 0x002f220000100800 */
[----:B------:R-:W-:Y:S01]  /*2c10*/  FMUL.FTZ R35, R35, c[0x0][0x2ec] ;  /* 0x0000bb0023237a20 */ /* 0x000fe20000410000 */
[----:B------:R-:W-:Y:S01]  /*2c20*/  FSEL R9, R9, RZ, P1 ;  /* 0x000000ff09097208 */ /* 0x000fe20000800000 */
[----:B------:R-:W-:Y:S01]  /*2c30*/  FMUL.FTZ R24, R24, c[0x0][0x2ec] ;  /* 0x0000bb0018187a20 */ /* 0x000fe20000410000 */
[----:B------:R-:W-:Y:S01]  /*2c40*/  @!P0 ISETP.GE.AND P1, PT, R16, R11, PT ;  /* 0x0000000b1000820c */ /* 0x000fe20003f26270 */
[----:B------:R-:W-:Y:S01]  /*2c50*/  FMUL.FTZ R25, R25, c[0x0][0x2ec] ;  /* 0x0000bb0019197a20 */ /* 0x000fe20000410000 */
[----:B------:R1:W-:Y:S01]  /*2c60*/  MUFU.EX2 R89, R4 ;  /* 0x0000000400597308 */ /* 0x0003e20000000800 */
[----:B------:R-:W-:Y:S02]  /*2c70*/  FMUL.FTZ R28, R28, c[0x0][0x2ec] ;  /* 0x0000bb001c1c7a20 */ /* 0x000fe40000410000 */
[----:B------:R-:W-:Y:S01]  /*2c80*/  FMUL.FTZ R29, R29, c[0x0][0x2ec] ;  /* 0x0000bb001d1d7a20 */ /* 0x000fe20000410000 */
[----:B--2---:R-:W-:Y:S01]  /*2c90*/  @!P0 IADD3 R10, R8, 0x48, RZ ;  /* 0x00000048080a8810 */ /* 0x004fe20007ffe0ff */
[----:B------:R-:W-:Y:S02]  /*2ca0*/  FMUL.FTZ R8, R250, 1.4426950216293334961 ;  /* 0x3fb8aa3bfa087820 */ /* 0x000fe40000410000 */
[----:B------:R-:W-:Y:S01]  /*2cb0*/  FMUL.FTZ R30, R30, c[0x0][0x2ec] ;  /* 0x0000bb001e1e7a20 */ /* 0x000fe20000410000 */
[----:B------:R-:W-:Y:S01]  /*2cc0*/  @!P0 IMNMX R10, R10, UR33, PT ;  /* 0x000000210a0a8c17 */ /* 0x000fe2000b800200 */
[----:B------:R-:W-:Y:S01]  /*2cd0*/  FMUL.FTZ R31, R31, c[0x0][0x2ec] ;  /* 0x0000bb001f1f7a20 */ /* 0x000fe20000410000 */
[----:B------:R2:W-:Y:S01]  /*2ce0*/  MUFU.EX2 R90, R5 ;  /* 0x00000005005a7308 */ /* 0x0005e20000000800 */
[----:B---3--:R-:W3:Y:S09]  /*2cf0*/  LDL R21, [R1+0x14] ;  /* 0x0000140001157983 */ /* 0x008ef20000100800 */
[----:B------:R2:W2:Y:S01]  /*2d00*/  MUFU.TANH R143, R17 ;  /* 0x00000011008f7308 */ /* 0x0004a20000002400 */
[----:B-1----:R-:W-:Y:S02]  /*2d10*/  MOV R4, R244 ;  /* 0x000000f400047202 */ /* 0x002fe40000000f00 */
[----:B------:R-:W-:Y:S02]  /*2d20*/  @!P0 FSEL R4, R244, -INF , !P2 ;  /* 0xff800000f4048808 */ /* 0x000fe40005000000 */
[-C--:B------:R-:W-:Y:S05]  /*2d30*/  @!P0 ISETP.GE.AND P2, PT, R0, R10.reuse, PT ;  /* 0x0000000a0000820c */ /* 0x080fea0003f46270 */
[----:B------:R1:W1:Y:S01]  /*2d40*/  MUFU.TANH R216, R18 ;  /* 0x0000001200d87308 */ /* 0x0002620000002400 */
[--C-:B--2---:R-:W-:Y:S01]  /*2d50*/  FFMA.FTZ R5, R4, c[0x0][0x23c], -R9.reuse ;  /* 0x00008f0004057a23 */ /* 0x104fe20000010809 */
[----:B------:R-:W-:Y:S02]  /*2d60*/  MOV R4, R243 ;  /* 0x000000f300047202 */ /* 0x000fe40000000f00 */
[----:B------:R-:W-:Y:S02]  /*2d70*/  @!P0 FSEL R4, R243, -INF , !P1 ;  /* 0xff800000f3048808 */ /* 0x000fe40004800000 */
[----:B------:R-:W-:Y:S04]  /*2d80*/  FSETP.NEU.FTZ.AND P1, PT, R250, -INF , PT ;  /* 0xff800000fa00780b */ /* 0x000fe80003f3d000 */
[----:B------:R2:W-:Y:S01]  /*2d90*/  MUFU.EX2 R88, R5 ;  /* 0x0000000500587308 */ /* 0x0005e20000000800 */
[--C-:B------:R-:W-:Y:S01]  /*2da0*/  FFMA.FTZ R4, R4, c[0x0][0x23c], -R9.reuse ;  /* 0x00008f0004047a23 */ /* 0x100fe20000010809 */
[----:B------:R-:W-:Y:S02]  /*2db0*/  FSEL R8, R8, RZ, P1 ;  /* 0x000000ff08087208 */ /* 0x000fe40000800000 */
[----:B------:R-:W-:Y:S02]  /*2dc0*/  @!P0 ISETP.GE.AND P1, PT, R16, R10, PT ;  /* 0x0000000a1000820c */ /* 0x000fe40003f26270 */
[C---:B------:R-:W-:Y:S02]  /*2dd0*/  @!P0 IADD3 R16, R0.reuse, 0x8, RZ ;  /* 0x0000000800108810 */ /* 0x040fe40007ffe0ff */
[----:B------:R-:W-:Y:S02]  /*2de0*/  @!P0 IADD3 R17, R0, 0x9, RZ ;  /* 0x0000000900118810 */ /* 0x000fe40007ffe0ff */
[----:B------:R2:W-:Y:S01]  /*2df0*/  MUFU.EX2 R87, R4 ;  /* 0x0000000400577308 */ /* 0x0005e20000000800 */
[----:B-1----:R-:W-:Y:S09]  /*2e00*/  MOV R18, R144 ;  /* 0x0000009000127202 */ /* 0x002ff20000000f00 */
[----:B------:R-:W1:Y:S01]  /*2e10*/  MUFU.TANH R214, R19 ;  /* 0x0000001300d67308 */ /* 0x000e620000002400 */
[----:B--2---:R-:W-:Y:S02]  /*2e20*/  MOV R5, R77 ;  /* 0x0000004d00057202 */ /* 0x004fe40000000f00 */
[----:B------:R-:W-:Y:S07]  /*2e30*/  @!P0 FSEL R5, R77, -INF , !P2 ;  /* 0xff8000004d058808 */ /* 0x000fee0005000000 */
[----:B------:R-:W2:Y:S01]  /*2e40*/  MUFU.TANH R213, R22 ;  /* 0x0000001600d57308 */ /* 0x000ea20000002400 */
[--C-:B------:R-:W-:Y:S01]  /*2e50*/  FFMA.FTZ R5, R5, c[0x0][0x23c], -R8.reuse ;  /* 0x00008f0005057a23 */ /* 0x100fe20000010808 */
[----:B------:R-:W-:Y:S02]  /*2e60*/  MOV R4, R76 ;  /* 0x0000004c00047202 */ /* 0x000fe40000000f00 */
[----:B------:R-:W-:Y:S02]  /*2e70*/  @!P0 FSEL R4, R76, -INF , !P1 ;  /* 0xff8000004c048808 */ /* 0x000fe40004800000 */
[-C--:B------:R-:W-:Y:S04]  /*2e80*/  @!P0 ISETP.GE.AND P1, PT, R16, R11.reuse, PT ;  /* 0x0000000b1000820c */ /* 0x080fe80003f26270 */
        /* <DEDUP_REMOVED lines=19> */
[C---:B------:R-:W-:Y:S04]  /*2fc0*/  @!P0 ISETP.GE.AND P1, PT, R17.reuse, R10, PT ;  /* 0x0000000a1100820c */ /* 0x040fe80003f26270 */
        /* <DEDUP_REMOVED lines=26> */
[----:B-1----:R-:W1:Y:S08]  /*3170*/  LDSM.16.M88.4 R4, [R116+0x6800] ;  /* 0x006800007404783b */ /* 0x002e700000000200 */
[----:B------:R1:W-:Y:S01]  /*3180*/  MUFU.EX2 R237, R16 ;  /* 0x0000001000ed7308 */ /* 0x0003e20000000800 */
[----:B--2---:R-:W-:Y:S09]  /*3190*/  MOV R18, R142 ;  /* 0x0000008e00127202 */ /* 0x004ff20000000f00 */
[----:B------:R2:W-:Y:S01]  /*31a0*/  MUFU.EX2 R204, R19 ;  /* 0x0000001300cc7308 */ /* 0x0005e20000000800 */
[C---:B------:R-:W-:Y:S09]  /*31b0*/  @!P0 IADD3 R17, R0.reuse, 0x11, RZ ;  /* 0x0000001100118810 */ /* 0x040ff20007ffe0ff */
[----:B------:R-:W-:Y:S01]  /*31c0*/  MUFU.TANH R246, R30 ;  /* 0x0000001e00f67308 */ /* 0x000fe20000002400 */
[----:B-1----:R-:W-:Y:S04]  /*31d0*/  @!P0 IADD3 R16, R0, 0x10, RZ ;  /* 0x0000001000108810 */ /* 0x002fe80007ffe0ff */
[-C--:B------:R-:W-:Y:S05]  /*31e0*/  @!P0 ISETP.GE.AND P1, PT, R16, R15.reuse, PT ;  /* 0x0000000f1000820c */ /* 0x080fea0003f26270 */
[----:B------:R-:W-:Y:S01]  /*31f0*/  MUFU.TANH R245, R31 ;  /* 0x0000001f00f57308 */ /* 0x000fe20000002400 */
[----:B------:R-:W-:Y:S01]  /*3200*/  @!P0 FSEL R18, R142, -INF , !P1 ;  /* 0xff8000008e128808 */ /* 0x000fe20004800000 */
[-C--:B------:R-:W-:Y:S03]  /*3210*/  HMMA.16816.F32.BF16 R36, R104, R4.reuse, R36 ;  /* 0x000000046824723c */ /* 0x080fe60000041824 */
[----:B------:R-:W-:Y:S01]  /*3220*/  @!P0 ISETP.GE.AND P1, PT, R17, R15, PT ;  /* 0x0000000f1100820c */ /* 0x000fe20003f26270 */
[--C-:B--2---:R-:W-:Y:S01]  /*3230*/  FFMA.FTZ R19, R18, c[0x0][0x23c], -R13.reuse ;  /* 0x00008f0012137a23 */ /* 0x104fe2000001080d */
[----:B------:R-:W-:Y:S03]  /*3240*/  MOV R18, R141 ;  /* 0x0000008d00127202 */ /* 0x000fe60000000f00 */
[----:B------:R-:W1:Y:S01]  /*3250*/  MUFU.TANH R174, R32 ;  /* 0x0000002000ae7308 */ /* 0x000e620000002400 */
[----:B------:R-:W-:Y:S01]  /*3260*/  @!P0 FSEL R18, R141, -INF , !P1 ;  /* 0xff8000008d128808 */ /* 0x000fe20004800000 */
[C---:B------:R-:W-:Y:S04]  /*3270*/  HMMA.16816.F32.BF16 R40, R112.reuse, R4, R40 ;  /* 0x000000047028723c */ /* 0x040fe80000041828 */
[-C--:B------:R-:W-:Y:S03]  /*3280*/  @!P0 ISETP.GE.AND P1, PT, R16, R14.reuse, PT ;  /* 0x0000000e1000820c */ /* 0x080fe60003f26270 */
[----:B------:R-:W-:Y:S01]  /*3290*/  FFMA.FTZ R5, R18, c[0x0][0x23c], -R13 ;  /* 0x00008f0012057a23 */ /* 0x000fe2000001080d */
[----:B------:R-:W2:Y:S01]  /*32a0*/  MUFU.TANH R140, R33 ;  /* 0x00000021008c7308 */ /* 0x000ea20000002400 */
[-C--:B------:R-:W-:Y:S03]  /*32b0*/  HMMA.16816.F32.BF16 R44, R112, R6.reuse, R44 ;  /* 0x00000006702c723c */ /* 0x080fe6000004182c */
[----:B------:R-:W-:Y:S02]  /*32c0*/  MOV R4, R213 ;  /* 0x000000d500047202 */ /* 0x000fe40000000f00 */
[----:B------:R-:W-:Y:S02]  /*32d0*/  @!P0 FSEL R4, R213, -INF , !P1 ;  /* 0xff800000d5048808 */ /* 0x000fe40004800000 */
[----:B------:R-:W-:Y:S01]  /*32e0*/  @!P0 ISETP.GE.AND P1, PT, R17, R14, PT ;  /* 0x0000000e1100820c */ /* 0x000fe20003f26270 */
[C---:B------:R-:W-:Y:S01]  /*32f0*/  HMMA.16816.F32.BF16 R48, R104.reuse, R6, R48 ;  /* 0x000000066830723c */ /* 0x040fe20000041830 */
[----:B------:R2:W-:Y:S03]  /*3300*/  MUFU.EX2 R192, R5 ;  /* 0x0000000500c07308 */ /* 0x0005e60000000800 */
[----:B------:R-:W-:Y:S01]  /*3310*/  FMUL.FTZ R36, R36, c[0x0][0x2ec] ;  /* 0x0000bb0024247a20 */ /* 0x000fe20000410000 */
[----:B-1----:R-:W-:Y:S01]  /*3320*/  MOV R18, R174 ;  /* 0x000000ae00127202 */ /* 0x002fe20000000f00 */
[----:B------:R-:W-:Y:S02]  /*3330*/  FMUL.FTZ R37, R37, c[0x0][0x2ec] ;  /* 0x0000bb0025257a20 */ /* 0x000fe40000410000 */
[----:B------:R-:W-:Y:S03]  /*3340*/  FMUL.FTZ R38, R38, c[0x0][0x2ec] ;  /* 0x0000bb0026267a20 */ /* 0x000fe60000410000 */
[----:B------:R-:W-:Y:S01]  /*3350*/  MUFU.EX2 R194, R19 ;  /* 0x0000001300c27308 */ /* 0x000fe20000000800 */
        /* <DEDUP_REMOVED lines=8> */
[--C-:B--2---:R-:W-:Y:S01]  /*33e0*/  FFMA.FTZ R5, R4, c[0x0][0x23c], -R12.reuse ;  /* 0x00008f0004057a23 */ /* 0x104fe2000001080c */
[----:B------:R-:W-:Y:S01]  /*33f0*/  MOV R4, R209 ;  /* 0x000000d100047202 */ /* 0x000fe20000000f00 */
[----:B------:R-:W-:Y:S01]  /*3400*/  FMUL.FTZ R49, R49, c[0x0][0x2ec] ;  /* 0x0000bb0031317a20 */ /* 0x000fe20000410000 */
[----:B------:R-:W-:Y:S01]  /*3410*/  @!P0 FSEL R4, R209, -INF , !P1 ;  /* 0xff800000d1048808 */ /* 0x000fe20004800000 */
[----:B------:R-:W-:Y:S01]  /*3420*/  FMUL.FTZ R50, R50, c[0x0][0x2ec] ;  /* 0x0000bb0032327a20 */ /* 0x000fe20000410000 */
[----:B------:R-:W-:Y:S01]  /*3430*/  MUFU.EX2 R228, R5 ;  /* 0x0000000500e47308 */ /* 0x000fe20000000800 */
[----:B------:R-:W-:Y:S01]  /*3440*/  @!P0 ISETP.GE.AND P1, PT, R16, R11, PT ;  /* 0x0000000b1000820c */ /* 0x000fe20003f26270 */
[----:B------:R-:W-:Y:S02]  /*3450*/  FMUL.FTZ R51, R51, c[0x0][0x2ec] ;  /* 0x0000bb0033337a20 */ /* 0x000fe40000410000 */
[----:B------:R-:W-:Y:S02]  /*3460*/  FFMA.FTZ R4, R4, c[0x0][0x23c], -R12 ;  /* 0x00008f0004047a23 */ /* 0x000fe4000001080c */
[----:B------:R-:W-:Y:S02]  /*3470*/  FMUL.FTZ R45, R45, c[0x0][0x2ec] ;  /* 0x0000bb002d2d7a20 */ /* 0x000fe40000410000 */
[----:B------:R-:W-:Y:S02]  /*3480*/  FMUL.FTZ R46, R46, c[0x0][0x2ec] ;  /* 0x0000bb002e2e7a20 */ /* 0x000fe40000410000 */
[----:B------:R2:W-:Y:S01]  /*3490*/  MUFU.EX2 R227, R4 ;  /* 0x0000000400e37308 */ /* 0x0005e20000000800 */
[----:B------:R-:W-:Y:S09]  /*34a0*/  FMUL.FTZ R47, R47, c[0x0][0x2ec] ;  /* 0x0000bb002f2f7a20 */ /* 0x000ff20000410000 */
[----:B------:R-:W1:Y:S10]  /*34b0*/  MUFU.TANH R190, R35 ;  /* 0x0000002300be7308 */ /* 0x000e740000002400 */
[----:B------:R-:W1:Y:S01]  /*34c0*/  MUFU.TANH R138, R36 ;  /* 0x00000024008a7308 */ /* 0x000e620000002400 */
[----:B--2---:R-:W-:Y:S02]  /*34d0*/  MOV R4, R231 ;  /* 0x000000e700047202 */ /* 0x004fe40000000f00 */
        /* <DEDUP_REMOVED lines=72> */
[----:B------:R-:W-:Y:S01]  /*3960*/  MUFU.TANH R233, R42 ;  /* 0x0000002a00e97308 */ /* 0x000fe20000002400 */
[----:B----4-:R-:W-:Y:S04]  /*3970*/  @!P0 IADD3 R16, R0, 0x20, RZ ;  /* 0x0000002000108810 */ /* 0x010fe80007ffe0ff */
[-C--:B------:R-:W-:Y:S05]  /*3980*/  @!P0 ISETP.GE.AND P1, PT, R16, R15.reuse, PT ;  /* 0x0000000f1000820c */ /* 0x080fea0003f26270 */
[----:B------:R-:W-:Y:S01]  /*3990*/  MUFU.TANH R232, R43 ;  /* 0x0000002b00e87308 */ /* 0x000fe20000002400 */
[----:B------:R-:W-:Y:S01]  /*39a0*/  @!P0 FSEL R18, R138, -INF , !P1 ;  /* 0xff8000008a128808 */ /* 0x000fe20004800000 */
[-C--:B-1----:R-:W-:Y:S03]  /*39b0*/  HMMA.16816.F32.BF16 R52, R104, R4.reuse, R52 ;  /* 0x000000046834723c */ /* 0x082fe60000041834 */
[----:B------:R-:W-:Y:S01]  /*39c0*/  @!P0 ISETP.GE.AND P1, PT, R17, R15, PT ;  /* 0x0000000f1100820c */ /* 0x000fe20003f26270 */
[--C-:B--2---:R-:W-:Y:S01]  /*39d0*/  FFMA.FTZ R19, R18, c[0x0][0x23c], -R13.reuse ;  /* 0x00008f0012137a23 */ /* 0x104fe2000001080d */
[----:B------:R-:W-:Y:S02]  /*39e0*/  MOV R18, R137 ;  /* 0x0000008900127202 */ /* 0x000fe40000000f00 */
[----:B------:R-:W-:Y:S01]  /*39f0*/  @!P0 FSEL R18, R137, -INF , !P1 ;  /* 0xff80000089128808 */ /* 0x000fe20004800000 */
[C---:B------:R-:W-:Y:S01]  /*3a00*/  HMMA.16816.F32.BF16 R56, R112.reuse, R4, R56 ;  /* 0x000000047038723c */ /* 0x040fe20000041838 */
[----:B------:R-:W-:Y:S03]  /*3a10*/  MUFU.EX2 R176, R19 ;  /* 0x0000001300b07308 */ /* 0x000fe60000000800 */
[-C--:B------:R-:W-:Y:S03]  /*3a20*/  @!P0 ISETP.GE.AND P1, PT, R16, R14.reuse, PT ;  /* 0x0000000e1000820c */ /* 0x080fe60003f26270 */
        /* <DEDUP_REMOVED lines=9> */
[----:B------:R-:W-:Y:S01]  /*3ac0*/  MUFU.TANH R162, R52 ;  /* 0x0000003400a27308 */ /* 0x000fe20000002400 */
[----:B------:R-:W-:Y:S02]  /*3ad0*/  FMUL.FTZ R54, R54, c[0x0][0x2ec] ;  /* 0x0000bb0036367a20 */ /* 0x000fe40000410000 */
        /* <DEDUP_REMOVED lines=22> */
[----:B------:R-:W3:Y:S01]  /*3c40*/  MUFU.TANH R225, R46 ;  /* 0x0000002e00e17308 */ /* 0x000ee20000002400 */
        /* <DEDUP_REMOVED lines=8> */
[----:B--2---:R-:W-:Y:S02]  /*3cd0*/  MOV R16, R198 ;  /* 0x000000c600107202 */ /* 0x004fe40000000f00 */
[----:B------:R1:W-:Y:S01]  /*3ce0*/  MUFU.EX2 R234, R5 ;  /* 0x0000000500ea7308 */ /* 0x0003e20000000800 */
[----:B---3--:R-:W-:Y:S09]  /*3cf0*/  MOV R6, R225 ;  /* 0x000000e100067202 */ /* 0x008ff20000000f00 */
        /* <DEDUP_REMOVED lines=16> */
[----:B-1----:R-:W-:Y:S04]  /*3e00*/  @!P0 IADD3 R5, R0, 0x28, RZ ;  /* 0x0000002800058810 */ /* 0x002fe80007ffe0ff */
        /* <DEDUP_REMOVED lines=16> */
[--C-:B----4-:R-:W-:Y:S01]  /*3f10*/  FFMA.FTZ R7, R6, c[0x0][0x23c], -R8.reuse ;  /* 0x00008f0006077a23 */ /* 0x110fe20000010808 */
[----:B---3--:R-:W-:Y:S02]  /*3f20*/  MOV R6, R224 ;  /* 0x000000e000067202 */ /* 0x008fe40000000f00 */
[----:B------:R-:W-:Y:S02]  /*3f30*/  @!P0 FSEL R6, R224, -INF , !P1 ;  /* 0xff800000e0068808 */ /* 0x000fe40004800000 */
[----:B------:R-:W-:Y:S04]  /*3f40*/  @!P0 ISETP.GE.AND P1, PT, R5, R15, PT ;  /* 0x0000000f0500820c */ /* 0x000fe80003f26270 */
[----:B------:R-:W-:Y:S01]  /*3f50*/  MUFU.TANH R199, R63 ;  /* 0x0000003f00c77308 */ /* 0x000fe20000002400 */
[----:B------:R-:W-:Y:S09]  /*3f60*/  FFMA.FTZ R6, R6, c[0x0][0x23c], -R8 ;  /* 0x00008f0006067a23 */ /* 0x000ff20000010808 */
[----:B------:R3:W-:Y:S10]  /*3f70*/  MUFU.EX2 R247, R6 ;  /* 0x0000000600f77308 */ /* 0x0007f40000000800 */
[----:B------:R4:W-:Y:S10]  /*3f80*/  MUFU.EX2 R249, R7 ;  /* 0x0000000700f97308 */ /* 0x0009f40000000800 */
[----:B------:R-:W1:Y:S01]  /*3f90*/  MUFU.TANH R188, R56 ;  /* 0x0000003800bc7308 */ /* 0x000e620000002400 */
[----:B---3--:R-:W-:Y:S02]  /*3fa0*/  MOV R6, R169 ;  /* 0x000000a900067202 */ /* 0x008fe40000000f00 */
[----:B------:R-:W-:Y:S02]  /*3fb0*/  @!P0 FSEL R6, R169, -INF , !P1 ;  /* 0xff800000a9068808 */ /* 0x000fe40004800000 */
[----:B------:R-:W-:Y:S05]  /*3fc0*/  @!P0 ISETP.GE.AND P1, PT, R4, R15, PT ;  /* 0x0000000f0400820c */ /* 0x000fea0003f26270 */
[----:B------:R-:W-:Y:S01]  /*3fd0*/  MUFU.EX2 R220, R17 ;  /* 0x0000001100dc7308 */ /* 0x000fe20000000800 */
[--C-:B----4-:R-:W-:Y:S01]  /*3fe0*/  FFMA.FTZ R7, R6, c[0x0][0x23c], -R13.reuse ;  /* 0x00008f0006077a23 */ /* 0x110fe2000001080d */
[----:B------:R-:W-:Y:S02]  /*3ff0*/  MOV R6, R168 ;  /* 0x000000a800067202 */ /* 0x000fe40000000f00 */
[----:B------:R-:W-:Y:S02]  /*4000*/  @!P0 FSEL R6, R168, -INF , !P1 ;  /* 0xff800000a8068808 */ /* 0x000fe40004800000 */
[-C--:B------:R-:W-:Y:S04]  /*4010*/  @!P0 ISETP.GE.AND P1, PT, R5, R14.reuse, PT ;  /* 0x0000000e0500820c */ /* 0x080fe80003f26270 */
[----:B------:R3:W-:Y:S01]  /*4020*/  MUFU.EX2 R167, R7 ;  /* 0x0000000700a77308 */ /* 0x0007e20000000800 */
[----:B------:R-:W-:Y:S01]  /*4030*/  MOV R5, R177 ;  /* 0x000000b100057202 */ /* 0x000fe20000000f00 */
[--C-:B------:R-:W-:Y:S01]  /*4040*/  FFMA.FTZ R6, R6, c[0x0][0x23c], -R13.reuse ;  /* 0x00008f0006067a23 */ /* 0x100fe2000001080d */
[----:B------:R-:W-:Y:S02]  /*4050*/  @!P0 FSEL R5, R177, -INF , !P1 ;  /* 0xff800000b1058808 */ /* 0x000fe40004800000 */
[----:B------:R-:W-:Y:S02]  /*4060*/  @!P0 ISETP.GE.AND P1, PT, R4, R14, PT ;  /* 0x0000000e0400820c */ /* 0x000fe40003f26270 */
[----:B------:R-:W-:Y:S02]  /*4070*/  MOV R4, R175 ;  /* 0x000000af00047202 */ /* 0x000fe40000000f00 */
[----:B------:R-:W-:Y:S01]  /*4080*/  @!P0 FSEL R4, R175, -INF , !P1 ;  /* 0xff800000af048808 */ /* 0x000fe20004800000 */
[----:B------:R4:W-:Y:S10]  /*4090*/  MUFU.EX2 R165, R6 ;  /* 0x0000000600a57308 */ /* 0x0009f40000000800 */
[----:B------:R-:W1:Y:S01]  /*40a0*/  MUFU.TANH R186, R57 ;  /* 0x0000003900ba7308 */ /* 0x000e620000002400 */
[--C-:B---3--:R-:W-:Y:S01]  /*40b0*/  FFMA.FTZ R7, R4, c[0x0][0x23c], -R12.reuse ;  /* 0x00008f0004077a23 */ /* 0x108fe2000001080c */
[C---:B------:R-:W-:Y:S08]  /*40c0*/  @!P0 IADD3 R4, R0.reuse, 0x31, RZ ;  /* 0x0000003100048810 */ /* 0x040ff00007ffe0ff */
[----:B------:R-:W-:Y:S01]  /*40d0*/  MUFU.EX2 R181, R7 ;  /* 0x0000000700b57308 */ /* 0x000fe20000000800 */
[--C-:B----4-:R-:W-:Y:S01]  /*40e0*/  FFMA.FTZ R6, R5, c[0x0][0x23c], -R12.reuse ;  /* 0x00008f0005067a23 */ /* 0x110fe2000001080c */
[----:B------:R-:W-:Y:S04]  /*40f0*/  @!P0 IADD3 R5, R0, 0x30, RZ ;  /* 0x0000003000058810 */ /* 0x000fe80007ffe0ff */
[-C--:B------:R-:W-:Y:S04]  /*4100*/  @!P0 ISETP.GE.AND P1, PT, R5, R15.reuse, PT ;  /* 0x0000000f0500820c */ /* 0x080fe80003f26270 */
[----:B------:R3:W-:Y:S10]  /*4110*/  MUFU.EX2 R182, R6 ;  /* 0x0000000600b67308 */ /* 0x0007f40000000800 */
[----:B------:R-:W4:Y:S10]  /*4120*/  MUFU.TANH R212, R58 ;  /* 0x0000003a00d47308 */ /* 0x000f340000002400 */
[----:B------:R-:W1:Y:S01]  /*4130*/  MUFU.TANH R211, R59 ;  /* 0x0000003b00d37308 */ /* 0x000e620000002400 */
[----:B---3--:R-:W-:Y:S02]  /*4140*/  MOV R6, R162 ;  /* 0x000000a200067202 */ /* 0x008fe40000000f00 */
[----:B------:R-:W-:Y:S02]  /*4150*/  @!P0 FSEL R6, R162, -INF , !P1 ;  /* 0xff800000a2068808 */ /* 0x000fe40004800000 */
[----:B------:R-:W-:Y:S03]  /*4160*/  @!P0 ISETP.GE.AND P1, PT, R4, R15, PT ;  /* 0x0000000f0400820c */ /* 0x000fe60003f26270 */
[--C-:B------:R-:W-:Y:S01]  /*4170*/  FFMA.FTZ R7, R6, c[0x0][0x23c], -R13.reuse ;  /* 0x00008f0006077a23 */ /* 0x100fe2000001080d */
[----:B------:R-:W-:Y:S02]  /*4180*/  MOV R6, R161 ;  /* 0x000000a100067202 */ /* 0x000fe40000000f00 */
[----:B------:R-:W-:Y:S01]  /*4190*/  @!P0 FSEL R6, R161, -INF , !P1 ;  /* 0xff800000a1068808 */ /* 0x000fe20004800000 */
[----:B------:R3:W-:Y:S01]  /*41a0*/  MUFU.EX2 R163, R7 ;  /* 0x0000000700a37308 */ /* 0x0007e20000000800 */
[-C--:B------:R-:W-:Y:S03]  /*41b0*/  @!P0 ISETP.GE.AND P1, PT, R5, R14.reuse, PT ;  /* 0x0000000e0500820c */ /* 0x080fe60003f26270 */
[----:B---3--:R-:W-:Y:S01]  /*41c0*/  FFMA.FTZ R7, R6, c[0x0][0x23c], -R13 ;  /* 0x00008f0006077a23 */ /* 0x008fe2000001080d */
[----:B-1----:R-:W-:Y:S02]  /*41d0*/  MOV R6, R173 ;  /* 0x000000ad00067202 */ /* 0x002fe40000000f00 */
[----:B------:R-:W-:Y:S03]  /*41e0*/  @!P0 FSEL R6, R173, -INF , !P1 ;  /* 0xff800000ad068808 */ /* 0x000fe60004800000 */
[----:B------:R1:W-:Y:S01]  /*41f0*/  MUFU.EX2 R136, R7 ;  /* 0x0000000700887308 */ /* 0x0003e20000000800 */
[----:B------:R-:W-:Y:S01]  /*4200*/  @!P0 ISETP.GE.AND P1, PT, R4, R14, PT ;  /* 0x0000000e0400820c */ /* 0x000fe20003f26270 */
[--C-:B-1----:R-:W-:Y:S01]  /*4210*/  FFMA.FTZ R7, R6, c[0x0][0x23c], -R12.reuse ;  /* 0x00008f0006077a23 */ /* 0x102fe2000001080c */
[----:B--2---:R-:W-:Y:S02]  /*4220*/  MOV R6, R172 ;  /* 0x000000ac00067202 */ /* 0x004fe40000000f00 */
[----:B------:R-:W-:Y:S05]  /*4230*/  @!P0 FSEL R6, R172, -INF , !P1 ;  /* 0xff800000ac068808 */ /* 0x000fea0004800000 */
[----:B------:R1:W-:Y:S01]  /*4240*/  MUFU.EX2 R180, R7 ;  /* 0x0000000700b47308 */ /* 0x0003e20000000800 */
[CC--:B------:R-:W-:Y:S01]  /*4250*/  @!P0 ISETP.GE.AND P1, PT, R5.reuse, R11.reuse, PT ;  /* 0x0000000b0500820c */ /* 0x0c0fe20003f26270 */
[----:B-1----:R-:W-:Y:S01]  /*4260*/  FFMA.FTZ R7, R6, c[0x0][0x23c], -R12 ;  /* 0x00008f0006077a23 */ /* 0x002fe2000001080c */
[----:B------:R-:W-:Y:S02]  /*4270*/  MOV R6, R188 ;  /* 0x000000bc00067202 */ /* 0x000fe40000000f00 */
[----:B------:R-:W-:Y:S05]  /*4280*/  @!P0 FSEL R6, R188, -INF , !P1 ;  /* 0xff800000bc068808 */ /* 0x000fea0004800000 */
[----:B------:R1:W2:Y:S01]  /*4290*/  MUFU.EX2 R179, R7 ;  /* 0x0000000700b37308 */ /* 0x0002a20000000800 */
[----:B------:R-:W-:Y:S01]  /*42a0*/  @!P0 ISETP.GE.AND P1, PT, R4, R11, PT ;  /* 0x0000000b0400820c */ /* 0x000fe20003f26270 */
[--C-:B-1----:R-:W-:Y:S01]  /*42b0*/  FFMA.FTZ R7, R6, c[0x0][0x23c], -R9.reuse ;  /* 0x00008f0006077a23 */ /* 0x102fe20000010809 */
[----:B------:R-:W-:Y:S02]  /*42c0*/  MOV R6, R186 ;  /* 0x000000ba00067202 */ /* 0x000fe40000000f00 */
[----:B------:R-:W-:Y:S05]  /*42d0*/  @!P0 FSEL R6, R186, -INF , !P1 ;  /* 0xff800000ba068808 */ /* 0x000fea0004800000 */
[----:B------:R1:W-:Y:S01]  /*42e0*/  MUFU.EX2 R215, R7 ;  /* 0x0000000700d77308 */ /* 0x0003e20000000800 */
[----:B------:R-:W-:Y:S02]  /*42f0*/  @!P0 ISETP.GE.AND P1, PT, R5, R10, PT ;  /* 0x0000000a0500820c */ /* 0x000fe40003f26270 */
[----:B----4-:R-:W-:Y:S01]  /*4300*/  MOV R5, R212 ;  /* 0x000000d400057202 */ /* 0x010fe20000000f00 */
        /* <DEDUP_REMOVED lines=13> */
[--C-:B---3--:R-:W-:Y:S01]  /*43e0*/  FFMA.FTZ R6, R5, c[0x0][0x23c], -R8.reuse ;  /* 0x00008f0005067a23 */ /* 0x108fe20000010808 */
[----:B------:R-:W-:Y:S02]  /*43f0*/  MOV R5, R211 ;  /* 0x000000d300057202 */ /* 0x000fe40000000f00 */
[----:B------:R-:W-:Y:S01]  /*4400*/  @!P0 FSEL R5, R211, -INF , !P1 ;  /* 0xff800000d3058808 */ /* 0x000fe20004800000 */
[----:B------:R1:W-:Y:S01]  /*4410*/  MUFU.EX2 R242, R6 ;  /* 0x0000000600f27308 */ /* 0x0003e20000000800 */
[----:B------:R-:W-:Y:S03]  /*4420*/  @!P0 ISETP.GE.AND P1, PT, R4, R11, PT ;  /* 0x0000000b0400820c */ /* 0x000fe60003f26270 */
[--C-:B------:R-:W-:Y:S06]  /*4430*/  FFMA.FTZ R5, R5, c[0x0][0x23c], -R8.reuse ;  /* 0x00008f0005057a23 */ /* 0x100fec0000010808 */
[----:B------:R3:W-:Y:S01]  /*4440*/  MUFU.EX2 R241, R5 ;  /* 0x0000000500f17308 */ /* 0x0007e20000000800 */
[----:B-1----:R-:W-:Y:S02]  /*4450*/  MOV R6, R185 ;  /* 0x000000b900067202 */ /* 0x002fe40000000f00 */
[----:B------:R-:W-:Y:S02]  /*4460*/  @!P0 FSEL R6, R185, -INF , !P1 ;  /* 0xff800000b9068808 */ /* 0x000fe40004800000 */
[----:B------:R-:W-:Y:S02]  /*4470*/  @!P0 ISETP.GE.AND P1, PT, R0, R11, PT ;  /* 0x0000000b0000820c */ /* 0x000fe40003f26270 */
[----:B------:R-:W-:Y:S01]  /*4480*/  F2FP.BF16.PACK_AB R0, R89, R90 ;  /* 0x0000005a5900723e */ /* 0x000fe200000010ff */
[--C-:B------:R-:W-:Y:S01]  /*4490*/  FFMA.FTZ R6, R6, c[0x0][0x23c], -R9.reuse ;  /* 0x00008f0006067a23 */ /* 0x100fe20000010809 */
[----:B---3--:R-:W-:Y:S03]  /*44a0*/  MOV R5, R184 ;  /* 0x000000b800057202 */ /* 0x008fe60000000f00 */
        /* <DEDUP_REMOVED lines=12> */
[----:B------:R-:W-:Y:S05]  /*4570*/  IADD3.X R135, R20, UR51, RZ, P1, !PT ;  /* 0x0000003314877c10 */ /* 0x000fea0008ffe4ff */
[----:B------:R2:W2:Y:S02]  /*4580*/  LDG.E R114, [R134.64] ;  /* 0x0000001a86727981 */ /* 0x0004a4000c1e1900 */
[----:B------:R4:W-:Y:S02]  /*4590*/  MUFU.EX2 R236, R5 ;  /* 0x0000000500ec7308 */ /* 0x0009e40000000800 */
[----:B------:R2:W2:Y:S01]  /*45a0*/  LDG.E R113, [R134.64+0x20] ;  /* 0x0000201a86717981 */ /* 0x0004a2000c1e1900 */
[----:B-1----:R-:W-:Y:S02]  /*45b0*/  F2FP.BF16.PACK_AB R0, R237, R238 ;  /* 0x000000eeed00723e */ /* 0x002fe400000010ff */
[----:B---3--:R-:W-:Y:S01]  /*45c0*/  MOV R6, R131 ;  /* 0x0000008300067202 */ /* 0x008fe20000000f00 */
[----:B------:R1:W3:Y:S01]  /*45d0*/  LDG.E R112, [R134.64+0x100] ;  /* 0x0001001a86707981 */ /* 0x0002e2000c1e1900 */
[----:B------:R-:W-:Y:S03]  /*45e0*/  @!P0 FSEL R6, R131, -INF , !P6 ;  /* 0xff80000083068808 */ /* 0x000fe60007000000 */
[----:B------:R1:W-:Y:S02]  /*45f0*/  STS [R152+0x12400], R0 ;  /* 0x0124000098007388 */ /* 0x0003e40000000800 */
[--C-:B------:R-:W-:Y:S01]  /*4600*/  FFMA.FTZ R6, R6, c[0x0][0x23c], -R13.reuse ;  /* 0x00008f0006067a23 */ /* 0x100fe2000001080d */
[----:B----4-:R-:W-:Y:S01]  /*4610*/  F2FP.BF16.PACK_AB R4, R202, R204 ;  /* 0x000000ccca04723e */ /* 0x010fe200000010ff */
[----:B------:R-:W-:Y:S01]  /*4620*/  FFMA.FTZ R13, R7, c[0x0][0x23c], -R13 ;  /* 0x00008f00070d7a23 */ /* 0x000fe2000001080d */
[----:B------:R-:W-:Y:S01]  /*4630*/  F2FP.BF16.PACK_AB R7, R227, R228 ;  /* 0x000000e4e307723e */ /* 0x000fe200000010ff */
[----:B------:R4:W-:Y:S02]  /*4640*/  MUFU.EX2 R160, R6 ;  /* 0x0000000600a07308 */ /* 0x0009e40000000800 */
[----:B------:R4:W-:Y:S01]  /*4650*/  STS [R152+0x12000], R4 ;  /* 0x0120000498007388 */ /* 0x0009e20000000800 */
[----:B------:R-:W-:Y:S07]  /*4660*/  F2FP.BF16.PACK_AB R5, R87, R88 ;  /* 0x000000585705723e */ /* 0x000fee00000010ff */
[----:B------:R-:W2:Y:S01]  /*4670*/  MUFU.EX2 R155, R13 ;  /* 0x0000000d009b7308 */ /* 0x000ea20000000800 */
[----:B------:R4:W-:Y:S01]  /*4680*/  STS [R154+0x14000], R5 ;  /* 0x014000059a007388 */ /* 0x0009e20000000800 */
[----:B-1----:R-:W-:Y:S02]  /*4690*/  F2FP.BF16.PACK_AB R0, R85, R86 ;  /* 0x000000565500723e */ /* 0x002fe400000010ff */
[----:B----4-:R-:W-:Y:S02]  /*46a0*/  F2FP.BF16.PACK_AB R6, R83, R84 ;  /* 0x000000545306723e */ /* 0x010fe400000010ff */
        /* <DEDUP_REMOVED lines=13> */
[----:B----4-:R-:W-:Y:S01]  /*4780*/  F2FP.BF16.PACK_AB R0, R192, R194 ;  /* 0x000000c2c000723e */ /* 0x010fe200000010ff */
[----:B------:R4:W-:Y:S04]  /*4790*/  STS [R152+0x14400], R4 ;  /* 0x0144000498007388 */ /* 0x0009e80000000800 */
[----:B------:R1:W-:Y:S04]  /*47a0*/  STS [R153+0x12000], R0 ;  /* 0x0120000099007388 */ /* 0x0003e80000000800 */
[----:B------:R1:W-:Y:S01]  /*47b0*/  STS [R153+0x12400], R7 ;  /* 0x0124000799007388 */ /* 0x0003e20000000800 */
[----:B----4-:R-:W-:Y:S02]  /*47c0*/  F2FP.BF16.PACK_AB R4, R178, R183 ;  /* 0x000000b7b204723e */ /* 0x010fe400000010ff */
[----:B-1----:R-:W-:Y:S03]  /*47d0*/  F2FP.BF16.PACK_AB R0, R205, R206 ;  /* 0x000000cecd00723e */ /* 0x002fe600000010ff */
[----:B------:R1:W-:Y:S01]  /*47e0*/  STS [R151+0x12000], R4 ;  /* 0x0120000497007388 */ /* 0x0003e20000000800 */
[----:B------:R-:W-:Y:S03]  /*47f0*/  MOV R7, R199 ;  /* 0x000000c700077202 */ /* 0x000fe60000000f00 */
[----:B------:R4:W-:Y:S01]  /*4800*/  STS [R151+0x12400], R0 ;  /* 0x0124000097007388 */ /* 0x0009e20000000800 */
[----:B------:R-:W-:Y:S02]  /*4810*/  @!P0 FSEL R7, R199, -INF , !P2 ;  /* 0xff800000c7078808 */ /* 0x000fe40005000000 */
[----:B------:R-:W-:Y:S01]  /*4820*/  PLOP3.LUT P2, PT, PT, PT, UP3, 0x80, 0x0 ;  /* 0x000000000000781c */ /* 0x000fe20003f4f038 */
[----:B------:R4:W-:Y:S02]  /*4830*/  STS [R153+0x14000], R6 ;  /* 0x0140000699007388 */ /* 0x0009e40000000800 */
[----:B------:R-:W-:Y:S01]  /*4840*/  FFMA.FTZ R8, R7, c[0x0][0x23c], -R8 ;  /* 0x00008f0007087a23 */ /* 0x000fe20000010808 */
[----:B------:R-:W-:Y:S03]  /*4850*/  F2FP.BF16.PACK_AB R7, R195, R196 ;  /* 0x000000c4c307723e */ /* 0x000fe600000010ff */
[----:B------:R-:W2:Y:S01]  /*4860*/  MUFU.EX2 R223, R8 ;  /* 0x0000000800df7308 */ /* 0x000ea20000000800 */
[----:B-1----:R-:W-:Y:S02]  /*4870*/  F2FP.BF16.PACK_AB R4, R70, R71 ;  /* 0x000000474604723e */ /* 0x002fe400000010ff */
[----:B----4-:R-:W-:Y:S02]  /*4880*/  F2FP.BF16.PACK_AB R0, R139, R176 ;  /* 0x000000b08b00723e */ /* 0x010fe400000010ff */
[----:B------:R-:W-:Y:S05]  /*4890*/  F2FP.BF16.PACK_AB R6, R72, R73 ;  /* 0x000000494806723e */ /* 0x000fea00000010ff */
[----:B------:R1:W-:Y:S04]  /*48a0*/  STS [R153+0x14400], R6 ;  /* 0x0144000699007388 */ /* 0x0003e80000000800 */
[----:B------:R4:W-:Y:S04]  /*48b0*/  STS [R151+0x14000], R5 ;  /* 0x0140000597007388 */ /* 0x0009e80000000800 */
[----:B------:R4:W-:Y:S04]  /*48c0*/  STS [R151+0x14400], R4 ;  /* 0x0144000497007388 */ /* 0x0009e80000000800 */
[----:B------:R4:W-:Y:S04]  /*48d0*/  STS [R147+0x12000], R0 ;  /* 0x0120000093007388 */ /* 0x0009e80000000800 */
[----:B------:R4:W-:Y:S01]  /*48e0*/  STS [R147+0x12400], R7 ;  /* 0x0124000793007388 */ /* 0x0009e20000000800 */
[----:B-1----:R-:W-:Y:S02]  /*48f0*/  F2FP.BF16.PACK_AB R6, R226, R234 ;  /* 0x000000eae206723e */ /* 0x002fe400000010ff */
[----:B----4-:R-:W-:Y:S02]  /*4900*/  F2FP.BF16.PACK_AB R5, R2, R3 ;  /* 0x000000030205723e */ /* 0x010fe400000010ff */
[----:B------:R-:W-:Y:S02]  /*4910*/  F2FP.BF16.PACK_AB R4, R165, R167 ;  /* 0x000000a7a504723e */ /* 0x000fe400000010ff */
[----:B------:R-:W-:Y:S03]  /*4920*/  F2FP.BF16.PACK_AB R0, R181, R182 ;  /* 0x000000b6b500723e */ /* 0x000fe600000010ff */
[----:B------:R2:W-:Y:S01]  /*4930*/  STS [R148+0x12000], R4 ;  /* 0x0120000494007388 */ /* 0x0005e20000000800 */
[----:B------:R-:W-:Y:S03]  /*4940*/  F2FP.BF16.PACK_AB R7, R217, R220 ;  /* 0x000000dcd907723e */ /* 0x000fe600000010ff */
[----:B------:R1:W-:Y:S04]  /*4950*/  STS [R148+0x12400], R0 ;  /* 0x0124000094007388 */ /* 0x0003e80000000800 */
[----:B------:R4:W-:Y:S04]  /*4960*/  STS [R147+0x14000], R6 ;  /* 0x0140000693007388 */ /* 0x0009e80000000800 */
[----:B------:R2:W-:Y:S04]  /*4970*/  STS [R147+0x14400], R5 ;  /* 0x0144000593007388 */ /* 0x0005e80000000800 */
[----:B------:R2:W-:Y:S02]  /*4980*/  STS [R148+0x14000], R7 ;  /* 0x0140000794007388 */ /* 0x0005e40000000800 */
[----:B--2---:R-:W-:Y:S02]  /*4990*/  F2FP.BF16.PACK_AB R4, R179, R180 ;  /* 0x000000b4b304723e */ /* 0x004fe400000010ff */
[----:B-1----:R-:W-:Y:S02]  /*49a0*/  F2FP.BF16.PACK_AB R0, R155, R160 ;  /* 0x000000a09b00723e */ /* 0x002fe400000010ff */
[----:B----4-:R-:W-:Y:S02]  /*49b0*/  F2FP.BF16.PACK_AB R6, R247, R249 ;  /* 0x000000f9f706723e */ /* 0x010fe400000010ff */
[----:B------:R-:W-:Y:S03]  /*49c0*/  F2FP.BF16.PACK_AB R5, R136, R163 ;  /* 0x000000a38805723e */ /* 0x000fe600000010ff */
[----:B------:R1:W-:Y:S01]  /*49d0*/  STS [R148+0x14400], R6 ;  /* 0x0144000694007388 */ /* 0x0003e20000000800 */
[----:B------:R-:W-:Y:S03]  /*49e0*/  F2FP.BF16.PACK_AB R7, R210, R215 ;  /* 0x000000d7d207723e */ /* 0x000fe600000010ff */
[----:B------:R2:W-:Y:S04]  /*49f0*/  STS [R150+0x12000], R5 ;  /* 0x0120000596007388 */ /* 0x0005e80000000800 */
[----:B------:R4:W-:Y:S04]  /*4a00*/  STS [R150+0x12400], R4 ;  /* 0x0124000496007388 */ /* 0x0009e80000000800 */
[----:B------:R2:W-:Y:S01]  /*4a10*/  STS [R149+0x12000], R0 ;  /* 0x0120000095007388 */ /* 0x0005e20000000800 */
[----:B-1----:R-:W-:Y:S02]  /*4a20*/  F2FP.BF16.PACK_AB R6, R241, R242 ;  /* 0x000000f2f106723e */ /* 0x002fe400000010ff */
[----:B--2---:R-:W-:Y:S02]  /*4a30*/  F2FP.BF16.PACK_AB R5, R170, R171 ;  /* 0x000000abaa05723e */ /* 0x004fe400000010ff */
[----:B----4-:R-:W-:Y:S03]  /*4a40*/  F2FP.BF16.PACK_AB R4, R201, R203 ;  /* 0x000000cbc904723e */ /* 0x010fe600000010ff */
        /* <DEDUP_REMOVED lines=8> */
[----:B------:R-:W2:Y:S08]  /*4ad0*/  LDSM.16.M88.4 R60, [R122+0x5000] ;  /* 0x005000007a3c783b */ /* 0x000eb00000000200 */
[----:B------:R-:W4:Y:S08]  /*4ae0*/  LDSM.16.M88.4 R32, [R117+0x8400] ;  /* 0x008400007520783b */ /* 0x000f300000000200 */
[----:B------:R-:W3:Y:S08]  /*4af0*/  LDSM.16.M88.4 R48, [R117+0x8800] ;  /* 0x008800007530783b */ /* 0x000ef00000000200 */
[----:B------:R-:W3:Y:S01]  /*4b00*/  LDSM.16.M88.4 R100, [R117+0x8c00] ;  /* 0x008c00007564783b */ /* 0x000ee20000000200 */
[-C--:B-1----:R-:W-:Y:S07]  /*4b10*/  HMMA.16816.F32.BF16 R4, R64, R16.reuse, RZ ;  /* 0x000000104004723c */ /* 0x082fee00000418ff */
[----:B------:R-:W-:Y:S01]  /*4b20*/  LDSM.16.M88.4 R104, [R116+0x8000] ;  /* 0x008000007468783b */ /* 0x000fe20000000200 */
[C---:B--2---:R-:W-:Y:S07]  /*4b30*/  HMMA.16816.F32.BF16 R8, R60.reuse, R16, RZ ;  /* 0x000000103c08723c */ /* 0x044fee00000418ff */
[----:B------:R-:W-:Y:S01]  /*4b40*/  LDSM.16.M88.4 R108, [R123+0x5000] ;  /* 0x005000007b6c783b */ /* 0x000fe20000000200 */
[-C--:B------:R-:W-:Y:S07]  /*4b50*/  HMMA.16816.F32.BF16 R12, R60, R18.reuse, RZ ;  /* 0x000000123c0c723c */ /* 0x080fee00000418ff */
[----:B------:R1:W2:Y:S01]  /*4b60*/  LDG.E R0, [R134.64+0x120] ;  /* 0x0001201a86007981 */ /* 0x0002a2000c1e1900 */
[C---:B------:R-:W-:Y:S08]  /*4b70*/  HMMA.16816.F32.BF16 R16, R64.reuse, R18, RZ ;  /* 0x000000124010723c */ /* 0x040ff000000418ff */
[-C--:B----4-:R-:W-:Y:S08]  /*4b80*/  HMMA.16816.F32.BF16 R20, R64, R32.reuse, RZ ;  /* 0x000000204014723c */ /* 0x090ff000000418ff */
[C---:B------:R-:W-:Y:S01]  /*4b90*/  HMMA.16816.F32.BF16 R24, R60.reuse, R32, RZ ;  /* 0x000000203c18723c */ /* 0x040fe200000418ff */
[----:B-1----:R-:W-:Y:S07]  /*4ba0*/  MOV R135, c[0x0][0x22c] ;  /* 0x00008b0000877a02 */ /* 0x002fee0000000f00 */
[-C--:B------:R-:W-:Y:S01]  /*4bb0*/  HMMA.16816.F32.BF16 R28, R60, R34.reuse, RZ ;  /* 0x000000223c1c723c */ /* 0x080fe200000418ff */
[----:B------:R-:W-:Y:S05]  /*4bc0*/  IMAD R135, R135, c[0x0][0x1c0], RZ ;  /* 0x0000700087877a24 */ /* 0x000fea00078e02ff */
[----:B------:R-:W-:Y:S02]  /*4bd0*/  LEA R135, -R135, RZ, 0x7 ;  /* 0x000000ff87877211 */ /* 0x000fe400078e39ff */
[C---:B------:R-:W-:Y:S04]  /*4be0*/  HMMA.16816.F32.BF16 R32, R64.reuse, R34, RZ ;  /* 0x000000224020723c */ /* 0x040fe800000418ff */
[C---:B------:R-:W-:Y:S04]  /*4bf0*/  LEA R132, P0, R135.reuse, R132, 0x2 ;  /* 0x0000008487847211 */ /* 0x040fe800078010ff */
[-C--:B---3--:R-:W-:Y:S01]  /*4c00*/  HMMA.16816.F32.BF16 R36, R64, R48.reuse, RZ ;  /* 0x000000304024723c */ /* 0x088fe200000418ff */
[----:B------:R-:W-:Y:S07]  /*4c10*/  LEA.HI.X.SX32 R133, R135, R133, 0x2, P0 ;  /* 0x0000008587857211 */ /* 0x000fee00000f16ff */
        /* <DEDUP_REMOVED lines=15> */
[C---:B------:R-:W-:Y:S02]  /*4d10*/  FADD.FTZ R16, -R114.reuse, R16 ;  /* 0x0000001072107221 */ /* 0x040fe40000010100 */
        /* <DEDUP_REMOVED lines=11> */
[----:B--2---:R-:W-:Y:S04]  /*4dd0*/  FADD.FTZ R11, -R0, R11 ;  /* 0x0000000b000b7221 */ /* 0x004fe80000010100 */
        /* <DEDUP_REMOVED lines=187> */
[C---:B------:R-:W-:Y:S02]  /*5990*/  FADD.FTZ R12, -R112.reuse, R41 ;  /* 0x00000029700c7221 */ /* 0x040fe40000010100 */
        /* <DEDUP_REMOVED lines=18> */
[----:B------:R-:W-:Y:S02]  /*5ac0*/  FADD.FTZ R12, -R112, R57 ;  /* 0x00000039700c7221 */ /* 0x000fe40000010100 */
[----:B------:R-:W-:Y:S01]  /*5ad0*/  FFMA.FTZ R6, -R186, R186, 1 ;  /* 0x3f800000ba067423 */ /* 0x000fe200000101ba */
[----:B------:R1:W5:Y:S01]  /*5ae0*/  LDL.LU R82, [R1+0x6c] ;  /* 0x00006c0001527983 */ /* 0x0003620000300800 */
[----:B------:R-:W-:Y:S02]  /*5af0*/  FMUL.FTZ R19, R8, R4 ;  /* 0x0000000408137220 */ /* 0x000fe40000410000 */
[C---:B------:R-:W-:Y:S02]  /*5b00*/  FADD.FTZ R8, -R112.reuse, R29 ;  /* 0x0000001d70087221 */ /* 0x040fe40000010100 */
        /* <DEDUP_REMOVED lines=14> */
[C---:B------:R-:W-:Y:S02]  /*5bf0*/  FADD.FTZ R8, -R112.reuse, R45 ;  /* 0x0000002d70087221 */ /* 0x040fe40000010100 */
        /* <DEDUP_REMOVED lines=141> */
.L_x_520:
        /* <DEDUP_REMOVED lines=141> */
.L_x_521:
[----:B------:R-:W2:Y:S01]  /*6da0*/  LDL R54, [R1+0x8] ;  /* 0x0000080001367983 */ /* 0x000ea20000100800 */
[----:B------:R-:W-:Y:S02]  /*6db0*/  ULOP3.LUT UR34, UR6, 0x1, URZ, 0xc0, !UPT ;  /* 0x0000000106227892 */ /* 0x000fe4000f8ec03f */
[----:B------:R-:W-:Y:S01]  /*6dc0*/  UISETP.GT.AND UP2, UPT, UR6, UR4, UPT ;  /* 0x000000040600728c */ /* 0x000fe2000bf44270 */
[----:B------:R-:W3:Y:S01]  /*6dd0*/  LDL R53, [R1+0x1c] ;  /* 0x00001c0001357983 */ /* 0x000ee20000100800 */
[----:B------:R-:W-:Y:S02]  /*6de0*/  UISETP.NE.U32.AND UP0, UPT, UR34, 0x1, UPT ;  /* 0x000000012200788c */ /* 0x000fe4000bf05070 */
[----:B------:R-:W-:Y:S01]  /*6df0*/  UIADD3 UR6, UR6, -0x1, URZ ;  /* 0xffffffff06067890 */ /* 0x000fe2000fffe03f */
[----:B------:R4:W3:Y:S04]  /*6e00*/  LDL R52, [R1] ;  /* 0x0000000001347983 */ /* 0x0008e80000100800 */
[----:B------:R-:W-:Y:S04]  /*6e10*/  LDSM.16.M88.4 R16, [R119] ;  /* 0x000000007710783b */ /* 0x000fe80000000200 */
[----:B------:R-:W1:Y:S04]  /*6e20*/  LDSM.16.MT88.4 R20, [R0+0x6000] ;  /* 0x006000000014783b */ /* 0x000e680000004200 */
[----:B------:R-:W4:Y:S04]  /*6e30*/  LDSM.16.M88.4 R12, [R119+0x2000] ;  /* 0x00200000770c783b */ /* 0x000f280000000200 */
[----:B------:R-:W-:Y:S04]  /*6e40*/  LDSM.16.M88.4 R24, [R126] ;  /* 0x000000007e18783b */ /* 0x000fe80000000200 */
[----:B------:R-:W4:Y:S04]  /*6e50*/  LDSM.16.MT88.4 R28, [R0+0x6400] ;  /* 0x00640000001c783b */ /* 0x000f280000004200 */
[----:B------:R-:W4:Y:S04]  /*6e60*/  LDSM.16.M88.4 R32, [R129] ;  /* 0x000000008120783b */ /* 0x000f280000000200 */
[----:B------:R-:W-:Y:S04]  /*6e70*/  LDSM.16.M88.4 R36, [R121] ;  /* 0x000000007924783b */ /* 0x000fe80000000200 */
[----:B------:R-:W4:Y:S04]  /*6e80*/  LDSM.16.MT88.4 R40, [R0+0x6800] ;  /* 0x006800000028783b */ /* 0x000f280000004200 */
[----:B------:R-:W4:Y:S04]  /*6e90*/  LDSM.16.M88.4 R44, [R121+0x2000] ;  /* 0x00200000792c783b */ /* 0x000f280000000200 */
[----:B------:R-:W-:Y:S01]  /*6ea0*/  LDSM.16.MT88.4 R48, [R0+0x6c00] ;  /* 0x006c00000030783b */ /* 0x000fe20000004200 */
[-C--:B-1----:R-:W-:Y:S08]  /*6eb0*/  HMMA.16816.F32.BF16 R4, R16, R20.reuse, RZ ;  /* 0x000000141004723c */ /* 0x082ff000000418ff */
[C---:B----4-:R-:W-:Y:S08]  /*6ec0*/  HMMA.16816.F32.BF16 R8, R12.reuse, R20, RZ ;  /* 0x000000140c08723c */ /* 0x050ff000000418ff */
        /* <DEDUP_REMOVED lines=32> */
[C---:B-1----:R-:W-:Y:S08]  /*70d0*/  HMMA.16816.F32.BF16 R8, R32.reuse, R40, R8 ;  /* 0x000000282008723c */ /* 0x042ff00000041808 */
[-C--:B------:R-:W-:Y:S01]  /*70e0*/  HMMA.16816.F32.BF16 R12, R32, R42.reuse, R12 ;  /* 0x0000002a200c723c */ /* 0x080fe2000004180c */
[----:B------:R-:W1:Y:S03]  /*70f0*/  LDSM.16.M88.4 R32, [R120+0x6000] ;  /* 0x006000007820783b */ /* 0x000e660000000200 */
[----:B----4-:R-:W-:Y:S04]  /*7100*/  IMAD.U32 R0, RZ, RZ, UR48 ;  /* 0x00000030ff007e24 */ /* 0x010fe8000f8e00ff */
[----:B------:R-:W-:Y:S08]  /*7110*/  HMMA.16816.F32.BF16 R16, R36, R42, R16 ;  /* 0x0000002a2410723c */ /* 0x000ff00000041810 */
[-C--:B------:R-:W-:Y:S08]  /*7120*/  HMMA.16816.F32.BF16 R4, R20, R48.reuse, R4 ;  /* 0x000000301404723c */ /* 0x080ff00000041804 */
[C---:B------:R-:W-:Y:S08]  /*7130*/  HMMA.16816.F32.BF16 R8, R44.reuse, R48, R8 ;  /* 0x000000302c08723c */ /* 0x040ff00000041808 */
[-C--:B------:R-:W-:Y:S08]  /*7140*/  HMMA.16816.F32.BF16 R12, R44, R50.reuse, R12 ;  /* 0x000000322c0c723c */ /* 0x080ff0000004180c */
[----:B------:R-:W-:Y:S07]  /*7150*/  HMMA.16816.F32.BF16 R16, R20, R50, R16 ;  /* 0x000000321410723c */ /* 0x000fee0000041810 */
[----:B------:R-:W-:Y:S01]  /*7160*/  IMAD.U32 R22, RZ, RZ, UR49 ;  /* 0x00000031ff167e24 */ /* 0x000fe2000f8e00ff */
[-C--:B------:R-:W-:Y:S01]  /*7170*/  HMMA.16816.F32.BF16 R4, R24, R28.reuse, R4 ;  /* 0x0000001c1804723c */ /* 0x080fe20000041804 */
[----:B------:R-:W-:Y:S04]  /*7180*/  IMAD.U32 R23, RZ, RZ, UR49 ;  /* 0x00000031ff177e24 */ /* 0x000fe8000f8e00ff */
[-C--:B------:R-:W-:Y:S03]  /*7190*/  LEA R22, P1, R22, R132.reuse, 0x2 ;  /* 0x0000008416167211 */ /* 0x080fe600078210ff */
[C---:B-1----:R-:W-:Y:S04]  /*71a0*/  HMMA.16816.F32.BF16 R8, R32.reuse, R28, R8 ;  /* 0x0000001c2008723c */ /* 0x042fe80000041808 */
[-C--:B------:R-:W-:Y:S03]  /*71b0*/  LEA.HI.X.SX32 R23, R23, R133.reuse, 0x2, P1 ;  /* 0x0000008517177211 */ /* 0x080fe600008f16ff */
[----:B------:R-:W-:Y:S01]  /*71c0*/  IMAD.U32 R28, RZ, RZ, UR48 ;  /* 0x00000030ff1c7e24 */ /* 0x000fe2000f8e00ff */
[-C--:B------:R-:W-:Y:S01]  /*71d0*/  HMMA.16816.F32.BF16 R12, R32, R30.reuse, R12 ;  /* 0x0000001e200c723c */ /* 0x080fe2000004180c */
[----:B------:R-:W-:Y:S03]  /*71e0*/  LDSM.16.MT88.4 R32, [R2+0xf000] ;  /* 0x00f000000220783b */ /* 0x000fe60000004200 */
[----:B--2---:R-:W-:Y:S01]  /*71f0*/  @P2 IADD3 R20, P0, R54, UR36, RZ ;  /* 0x0000002436142c10 */ /* 0x004fe2000ff1e0ff */
[----:B------:R-:W-:Y:S03]  /*7200*/  @UP3 UIADD3 UR36, UP1, UR36, -0x200, URZ ;  /* 0xfffffe0024243890 */ /* 0x000fe6000ff3e03f */
[----:B------:R-:W-:Y:S04]  /*7210*/  HMMA.16816.F32.BF16 R16, R24, R30, R16 ;  /* 0x0000001e1810723c */ /* 0x000fe80000041810 */
[----:B---3--:R-:W-:Y:S01]  /*7220*/  @P2 IADD3.X R21, R53, UR5, RZ, P0, !PT ;  /* 0x0000000535152c10 */ /* 0x008fe200087fe4ff */
[----:B------:R-:W-:Y:S01]  /*7230*/  @UP3 UIADD3.X UR5, UR5, -0x1, URZ, UP1, !UPT ;  /* 0xffffffff05053890 */ /* 0x000fe20008ffe43f */
[-C--:B------:R-:W-:Y:S01]  /*7240*/  LEA R28, P0, R28, R132.reuse, 0x2 ;  /* 0x000000841c1c7211 */ /* 0x080fe200078010ff */
[----:B------:R-:W-:Y:S02]  /*7250*/  IMAD.U32 R24, RZ, RZ, UR47 ;  /* 0x0000002fff187e24 */ /* 0x000fe4000f8e00ff */
[----:B------:R1:W2:Y:S03]  /*7260*/  @P2 LDG.E R52, [R20.64] ;  /* 0x0000001a14342981 */ /* 0x0002a6000c1e1900 */
[-C--:B------:R-:W-:Y:S01]  /*7270*/  LEA.HI.X.SX32 R29, R0, R133.reuse, 0x2, P0 ;  /* 0x00000085001d7211 */ /* 0x080fe200000f16ff */
[----:B------:R1:W5:Y:S01]  /*7280*/  @P2 LDG.E R252, [R20.64+0x20] ;  /* 0x0000201a14fc2981 */ /* 0x000362000c1e1900 */
[----:B------:R-:W-:Y:S01]  /*7290*/  IMAD.U32 R0, RZ, RZ, UR47 ;  /* 0x0000002fff007e24 */ /* 0x000fe2000f8e00ff */
[-C--:B------:R-:W-:Y:S02]  /*72a0*/  LEA R24, P0, R24, R132.reuse, 0x2 ;  /* 0x0000008418187211 */ /* 0x080fe400078010ff */
[----:B------:R1:W5:Y:S02]  /*72b0*/  @P2 LDG.E R251, [R20.64+0x100] ;  /* 0x0001001a14fb2981 */ /* 0x000364000c1e1900 */
[-C--:B------:R-:W-:Y:S01]  /*72c0*/  LEA.HI.X.SX32 R25, R0, R133.reuse, 0x2, P0 ;  /* 0x0000008500197211 */ /* 0x080fe200000f16ff */
[----:B------:R-:W-:Y:S01]  /*72d0*/  IMAD.U32 R0, RZ, RZ, UR44 ;  /* 0x0000002cff007e24 */ /* 0x000fe2000f8e00ff */
[----:B------:R1:W5:Y:S04]  /*72e0*/  @P2 LDG.E R250, [R20.64+0x120] ;  /* 0x0001201a14fa2981 */ /* 0x000368000c1e1900 */
[----:B------:R3:W-:Y:S04]  /*72f0*/  RED.E.ADD.F32.FTZ.RN.STRONG.GPU [R132.64], R4 ;  /* 0x000000048400798e */ /* 0x0007e8000c10e79a */
[----:B------:R4:W-:Y:S04]  /*7300*/  RED.E.ADD.F32.FTZ.RN.STRONG.GPU [R22.64], R5 ;  /* 0x000000051600798e */ /* 0x0009e8000c10e79a */
[----:B------:R4:W-:Y:S04]  /*7310*/  RED.E.ADD.F32.FTZ.RN.STRONG.GPU [R28.64], R6 ;  /* 0x000000061c00798e */ /* 0x0009e8000c10e79a */
[----:B------:R4:W-:Y:S04]  /*7320*/  RED.E.ADD.F32.FTZ.RN.STRONG.GPU [R24.64], R7 ;  /* 0x000000071800798e */ /* 0x0009e8000c10e79a */
[----:B------:R-:W-:Y:S04]  /*7330*/  LDSM.16.MT88.4 R24, [R2+0xe800] ;  /* 0x00e800000218783b */ /* 0x000fe80000004200 */
[----:B------:R-:W-:Y:S01]  /*7340*/  LDSM.16.MT88.4 R28, [R3+0x800] ;  /* 0x00080000031c783b */ /* 0x000fe20000004200 */
[----:B-1----:R-:W-:Y:S05]  /*7350*/  IMAD.U32 R20, RZ, RZ, UR45 ;  /* 0x0000002dff147e24 */ /* 0x002fea000f8e00ff */
[-C--:B------:R-:W-:Y:S01]  /*7360*/  LEA R20, P1, R20, R132.reuse, 0x2 ;  /* 0x0000008414147211 */ /* 0x080fe200078210ff */
[----:B---3--:R-:W-:Y:S02]  /*7370*/  IMAD.U32 R4, RZ, RZ, UR44 ;  /* 0x0000002cff047e24 */ /* 0x008fe4000f8e00ff */
[----:B----4-:R-:W-:Y:S03]  /*7380*/  IMAD.U32 R22, RZ, RZ, UR46 ;  /* 0x0000002eff167e24 */ /* 0x010fe6000f8e00ff */
[-C--:B------:R-:W-:Y:S01]  /*7390*/  LEA R4, P0, R4, R132.reuse, 0x2 ;  /* 0x0000008404047211 */ /* 0x080fe200078010ff */
[----:B------:R-:W-:Y:S02]  /*73a0*/  IMAD.U32 R5, RZ, RZ, UR45 ;  /* 0x0000002dff057e24 */ /* 0x000fe4000f8e00ff */
[----:B------:R-:W-:Y:S03]  /*73b0*/  IMAD.U32 R6, RZ, RZ, UR46 ;  /* 0x0000002eff067e24 */ /* 0x000fe6000f8e00ff */
[-C--:B------:R-:W-:Y:S01]  /*73c0*/  LEA.HI.X.SX32 R21, R5, R133.reuse, 0x2, P1 ;  /* 0x0000008505157211 */ /* 0x080fe200008f16ff */
[----:B------:R-:W-:Y:S01]  /*73d0*/  IMAD.U32 R7, RZ, RZ, UR42 ;  /* 0x0000002aff077e24 */ /* 0x000fe2000f8e00ff */
[-C--:B------:R-:W-:Y:S01]  /*73e0*/  LEA.HI.X.SX32 R5, R0, R133.reuse, 0x2, P0 ;  /* 0x0000008500057211 */ /* 0x080fe200000f16ff */
[----:B------:R-:W-:Y:S01]  /*73f0*/  IMAD.U32 R0, RZ, RZ, UR43 ;  /* 0x0000002bff007e24 */ /* 0x000fe2000f8e00ff */
[----:B--2---:R-:W-:Y:S01]  /*7400*/  @P2 STL [R1], R52 ;  /* 0x0000003401002387 */ /* 0x004fe20000100800 */
        /* <DEDUP_REMOVED lines=93> */
[----:B------:R4:W1:Y:S03]  /*79e0*/  LDSM.16.MT88.4 R20, [R3+0x1c00] ;  /* 0x001c00000314783b */ /* 0x0008660000004200 */
        /* <DEDUP_REMOVED lines=10> */
[-C--:B------:R-:W-:Y:S08]  /*7a90*/  HMMA.16816.F32.BF16 R84, R16, R20.reuse, R84 ;  /* 0x000000141054723c */ /* 0x080ff00000041854 */
[C---:B--2---:R-:W-:Y:S08]  /*7aa0*/  HMMA.16816.F32.BF16 R88, R28.reuse, R20, R88 ;  /* 0x000000141c58723c */ /* 0x044ff00000041858 */
[-C--:B------:R-:W-:Y:S08]  /*7ab0*/  HMMA.16816.F32.BF16 R92, R28, R22.reuse, R92 ;  /* 0x000000161c5c723c */ /* 0x080ff0000004185c */
[----:B------:R-:W-:Y:S01]  /*7ac0*/  HMMA.16816.F32.BF16 R96, R16, R22, R96 ;  /* 0x000000161060723c */ /* 0x000fe20000041860 */
[----:B------:R-:W-:-:S07]  /*7ad0*/  @P0 BRA `(.L_x_522) ;  /* 0xffffa7f000000947 */ /* 0x000fce000383ffff */
.L_x_519:
[----:B--2---:R-:W2:Y:S04]  /*7ae0*/  LDL R13, [R1+0x20] ;  /* 0x00002000010d7983 */ /* 0x004ea80000100800 */
[----:B------:R-:W3:Y:S04]  /*7af0*/  LDL R16, [R1+0x24] ;  /* 0x0000240001107983 */ /* 0x000ee80000100800 */
[----:B------:R-:W4:Y:S04]  /*7b00*/  LDL R15, [R1+0x4] ;  /* 0x00000400010f7983 */ /* 0x000f280000100800 */
[----:B------:R-:W1:Y:S01]  /*7b10*/  S2R R11, SR_TID.X ;  /* 0x00000000000b7919 */ /* 0x000e620000002100 */
        /* <DEDUP_REMOVED lines=41> */
[----:B------:R-:W-:Y:S02]  /*7db0*/  UIMAD UR6, UR25, UR7, UR6 ;  /* 0x00000007190672a4 */ /* 0x000fe4000f8e0206 */
        /* <DEDUP_REMOVED lines=53> */
[----:B------:R4:W1:Y:S02]  /*8110*/  LDS.128 R16, [R0+0x9000] ;  /* 0x0090000000107984 */ /* 0x0008640000000c00 */
        /* <DEDUP_REMOVED lines=25> */
.L_x_516:
        /* <DEDUP_REMOVED lines=11> */
.L_x_523:
[----:B------:R-:W-:Y:S05]  /*8360*/  EXIT ;  /* 0x000000000000794d */ /* 0x000fea0003800000 */
.L_x_525:
        /* <DEDUP_REMOVED lines=9> */
.L_x_703:


//--------------------- .text._ZN5flash44flash_bwd_dq_dk_dv_loop_seqk_parallel_kernelI23Flash_bwd_kernel_traitsILi32ELi128ELi128ELi8ELi4ELi4ELi4ELb0ELb0EN7cutlass10bfloat16_tE19Flash_kernel_traitsILi32ELi128ELi128ELi8ES3_EELb1ELb1ELb0ELb0ELb0ELb1ELb0EEEvNS_16Flash_bwd_paramsE --------------------------
	.section	.text._ZN5flash44flash_bwd_dq_dk_dv_loop_seqk_parallel_kernelI23Flash_bwd_kernel_traitsILi32ELi128ELi128ELi8ELi4ELi4ELi4ELb0ELb0EN7cutlass10bfloat16_tE19Flash_kernel_traitsILi32ELi128ELi128ELi8ES3_EELb1ELb1ELb0ELb0ELb0ELb1ELb0EEEvNS_16Flash_bwd_paramsE,"ax",@progbits
	.sectioninfo	@"SHI_REGISTERS=255"
	.align	128
        .global         _ZN5flash44flash_bwd_dq_dk_dv_loop_seqk_parallel_kernelI23Flash_bwd_kernel_traitsILi32ELi128ELi128ELi8ELi4ELi4ELi4ELb0ELb0EN7cutlass10bfloat16_tE19Flash_kernel_traitsILi32ELi128ELi128ELi8ES3_EELb1ELb1ELb0ELb0ELb0ELb1ELb0EEEvNS_16Flash_bwd_paramsE
        .type           _ZN5flash44flash_bwd_dq_dk_dv_loop_seqk_parallel_kernelI23Flash_bwd_kernel_traitsILi32ELi128ELi128ELi8ELi4ELi4ELi4ELb0ELb0EN7cutlass10bfloat16_tE19Flash_kernel_traitsILi32ELi128ELi128ELi8ES3_EELb1ELb1ELb0ELb0ELb0ELb1ELb0EEEvNS_16Flash_bwd_paramsE,@function
        .size           _ZN5flash44flash_bwd_dq_dk_dv_loop_seqk_parallel_kernelI23Flash_bwd_kernel_traitsILi32ELi128ELi128ELi8ELi4ELi4ELi4ELb0ELb0EN7cutlass10bfloat16_tE19Flash_kernel_traitsILi32ELi128ELi128ELi8ES3_EELb1ELb1ELb0ELb0ELb0ELb1ELb0EEEvNS_16Flash_bwd_paramsE,(.L_x_704 - _ZN5flash44flash_bwd_dq_dk_dv_loop_seqk_parallel_kernelI23Flash_bwd_kernel_traitsILi32ELi128ELi128ELi8ELi4ELi4ELi4ELb0ELb0EN7cutlass10bfloat16_tE19Flash_kernel_traitsILi32ELi128ELi128ELi8ES3_EELb1ELb1ELb0ELb0ELb0ELb1ELb0EEEvNS_16Flash_bwd_paramsE)
        .other          _ZN5flash44flash_bwd_dq_dk_dv_loop_seqk_parallel_kernelI23Flash_bwd_kernel_traitsILi32ELi128ELi128ELi8ELi4ELi4ELi4ELb0ELb0EN7cutlass10bfloat16_tE19Flash_kernel_traitsILi32ELi128ELi128ELi8ES3_EELb1ELb1ELb0ELb0ELb0ELb1ELb0EEEvNS_16Flash_bwd_paramsE,@"STO_CUDA_ENTRY STV_DEFAULT"
_ZN5flash44flash_bwd_dq_dk_dv_loop_seqk_parallel_kernelI23Flash_bwd_kernel_traitsILi32ELi128ELi128ELi8ELi4ELi4ELi4ELb0ELb0EN7cutlass10bfloat16_tE19Flash_kernel_traitsILi32ELi128ELi128ELi8ES3_EELb1ELb1ELb0ELb0ELb0ELb1ELb0EEEvNS_16Flash_bwd_paramsE:
.text._ZN5flash44flash_bwd_dq_dk_dv_loop_seqk_parallel_kernelI23Flash_bwd_kernel_traitsILi32ELi128ELi128ELi8ELi4ELi4ELi4ELb0ELb0EN7cutlass10bfloat16_tE19Flash_kernel_traitsILi32ELi128ELi128ELi8ES3_EELb1ELb1ELb0ELb0ELb0ELb1ELb0EEEvNS_16Flash_bwd_paramsE:
        /* <DEDUP_REMOVED lines=12> */
[----:B------:R-:W-:Y:S01]  /*00c0*/  ULDC.U8 UR8, c[0x0][0x328] ;  /* 0x0000ca0000087ab9 */ /* 0x000fe20000000000 */
[----:B------:R-:W-:Y:S01]  /*00d0*/  IMAD.MOV.U32 R210, RZ, RZ, -0x10 ;  /* 0xfffffff0ffd27424 */ /* 0x000fe200078e00ff */
[----:B------:R-:W-:Y:S01]  /*00e0*/  UISETP.NE.AND UP5, UPT, UR8, URZ, UPT ;  /* 0x0000003f0800728c */ /* 0x000fe2000bfa5270 */
[----:B------:R-:W-:Y:S01]  /*00f0*/  IMAD.MOV.U32 R137, RZ, RZ, 0x20 ;  /* 0x00000020ff897424 */ /* 0x000fe200078e00ff */
[----:B------:R-:W-:Y:S01]  /*0100*/  UMOV UR6, 0x80 ;  /* 0x0000008000067882 */ /* 0x000fe20000000000 */
[----:B------:R-:W-:Y:S01]  /*0110*/  IMAD.MOV.U32 R132, RZ, RZ, 0x40 ;  /* 0x00000040ff847424 */ /* 0x000fe200078e00ff */
[----:B------:R-:W-:Y:S01]  /*0120*/  ULDC UR5, c[0x0][0x210] ;  /* 0x0000840000057ab9 */ /* 0x000fe20000000800 */
[----:B------:R-:W3:Y:S01]  /*0130*/  S2UR UR52, SR_CTAID.Z ;  /* 0x00000000003479c3 */ /* 0x000ee20000002700 */
[----:B------:R-:W-:-:S02]  /*0140*/  ULDC UR4, c[0x0][0x234] ;  /* 0x00008d0000047ab9 */ /* 0x000fc40000000800 */
[----:B------:R-:W-:Y:S02]  /*0150*/  ULDC UR7, c[0x0][0x1c0] ;  /* 0x0000700000077ab9 */ /* 0x000fe40000000800 */
[----:B------:R-:W-:Y:S02]  /*0160*/  UIMAD UR4, UR6, UR5, UR4 ;  /* 0x00000005060472a4 */ /* 0x000fe4000f8e0204 */
[----:B------:R-:W-:Y:S02]  /*0170*/  ULDC UR20, c[0x0][0x224] ;  /* 0x0000890000147ab9 */ /* 0x000fe40000000800 */
[----:B------:R-:W-:Y:S02]  /*0180*/  USHF.R.S32.HI UR6, URZ, 0x1f, UR20 ;  /* 0x0000001f3f067899 */ /* 0x000fe40008011414 */
[----:B------:R-:W-:Y:S01]  /*0190*/  ULDC UR18, c[0x0][0x224] ;  /* 0x0000890000127ab9 */ /* 0x000fe20000000800 */
[----:B------:R-:W-:Y:S01]  /*01a0*/  IMAD.U32 R247, RZ, RZ, UR4 ;  /* 0x00000004fff77e24 */ /* 0x000fe2000f8e00ff */
[----:B------:R-:W-:Y:S01]  /*01b0*/  ULDC UR58, c[0x0][0x22c] ;  /* 0x00008b00003a7ab9 */ /* 0x000fe20000000800 */
[----:B-1----:R-:W-:Y:S01]  /*01c0*/  SHF.R.S32.HI R5, RZ, 0x1f, R6 ;  /* 0x0000001fff057819 */ /* 0x002fe20000011406 */
[----:B--2---:R-:W-:-:S02]  /*01d0*/  USHF.L.U32 UR8, UR44, 0x7, URZ ;  /* 0x000000072c087899 */ /* 0x004fc4000800063f */
[----:B------:R-:W-:Y:S01]  /*01e0*/  ULDC UR50, c[0x0][0x1c0] ;  /* 0x0000700000327ab9 */ /* 0x000fe20000000800 */
[CC--:B------:R-:W-:Y:S01]  /*01f0*/  LEA.HI R3, R5.reuse, R6.reuse, RZ, 0x2 ;  /* 0x0000000605037211 */ /* 0x0c0fe200078f10ff */
[----:B------:R-:W-:Y:S01]  /*0200*/  ULDC UR14, c[0x0][0x1c8] ;  /* 0x00007200000e7ab9 */ /* 0x000fe20000000800 */
[-C--:B------:R-:W-:Y:S01]  /*0210*/  LEA.HI R9, R5, R6.reuse, RZ, 0x5 ;  /* 0x0000000605097211 */ /* 0x080fe200078f28ff */
[----:B------:R-:W-:Y:S01]  /*0220*/  UIMAD.WIDE UR50, UR58, UR50, URZ ;  /* 0x000000323a3272a5 */ /* 0x000fe2000f8e023f */
[----:B------:R-:W-:Y:S01]  /*0230*/  LOP3.LUT R4, R3, 0xfffffffc, RZ, 0xc0, !PT ;  /* 0xfffffffc03047812 */ /* 0x000fe200078ec0ff */
[----:B---3--:R-:W-:Y:S01]  /*0240*/  UIMAD UR5, UR44, UR7, UR52 ;  /* 0x000000072c0572a4 */ /* 0x008fe2000f8e0234 */
[--C-:B------:R-:W-:Y:S01]  /*0250*/  SHF.R.S32.HI R0, RZ, 0x2, R3.reuse ;  /* 0x00000002ff007819 */ /* 0x100fe20000011403 */
[----:B------:R-:W-:Y:S01]  /*0260*/  USHF.R.S32.HI UR7, URZ, 0x1f, UR52 ;  /* 0x0000001f3f077899 */ /* 0x000fe20008011434 */
[CC--:B------:R-:W-:Y:S01]  /*0270*/  LEA.HI R128, R5.reuse, R6.reuse, RZ, 0x3 ;  /* 0x0000000605807211 */ /* 0x0c0fe200078f18ff */
[----:B------:R-:W-:Y:S01]  /*0280*/  IMAD.IADD R12, R6, 0x1, -R4 ;  /* 0x00000001060c7824 */ /* 0x000fe200078e0a04 */
[CC--:B------:R-:W-:Y:S01]  /*0290*/  LEA.HI R232, R5.reuse, R6.reuse, RZ, 0x7 ;  /* 0x0000000605e87211 */ /* 0x0c0fe200078f38ff */
[----:B------:R-:W-:Y:S01]  /*02a0*/  ULOP3.LUT UR4, UR52, UR14, URZ, 0x3c, !UPT ;  /* 0x0000000e34047292 */ /* 0x000fe2000f8e3c3f */
[----:B------:R-:W-:Y:S01]  /*02b0*/  SHF.R.S32.HI R2, RZ, 0x1f, R3 ;  /* 0x0000001fff027819 */ /* 0x000fe20000011403 */
[----:B------:R-:W-:Y:S01]  /*02c0*/  UIMAD.WIDE.U32 UR60, UR44, UR20, URZ ;  /* 0x000000142c3c72a5 */ /* 0x000fe2000f8e003f */
[----:B------:R-:W-:Y:S01]  /*02d0*/  LEA.HI R5, R5, R6, RZ, 0x4 ;  /* 0x0000000605057211 */ /* 0x000fe200078f20ff */
[----:B------:R-:W-:Y:S01]  /*02e0*/  ULDC UR16, c[0x0][0x1c0] ;  /* 0x0000700000107ab9 */ /* 0x000fe20000000800 */
[----:B------:R-:W-:Y:S01]  /*02f0*/  LOP3.LUT R7, R9, 0xffffffe0, RZ, 0xc0, !PT ;  /* 0xffffffe009077812 */ /* 0x000fe200078ec0ff */
[----:B------:R-:W-:Y:S01]  /*0300*/  IMAD.U32 R245, RZ, RZ, UR4 ;  /* 0x00000004fff57e24 */ /* 0x000fe2000f8e00ff */
[-C--:B------:R-:W-:Y:S01]  /*0310*/  LEA.HI R4, R3, R0.reuse, RZ, 0x1 ;  /* 0x0000000003047211 */ /* 0x080fe200078f08ff */
[----:B------:R-:W-:Y:S01]  /*0320*/  UIMAD UR19, UR52, UR58, URZ ;  /* 0x0000003a341372a4 */ /* 0x000fe2000f8e023f */
[----:B------:R-:W-:Y:S01]  /*0330*/  LEA.HI R3, R2, R0, RZ, 0x3 ;  /* 0x0000000002037211 */ /* 0x000fe200078f18ff */
[----:B------:R-:W-:Y:S01]  /*0340*/  IMAD.IADD R2, R6, 0x1, -R7 ;  /* 0x0000000106027824 */ /* 0x000fe200078e0a07 */
[----:B------:R-:W-:Y:S01]  /*0350*/  LOP3.LUT R8, R5, 0xfffffff0, RZ, 0xc0, !PT ;  /* 0xfffffff005087812 */ /* 0x000fe200078ec0ff */
[----:B------:R-:W-:Y:S01]  /*0360*/  UIMAD UR4, UR44, UR16, UR52 ;  /* 0x000000102c0472a4 */ /* 0x000fe2000f8e0234 */
[----:B------:R-:W-:Y:S01]  /*0370*/  LOP3.LUT R10, R128, 0xfffffff8, RZ, 0xc0, !PT ;  /* 0xfffffff8800a7812 */ /* 0x000fe200078ec0ff */
[----:B------:R-:W-:Y:S01]  /*0380*/  ULDC UR10, c[0x0][0x1c0] ;  /* 0x00007000000a7ab9 */ /* 0x000fe20000000800 */
        /* <DEDUP_REMOVED lines=9> */
[----:B------:R-:W-:Y:S01]  /*0420*/  UIMAD UR58, UR58, UR10, URZ ;  /* 0x0000000a3a3a72a4 */ /* 0x000fe2000f8e023f */
[----:B------:R-:W-:Y:S01]  /*0430*/  LEA.HI R225, R6, R2, RZ, 0x2 ;  /* 0x0000000206e17211 */ /* 0x000fe200078f10ff */
[----:B------:R-:W-:Y:S01]  /*0440*/  USHF.L.U32 UR4, UR4, 0x5, URZ ;  /* 0x0000000504047899 */ /* 0x000fe2000800063f */
[----:B------:R-:W-:Y:S01]  /*0450*/  SHF.R.S32.HI R6, RZ, 0x3, R128 ;  /* 0x00000003ff067819 */ /* 0x000fe20000011480 */
[----:B------:R-:W-:Y:S01]  /*0460*/  ULDC UR17, c[0x0][0x1c0] ;  /* 0x0000700000117ab9 */ /* 0x000fe20000000800 */
[----:B------:R-:W-:Y:S01]  /*0470*/  LEA.HI R2, R5, R0, RZ, 0x1 ;  /* 0x0000000005027211 */ /* 0x000fe200078f08ff */
[----:B------:R-:W-:Y:S01]  /*0480*/  USHF.L.U32 UR59, UR58, 0x7, URZ ;  /* 0x000000073a3b7899 */ /* 0x000fe2000800063f */
[----:B------:R-:W-:Y:S01]  /*0490*/  SHF.R.S32.HI R5, RZ, 0x5, R9 ;  /* 0x00000005ff057819 */ /* 0x000fe20000011409 */
[----:B------:R-:W-:Y:S01]  /*04a0*/  IMAD.SHL.U32 R6, R6, 0x40, RZ ;  /* 0x0000004006067824 */ /* 0x000fe200078e00ff */
[----:B------:R-:W-:Y:S01]  /*04b0*/  LOP3.LUT R3, R2, 0xfffffffe, RZ, 0xc0, !PT ;  /* 0xfffffffe02037812 */ /* 0x000fe200078ec0ff */
[----:B------:R-:W-:Y:S01]  /*04c0*/  ULDC.U8 UR9, c[0x0][0x3d0] ;  /* 0x0000f40000097ab9 */ /* 0x000fe20000000000 */
[----:B------:R-:W-:Y:S01]  /*04d0*/  SHF.R.S32.HI R232, RZ, 0x7, R232 ;  /* 0x00000007ffe87819 */ /* 0x000fe200000114e8 */
[----:B------:R-:W-:Y:S01]  /*04e0*/  ULDC UR15, c[0x0][0x214] ;  /* 0x00008500000f7ab9 */ /* 0x000fe20000000800 */
[----:B------:R-:W-:Y:S01]  /*04f0*/  LOP3.LUT R2, R6, 0xc0, RZ, 0xc0, !PT ;  /* 0x000000c006027812 */ /* 0x000fe200078ec0ff */
[----:B------:R-:W-:Y:S01]  /*0500*/  IMAD.SHL.U32 R6, R12, 0x8, RZ ;  /* 0x000000080c067824 */ /* 0x000fe200078e00ff */
[C---:B------:R-:W-:Y:S01]  /*0510*/  LOP3.LUT P5, RZ, R7.reuse, 0x2, RZ, 0xc0, !PT ;  /* 0x0000000207ff7812 */ /* 0x040fe200078ac0ff */
[----:B------:R-:W-:Y:S01]  /*0520*/  IMAD.IADD R13, R0, 0x1, -R3 ;  /* 0x00000001000d7824 */ /* 0x000fe200078e0a03 */
[----:B------:R-:W-:Y:S01]  /*0530*/  LEA.HI R0, R4, R5, RZ, 0x2 ;  /* 0x0000000504007211 */ /* 0x000fe200078f10ff */
[----:B------:R-:W-:Y:S01]  /*0540*/  UISETP.NE.AND UP6, UPT, UR9, URZ, UPT ;  /* 0x0000003f0900728c */ /* 0x000fe2000bfc5270 */
[----:B------:R-:W-:Y:S01]  /*0550*/  LOP3.LUT R3, R2, 0x18, R6, 0xf8, !PT ;  /* 0x0000001802037812 */ /* 0x000fe200078ef806 */
[----:B------:R-:W-:Y:S01]  /*0560*/  IMAD.SHL.U32 R6, R12, 0x2, RZ ;  /* 0x000000020c067824 */ /* 0x000fe200078e00ff */
[----:B------:R-:W-:Y:S01]  /*0570*/  LOP3.LUT R0, R0, 0xfffffffc, RZ, 0xc0, !PT ;  /* 0xfffffffc00007812 */ /* 0x000fe200078ec0ff */
[----:B------:R-:W-:Y:S01]  /*0580*/  IMAD.U32 R241, RZ, RZ, UR4 ;  /* 0x00000004fff17e24 */ /* 0x000fe2000f8e00ff */
[----:B------:R-:W-:Y:S01]  /*0590*/  SHF.R.U32.HI R2, RZ, 0x3, R2 ;  /* 0x00000003ff027819 */ /* 0x000fe20000011602 */
[----:B------:R-:W-:Y:S01]  /*05a0*/  IMAD R216, R232, 0x2000, R6 ;  /* 0x00002000e8d87824 */ /* 0x000fe200078e0206 */
[----:B------:R-:W-:Y:S01]  /*05b0*/  LOP3.LUT P4, RZ, R7, 0x4, RZ, 0xc0, !PT ;  /* 0x0000000407ff7812 */ /* 0x000fe2000788c0ff */
[----:B------:R-:W-:Y:S01]  /*05c0*/  IMAD.IADD R235, R5, 0x1, -R0 ;  /* 0x0000000105eb7824 */ /* 0x000fe200078e0a00 */
[----:B------:R-:W-:Y:S01]  /*05d0*/  LOP3.LUT R2, R3, R2, RZ, 0x3c, !PT ;  /* 0x0000000203027212 */ /* 0x000fe200078e3cff */
[----:B------:R-:W-:Y:S01]  /*05e0*/  IMAD R0, R5, 0x8, R11 ;  /* 0x0000000805007824 */ /* 0x000fe200078e020b */
[----:B------:R-:W-:Y:S01]  /*05f0*/  LEA.HI R5, R10, R10, RZ, 0x1 ;  /* 0x0000000a0a057211 */ /* 0x000fe200078f08ff */
[----:B------:R-:W-:Y:S01]  /*0600*/  @UP5 UIMAD UR9, UR44, UR15, URZ ;  /* 0x0000000f2c0952a4 */ /* 0x000fe2000f8e023f */
[----:B------:R-:W-:Y:S01]  /*0610*/  SHF.R.S32.HI R11, RZ, 0x1f, R8 ;  /* 0x0000001fff0b7819 */ /* 0x000fe20000011408 */
[----:B------:R-:W-:Y:S01]  /*0620*/  IMAD.U32 R234, R0, 0x20, R2 ;  /* 0x0000002000ea7824 */ /* 0x000fe200078e0002 */
[----:B------:R-:W-:Y:S01]  /*0630*/  LOP3.LUT R0, R5, 0x7fffffe, RZ, 0xc0, !PT ;  /* 0x07fffffe05007812 */ /* 0x000fe200078ec0ff */
[----:B------:R-:W-:Y:S01]  /*0640*/  IMAD R2, R232, 0x8, R13 ;  /* 0x00000008e8027824 */ /* 0x000fe200078e020d */
[-C--:B------:R-:W-:Y:S01]  /*0650*/  LEA.HI R11, R11, R8.reuse, RZ, 0x3 ;  /* 0x000000080b0b7211 */ /* 0x080fe200078f18ff */
[----:B------:R-:W-:Y:S01]  /*0660*/  USHF.R.S32.HI UR4, URZ, 0x1f, UR4 ;  /* 0x0000001f3f047899 */ /* 0x000fe20008011404 */
[----:B------:R-:W-:Y:S01]  /*0670*/  SEL R212, R137, 0xffffffe0, !P5 ;  /* 0xffffffe089d47807 */ /* 0x000fe20006800000 */
[----:B------:R-:W-:Y:S01]  /*0680*/  IMAD.IADD R3, R10, 0x1, -R0 ;  /* 0x000000010a037824 */ /* 0x000fe200078e0a00 */
[----:B------:R-:W-:Y:S01]  /*0690*/  LEA.HI R0, R8, R8, RZ, 0x1 ;  /* 0x0000000808007211 */ /* 0x000fe200078f08ff */
[----:B------:R-:W-:Y:S01]  /*06a0*/  IMAD.U32 R246, RZ, RZ, UR19 ;  /* 0x00000013fff67e24 */ /* 0x000fe2000f8e00ff */
[----:B------:R-:W-:Y:S01]  /*06b0*/  ULDC.64 UR12, c[0x0][0x118] ;  /* 0x00004600000c7ab9 */ /* 0x000fe20000000a00 */
[----:B------:R-:W-:Y:S01]  /*06c0*/  IMAD R17, R2, 0x8, R3 ;  /* 0x0000000802117824 */ /* 0x000fe200078e0203 */
[----:B------:R-:W-:Y:S01]  /*06d0*/  LOP3.LUT R3, R0, 0x7fffffe, RZ, 0xc0, !PT ;  /* 0x07fffffe00037812 */ /* 0x000fe200078ec0ff */
[----:B------:R-:W-:Y:S01]  /*06e0*/  IMAD.U32 R244, RZ, RZ, UR9 ;  /* 0x00000009fff47e24 */ /* 0x000fe2000f8e00ff */
[--C-:B------:R-:W-:Y:S01]  /*06f0*/  SHF.R.S32.HI R4, RZ, 0x1, R0.reuse ;  /* 0x00000001ff047819 */ /* 0x100fe20000011400 */
[----:B------:R-:W-:Y:S01]  /*0700*/  IMAD.U32 R238, RZ, RZ, UR4 ;  /* 0x00000004ffee7e24 */ /* 0x000fe2000f8e00ff */
[----:B------:R-:W-:Y:S01]  /*0710*/  SHF.R.S32.HI R0, RZ, 0x1f, R0 ;  /* 0x0000001fff007819 */ /* 0x000fe20000011400 */
[----:B------:R-:W-:Y:S01]  /*0720*/  IMAD.IADD R16, R8, 0x1, -R3 ;  /* 0x0000000108107824 */ /* 0x000fe200078e0a03 */
[----:B------:R-:W-:Y:S01]  /*0730*/  LOP3.LUT R2, R11, 0xfffffff8, RZ, 0xc0, !PT ;  /* 0xfffffff80b027812 */ /* 0x000fe200078ec0ff */
[----:B------:R-:W-:Y:S01]  /*0740*/  IMAD.U32 R3, RZ, RZ, UR7 ;  /* 0x00000007ff037e24 */ /* 0x000fe2000f8e00ff */
[----:B------:R-:W-:Y:S01]  /*0750*/  LEA.HI R0, R0, R4, RZ, 0x2 ;  /* 0x0000000400007211 */ /* 0x000fe200078f10ff */
[----:B------:R-:W-:-:S02]  /*0760*/  USHF.R.S32.HI UR7, URZ, 0x1f, UR44 ;  /* 0x0000001f3f077899 */ /* 0x000fc4000801142c */
[----:B------:R-:W-:Y:S01]  /*0770*/  IMAD.IADD R15, R8, 0x1, -R2 ;  /* 0x00000001080f7824 */ /* 0x000fe200078e0a02 */
[----:B------:R-:W-:Y:S01]  /*0780*/  LOP3.LUT R0, R0, 0xfffffffc, RZ, 0xc0, !PT ;  /* 0xfffffffc00007812 */ /* 0x000fe200078ec0ff */
[----:B------:R-:W-:Y:S01]  /*0790*/  UIMAD.WIDE.U32 UR56, UR50, UR60, URZ ;  /* 0x0000003c323872a5 */ /* 0x000fe2000f8e003f */
[C---:B------:R-:W-:Y:S01]  /*07a0*/  LOP3.LUT R2, R7.reuse, 0x1, RZ, 0xc0, !PT ;  /* 0x0000000107027812 */ /* 0x040fe200078ec0ff */
[----:B------:R-:W-:Y:S01]  /*07b0*/  IMAD.U32 R252, RZ, RZ, UR7 ;  /* 0x00000007fffc7e24 */ /* 0x000fe2000f8e00ff */
[----:B------:R-:W-:Y:S01]  /*07c0*/  @!UP5 UIMAD UR7, UR44, UR17, UR52 ;  /* 0x000000112c07d2a4 */ /* 0x000fe2000f8e0234 */
[----:B------:R-:W-:Y:S01]  /*07d0*/  IMAD.IADD R14, R4, 0x1, -R0 ;  /* 0x00000001040e7824 */ /* 0x000fe200078e0a00 */
[----:B------:R-:W-:Y:S01]  /*07e0*/  ISETP.NE.U32.AND P6, PT, R2, 0x1, PT ;  /* 0x000000010200780c */ /* 0x000fe20003fc5070 */
[----:B------:R-:W-:Y:S01]  /*07f0*/  IMAD.U32 R2, RZ, RZ, UR8 ;  /* 0x00000008ff027e24 */ /* 0x000fe2000f8e00ff */
[----:B------:R-:W-:Y:S01]  /*0800*/  SHF.R.S32.HI R0, RZ, 0x1, R5 ;  /* 0x00000001ff007819 */ /* 0x000fe20000011405 */
[----:B------:R-:W-:Y:S01]  /*0810*/  IMAD.SHL.U32 R2, R10, 0x40, RZ ;  /* 0x000000400a027824 */ /* 0x000fe200078e00ff */
[----:B------:R-:W-:Y:S01]  /*0820*/  LEA.HI R10, R7, R7, RZ, 0x1 ;  /* 0x00000007070a7211 */ /* 0x000fe200078f08ff */
[C---:B------:R-:W-:Y:S01]  /*0830*/  IMAD.SHL.U32 R4, R235.reuse, 0x400, RZ ;  /* 0x00000400eb047824 */ /* 0x040fe200078e00ff */
[C---:B------:R-:W-:Y:S01]  /*0840*/  LOP3.LUT P0, RZ, R0.reuse, 0x2, RZ, 0xc0, !PT ;  /* 0x0000000200ff7812 */ /* 0x040fe2000780c0ff */
[----:B------:R-:W-:Y:S01]  /*0850*/  IMAD.SHL.U32 R9, R0, 0x40, RZ ;  /* 0x0000004000097824 */ /* 0x000fe200078e00ff */
[----:B------:R-:W-:Y:S01]  /*0860*/  LOP3.LUT R8, R2, 0x1c0, RZ, 0xc0, !PT ;  /* 0x000001c002087812 */ /* 0x000fe200078ec0ff */
[----:B------:R-:W-:Y:S01]  /*0870*/  IMAD.SHL.U32 R0, R235, 0x10, RZ ;  /* 0x00000010eb007824 */ /* 0x000fe200078e00ff */
[----:B------:R-:W-:Y:S01]  /*0880*/  LOP3.LUT R2, R10, 0x3fffffe, RZ, 0xc0, !PT ;  /* 0x03fffffe0a027812 */ /* 0x000fe200078ec0ff */
[----:B------:R-:W-:Y:S01]  /*0890*/  USHF.R.S32.HI UR8, URZ, 0x1f, UR52 ;  /* 0x0000001f3f087899 */ /* 0x000fe20008011434 */
[----:B------:R-:W-:Y:S01]  /*08a0*/  SHF.R.S32.HI R5, RZ, 0x3, R11 ;  /* 0x00000003ff057819 */ /* 0x000fe2000001140b */
[----:B------:R-:W-:Y:S01]  /*08b0*/  USHF.L.U32 UR35, UR58, 0x3, URZ ;  /* 0x000000033a237899 */ /* 0x000fe2000800063f */
[----:B------:R-:W-:Y:S01]  /*08c0*/  LEA.HI.SX32 R225, R225, R0, 0x1e ;  /* 0x00000000e1e17211 */ /* 0x000fe200078ff2ff */
[C---:B------:R-:W-:Y:S01]  /*08d0*/  IMAD.IADD R12, R7.reuse, 0x1, -R2 ;  /* 0x00000001070c7824 */ /* 0x040fe200078e0a02 */
[----:B------:R-:W-:Y:S01]  /*08e0*/  LOP3.LUT R3, R8, 0x30, R0, 0xf8, !PT ;  /* 0x0000003008037812 */ /* 0x000fe200078ef800 */
[----:B------:R-:W-:Y:S01]  /*08f0*/  IMAD.SHL.U32 R2, R7, 0x40, RZ ;  /* 0x0000004007027824 */ /* 0x000fe200078e00ff */
[----:B------:R-:W-:Y:S01]  /*0900*/  LOP3.LUT R0, R9, 0xc0, RZ, 0xc0, !PT ;  /* 0x000000c009007812 */ /* 0x000fe200078ec0ff */
[----:B------:R-:W-:Y:S01]  /*0910*/  IMAD R16, R5, 0x8, R16 ;  /* 0x0000000805107824 */ /* 0x000fe200078e0210 */
[----:B------:R-:W-:Y:S01]  /*0920*/  LOP3.LUT R3, R3, 0x8, R128, 0xf8, !PT ;  /* 0x0000000803037812 */ /* 0x000fe200078ef880 */
[----:B------:R-:W-:Y:S01]  /*0930*/  IMAD R131, R5, 0x200, R4 ;  /* 0x0000020005837824 */ /* 0x000fe200078e0204 */
[----:B------:R-:W-:Y:S01]  /*0940*/  LOP3.LUT R128, R0, 0x8, R128, 0xf8, !PT ;  /* 0x0000000800807812 */ /* 0x000fe200078ef880 */
[----:B------:R-:W-:Y:S01]  /*0950*/  IMAD.U32 R251, RZ, RZ, UR8 ;  /* 0x00000008fffb7e24 */ /* 0x000fe2000f8e00ff */
[----:B------:R-:W-:Y:S01]  /*0960*/  SHF.R.U32.HI R0, RZ, 0x3, R0 ;  /* 0x00000003ff007819 */ /* 0x000fe20000011600 */
[----:B------:R-:W-:Y:S01]  /*0970*/  UIMAD UR8, UR5, UR18, URZ ;  /* 0x00000012050872a4 */ /* 0x000fe2000f8e023f */
[----:B------:R-:W-:Y:S01]  /*0980*/  LOP3.LUT R2, R2, 0x1c0, RZ, 0xc0, !PT ;  /* 0x000001c002027812 */ /* 0x000fe200078ec0ff */
[----:B------:R-:W-:Y:S01]  /*0990*/  UIMAD UR5, UR6, UR44, URZ ;  /* 0x0000002c060572a4 */ /* 0x000fe2000f8e023f */
[----:B------:R-:W-:Y:S01]  /*09a0*/  LOP3.LUT R128, R128, R0, RZ, 0x3c, !PT ;  /* 0x0000000080807212 */ /* 0x000fe200078e3cff */
[----:B------:R-:W-:Y:S01]  /*09b0*/  IMAD R0, R235, 0x200, R6 ;  /* 0x00000200eb007824 */ /* 0x000fe200078e0206 */
[----:B------:R-:W-:Y:S01]  /*09c0*/  LEA.HI R2, R2, R2, RZ, 0x1d ;  /* 0x0000000202027211 */ /* 0x000fe200078fe8ff */
[----:B------:R-:W-:Y:S01]  /*09d0*/  @!UP5 UIMAD UR6, UR7, UR15, URZ ;  /* 0x0000000f0706d2a4 */ /* 0x000fe2000f8e023f */
[----:B------:R-:W-:Y:S01]  /*09e0*/  SEL R210, R210, 0x10, !P6 ;  /* 0x00000010d2d27807 */ /* 0x000fe20007000000 */
[----:B------:R-:W-:Y:S01]  /*09f0*/  IMAD R12, R12, 0x20, R0 ;  /* 0x000000200c0c7824 */ /* 0x000fe200078e0200 */
[----:B------:R-:W-:Y:S01]  /*0a00*/  SHF.R.S32.HI R0, RZ, 0x1, R10 ;  /* 0x00000001ff007819 */ /* 0x000fe2000001140a */
[----:B------:R-:W-:Y:S01]  /*0a10*/  IMAD.U32 R242, RZ, RZ, UR5 ;  /* 0x00000005fff27e24 */ /* 0x000fe2000f8e00ff */
[----:B------:R-:W-:Y:S01]  /*0a20*/  IADD3 R216, R2, R216, R4 ;  /* 0x000000d802d87210 */ /* 0x000fe20007ffe004 */
[----:B------:R-:W-:Y:S01]  /*0a30*/  IMAD.SHL.U32 R4, R13, 0x10, RZ ;  /* 0x000000100d047824 */ /* 0x000fe200078e00ff */
[----:B------:R-:W-:Y:S01]  /*0a40*/  SHF.R.U32.HI R2, RZ, 0x3, R8 ;  /* 0x00000003ff027819 */ /* 0x000fe20000011608 */
[----:B------:R-:W-:Y:S01]  /*0a50*/  UIMAD UR5, UR51, UR60, URZ ;  /* 0x0000003c330572a4 */ /* 0x000fe2000f8e023f */
[C---:B------:R-:W-:Y:S01]  /*0a60*/  LOP3.LUT P3, RZ, R0.reuse, 0x2, RZ, 0xc0, !PT ;  /* 0x0000000200ff7812 */ /* 0x040fe2000786c0ff */
[----:B------:R-:W-:Y:S01]  /*0a70*/  IMAD.SHL.U32 R0, R0, 0x40, RZ ;  /* 0x0000004000007824 */ /* 0x000fe200078e00ff */
[----:B------:R-:W-:Y:S01]  /*0a80*/  LOP3.LUT R5, R3, R2, RZ, 0x3c, !PT ;  /* 0x0000000203057212 */ /* 0x000fe200078e3cff */
[----:B------:R-:W-:Y:S01]  /*0a90*/  IMAD.SHL.U32 R2, R232, 0x8, RZ ;  /* 0x00000008e8027824 */ /* 0x000fe200078e00ff */
[----:B------:R-:W-:Y:S01]  /*0aa0*/  R2P PR, R15, 0x6 ;  /* 0x000000060f007804 */ /* 0x000fe20000000000 */
[----:B------:R-:W-:Y:S01]  /*0ab0*/  IMAD.SHL.U32 R216, R216, 0x2, RZ ;  /* 0x00000002d8d87824 */ /* 0x000fe200078e00ff */
[----:B------:R-:W-:Y:S01]  /*0ac0*/  LOP3.LUT R0, R0, 0xc0, RZ, 0xc0, !PT ;  /* 0x000000c000007812 */ /* 0x000fe200078ec0ff */
[----:B------:R-:W-:Y:S01]  /*0ad0*/  IMAD.U32 R250, RZ, RZ, UR5 ;  /* 0x00000005fffa7e24 */ /* 0x000fe2000f8e00ff */
[----:B------:R-:W-:Y:S01]  /*0ae0*/  LOP3.LUT R2, R2, 0x8, RZ, 0xc0, !PT ;  /* 0x0000000802027812 */ /* 0x000fe200078ec0ff */
[----:B------:R-:W-:Y:S01]  /*0af0*/  USHF.R.S32.HI UR5, URZ, 0x1f, UR19 ;  /* 0x0000001f3f057899 */ /* 0x000fe20008011413 */
[----:B------:R-:W-:Y:S01]  /*0b00*/  SHF.R.U32.HI R3, RZ, 0x3, R0 ;  /* 0x00000003ff037819 */ /* 0x000fe20000011600 */
[----:B------:R-:W-:Y:S01]  /*0b10*/  IMAD.U32 R128, R17, 0x20, R128 ;  /* 0x0000002011807824 */ /* 0x000fe200078e0080 */
[----:B------:R-:W-:Y:S01]  /*0b20*/  LOP3.LUT R7, R2, 0x10, R4, 0xf8, !PT ;  /* 0x0000001002077812 */ /* 0x000fe200078ef804 */
[C---:B------:R-:W-:Y:S01]  /*0b30*/  IMAD.IADD R215, R216.reuse, 0x1, R210 ;  /* 0x00000001d8d77824 */ /* 0x040fe200078e02d2 */
[----:B------:R-:W-:Y:S01]  /*0b40*/  LOP3.LUT R8, R3, R0, R2, 0x1e, !PT ;  /* 0x0000000003087212 */ /* 0x000fe200078e1e02 */
[----:B------:R-:W-:Y:S01]  /*0b50*/  IMAD.SHL.U32 R0, R15, 0x40, RZ ;  /* 0x000000400f007824 */ /* 0x000fe200078e00ff */
[C---:B------:R-:W-:Y:S01]  /*0b60*/  IADD3 R211, R216.reuse, 0x40, RZ ;  /* 0x00000040d8d37810 */ /* 0x040fe20007ffe0ff */
[C---:B------:R-:W-:Y:S01]  /*0b70*/  IMAD R3, R13.reuse, 0x200, R5 ;  /* 0x000002000d037824 */ /* 0x040fe200078e0205 */
[----:B------:R-:W-:Y:S01]  /*0b80*/  @P4 IADD3 R211, R216, -0x40, RZ ;  /* 0xffffffc0d8d34810 */ /* 0x000fe20007ffe0ff */
[----:B------:R-:W-:Y:S01]  /*0b90*/  IMAD.SHL.U32 R5, R13, 0x8, RZ ;  /* 0x000000080d057824 */ /* 0x000fe200078e00ff */
[----:B------:R-:W-:Y:S01]  /*0ba0*/  LOP3.LUT R0, R0, 0x1c0, RZ, 0xc0, !PT ;  /* 0x000001c000007812 */ /* 0x000fe200078ec0ff */
[----:B------:R-:W-:Y:S01]  /*0bb0*/  IMAD.SHL.U32 R2, R14, 0x40, RZ ;  /* 0x000000400e027824 */ /* 0x000fe200078e00ff */
[----:B------:R-:W-:Y:S01]  /*0bc0*/  SEL R132, R132, 0xffffffc0, !P2 ;  /* 0xffffffc084847807 */ /* 0x000fe20005000000 */
[----:B------:R-:W-:Y:S01]  /*0bd0*/  IMAD.IADD R8, R8, 0x1, R12 ;  /* 0x0000000108087824 */ /* 0x000fe200078e020c */
[----:B------:R-:W-:Y:S01]  /*0be0*/  LOP3.LUT R5, R5, 0x8, RZ, 0xc0, !PT ;  /* 0x0000000805057812 */ /* 0x000fe200078ec0ff */
[----:B------:R-:W-:Y:S01]  /*0bf0*/  IMAD.U32 R240, RZ, RZ, UR5 ;  /* 0x00000005fff07e24 */ /* 0x000fe2000f8e00ff */
[----:B------:R-:W-:Y:S01]  /*0c00*/  SHF.R.U32.HI R6, RZ, 0x3, R0 ;  /* 0x00000003ff067819 */ /* 0x000fe20000011600 */
[----:B------:R-:W-:Y:S01]  /*0c10*/  USHF.R.S32.HI UR5, URZ, 0x1f, UR59 ;  /* 0x0000001f3f057899 */ /* 0x000fe2000801143b */
[----:B------:R-:W-:Y:S01]  /*0c20*/  LOP3.LUT R2, R2, 0xc0, RZ, 0xc0, !PT ;  /* 0x000000c002027812 */ /* 0x000fe200078ec0ff */
[----:B------:R-:W-:Y:S01]  /*0c30*/  IMAD.SHL.U32 R128, R128, 0x2, RZ ;  /* 0x0000000280807824 */ /* 0x000fe200078e00ff */
[----:B------:R-:W-:Y:S01]  /*0c40*/  LOP3.LUT R6, R6, R0, R5, 0x1e, !PT ;  /* 0x0000000006067212 */ /* 0x000fe200078e1e05 */
[----:B------:R-:W-:Y:S01]  /*0c50*/  IMAD.SHL.U32 R0, R16, 0x20, RZ ;  /* 0x0000002010007824 */ /* 0x000fe200078e00ff */
[----:B------:R-:W-:Y:S01]  /*0c60*/  SHF.R.U32.HI R4, RZ, 0x3, R2 ;  /* 0x00000003ff047819 */ /* 0x000fe20000011602 */
[----:B------:R-:W-:Y:S01]  /*0c70*/  IMAD.IADD R210, R210, 0x1, R211 ;  /* 0x00000001d2d27824 */ /* 0x000fe200078e02d3 */
[----:B------:R-:W-:Y:S01]  /*0c80*/  SEL R129, R137, 0xffffffe0, !P0 ;  /* 0xffffffe089817807 */ /* 0x000fe20004000000 */
[----:B------:R-:W-:Y:S01]  /*0c90*/  IMAD.IADD R131, R131, 0x1, R6 ;  /* 0x0000000183837824 */ /* 0x000fe200078e0206 */
[C---:B------:R-:W-:Y:S01]  /*0ca0*/  LOP3.LUT R5, R4.reuse, R2, R5, 0x1e, !PT ;  /* 0x0000000204057212 */ /* 0x040fe200078e1e05 */
[----:B------:R-:W-:Y:S01]  /*0cb0*/  IMAD R142, R235, 0x200, R0 ;  /* 0x00000200eb8e7824 */ /* 0x000fe200078e0200 */
[----:B------:R-:W-:Y:S01]  /*0cc0*/  LOP3.LUT R2, R4, R7, R2, 0x1e, !PT ;  /* 0x0000000704027212 */ /* 0x000fe200078e1e02 */
[--C-:B------:R-:W-:Y:S01]  /*0cd0*/  IMAD.IADD R217, R216, 0x1, R212.reuse ;  /* 0x00000001d8d97824 */ /* 0x100fe200078e02d4 */
[----:B------:R-:W-:Y:S01]  /*0ce0*/  LEA R131, R131, 0xa000, 0x1 ;  /* 0x0000a00083837811 */ /* 0x000fe200078e08ff */
[----:B------:R-:W-:Y:S01]  /*0cf0*/  IMAD.IADD R214, R215, 0x1, R212 ;  /* 0x00000001d7d67824 */ /* 0x000fe200078e02d4 */
[----:B------:R-:W-:Y:S01]  /*0d00*/  LEA R236, R8, 0x6000, 0x1 ;  /* 0x0000600008ec7811 */ /* 0x000fe200078e08ff */
[----:B------:R-:W-:Y:S01]  /*0d10*/  IMAD.IADD R136, R0, 0x1, R2 ;  /* 0x0000000100887824 */ /* 0x000fe200078e0202 */
[C---:B------:R-:W-:Y:S01]  /*0d20*/  IADD3 R138, R131.reuse, 0x20, RZ ;  /* 0x00000020838a7810 */ /* 0x040fe20007ffe0ff */
[----:B------:R-:W-:Y:S01]  /*0d30*/  IMAD.IADD R213, R212, 0x1, R211 ;  /* 0x00000001d4d57824 */ /* 0x000fe200078e02d3 */
[C---:B------:R-:W-:Y:S01]  /*0d40*/  @P1 IADD3 R138, R131.reuse, -0x20, RZ ;  /* 0xffffffe0838a1810 */ /* 0x040fe20007ffe0ff */
[----:B------:R-:W-:Y:S01]  /*0d50*/  IMAD.IADD R133, R131, 0x1, R132 ;  /* 0x0000000183857824 */ /* 0x000fe200078e0284 */
[----:B------:R-:W-:Y:S01]  /*0d60*/  LOP3.LUT P0, RZ, R14, 0x2, RZ, 0xc0, !PT ;  /* 0x000000020eff7812 */ /* 0x000fe2000780c0ff */
[----:B------:R-:W-:Y:S01]  /*0d70*/  IMAD.U32 R243, RZ, RZ, UR8 ;  /* 0x00000008fff37e24 */ /* 0x000fe2000f8e00ff */
[----:B------:R-:W-:Y:S01]  /*0d80*/  IADD3 R237, R236, 0x20, RZ ;  /* 0x00000020eced7810 */ /* 0x000fe20007ffe0ff */
[----:B------:R-:W-:Y:S01]  /*0d90*/  IMAD.IADD R142, R142, 0x1, R5 ;  /* 0x000000018e8e7824 */ /* 0x000fe200078e0205 */
[----:B------:R-:W-:Y:S01]  /*0da0*/  SEL R137, R137, 0xffffffe0, !P0 ;  /* 0xffffffe089897807 */ /* 0x000fe20004000000 */
[----:B------:R-:W-:Y:S01]  /*0db0*/  IMAD.U32 R239, RZ, RZ, UR6 ;  /* 0x00000006ffef7e24 */ /* 0x000fe2000f8e00ff */
[----:B------:R-:W-:Y:S01]  /*0dc0*/  @P3 IADD3 R237, R236, -0x20, RZ ;  /* 0xffffffe0eced3810 */ /* 0x000fe20007ffe0ff */
[----:B------:R-:W-:Y:S01]  /*0dd0*/  IMAD.U32 R249, RZ, RZ, UR5 ;  /* 0x00000005fff97e24 */ /* 0x000fe2000f8e00ff */
[C---:B------:R-:W-:Y:S01]  /*0de0*/  IADD3 R141, R138.reuse, 0x2000, RZ ;  /* 0x000020008a8d7810 */ /* 0x040fe20007ffe0ff */
[----:B------:R-:W-:Y:S01]  /*0df0*/  IMAD.SHL.U32 R2, R3, 0x2, RZ ;  /* 0x0000000203027824 */ /* 0x000fe200078e00ff */
[----:B------:R-:W-:Y:S01]  /*0e00*/  IADD3 R140, R138, 0x4000, RZ ;  /* 0x000040008a8c7810 */ /* 0x000fe20007ffe0ff */
[----:B------:R-:W-:Y:S01]  /*0e10*/  IMAD.IADD R129, R128, 0x1, R129 ;  /* 0x0000000180817824 */ /* 0x000fe200078e0281 */
[----:B------:R-:W-:Y:S01]  /*0e20*/  IADD3 R139, R138, 0x6000, RZ ;  /* 0x000060008a8b7810 */ /* 0x000fe20007ffe0ff */
[----:B------:R-:W-:Y:S01]  /*0e30*/  IMAD.IADD R212, R212, 0x1, R210 ;  /* 0x00000001d4d47824 */ /* 0x000fe200078e02d2 */
[----:B------:R-:W-:Y:S01]  /*0e40*/  USHF.L.U32 UR34, UR58, 0x4, URZ ;  /* 0x000000043a227899 */ /* 0x000fe2000800063f */
[----:B------:R-:W-:Y:S01]  /*0e50*/  IMAD.IADD R132, R132, 0x1, R138 ;  /* 0x0000000184847824 */ /* 0x000fe200078e028a */
[----:B------:R-:W-:-:S02]  /*0e60*/  UIMAD UR33, UR58, 0x18, URZ ;  /* 0x000000183a2178a4 */ /* 0x000fc4000f8e023f */
[----:B------:R-:W-:Y:S02]  /*0e70*/  USHF.L.U32 UR32, UR58, 0x5, URZ ;  /* 0x000000053a207899 */ /* 0x000fe4000800063f */
[----:B------:R-:W-:Y:S02]  /*0e80*/  UIMAD UR31, UR58, 0x28, URZ ;  /* 0x000000283a1f78a4 */ /* 0x000fe4000f8e023f */
[----:B------:R-:W-:Y:S02]  /*0e90*/  UIMAD UR30, UR58, 0x30, URZ ;  /* 0x000000303a1e78a4 */ /* 0x000fe4000f8e023f */
[----:B------:R-:W-:Y:S02]  /*0ea0*/  UIMAD UR29, UR58, 0x38, URZ ;  /* 0x000000383a1d78a4 */ /* 0x000fe4000f8e023f */
[----:B------:R-:W-:Y:S02]  /*0eb0*/  USHF.L.U32 UR28, UR58, 0x6, URZ ;  /* 0x000000063a1c7899 */ /* 0x000fe4000800063f */
[----:B------:R-:W-:-:S02]  /*0ec0*/  UIMAD UR27, UR58, 0x48, URZ ;  /* 0x000000483a1b78a4 */ /* 0x000fc4000f8e023f */
[----:B------:R-:W-:Y:S02]  /*0ed0*/  UIMAD UR26, UR58, 0x50, URZ ;  /* 0x000000503a1a78a4 */ /* 0x000fe4000f8e023f */
[----:B------:R-:W-:Y:S02]  /*0ee0*/  UIMAD UR25, UR58, 0x58, URZ ;  /* 0x000000583a1978a4 */ /* 0x000fe4000f8e023f */
[----:B------:R-:W-:Y:S02]  /*0ef0*/  UIMAD UR24, UR58, 0x60, URZ ;  /* 0x000000603a1878a4 */ /* 0x000fe4000f8e023f */
[----:B------:R-:W-:Y:S02]  /*0f00*/  UIMAD UR23, UR58, 0x68, URZ ;  /* 0x000000683a1778a4 */ /* 0x000fe4000f8e023f */
[----:B------:R-:W-:Y:S02]  /*0f10*/  UIMAD UR22, UR58, 0x70, URZ ;  /* 0x000000703a1678a4 */ /* 0x000fe4000f8e023f */
[----:B------:R-:W-:-:S02]  /*0f20*/  UIMAD UR21, UR58, 0x78, URZ ;  /* 0x000000783a1578a4 */ /* 0x000fc4000f8e023f */
[----:B------:R-:W-:Y:S02]  /*0f30*/  UIADD3 UR20, -UR59, URZ, URZ ;  /* 0x0000003f3b147290 */ /* 0x000fe4000fffe13f */
[----:B------:R-:W-:Y:S02]  /*0f40*/  UMOV UR55, 0xffffe000 ;  /* 0xffffe00000377882 */ /* 0x000fe40000000000 */
.L_x_554:
[----:B------:R-:W-:Y:S02]  /*0f50*/  ULDC.64 UR6, c[0x0][0x250] ;  /* 0x0000940000067ab9 */ /* 0x000fe40000000a00 */
[----:B------:R-:W-:Y:S02]  /*0f60*/  UISETP.NE.U32.AND UP3, UPT, URZ, UR6, UPT ;  /* 0x000000063f00728c */ /* 0x000fe4000bf65070 */
[----:B------:R-:W-:Y:S02]  /*0f70*/  USHF.L.U32 UR10, UR44, 0x2, URZ ;  /* 0x000000022c0a7899 */ /* 0x000fe4000800063f */
[----:B------:R-:W-:Y:S02]  /*0f80*/  UISETP.NE.AND.EX UP3, UPT, URZ, UR7, UPT, UP3 ;  /* 0x000000073f00728c */ /* 0x000fe4000bf65330 */
[----:B------:R-:W-:-:S02]  /*0f90*/  USHF.R.S32.HI UR54, URZ, 0x1f, UR44 ;  /* 0x0000001f3f367899 */ /* 0x000fc4000801142c */
[----:B------:R-:W-:Y:S02]  /*0fa0*/  ULDC.U8 UR4, c[0x0][0x312] ;  /* 0x0000c48000047ab9 */ /* 0x000fe40000000000 */
        /* <DEDUP_REMOVED lines=47> */
.L_x_526:
        /* <DEDUP_REMOVED lines=59> */
.L_x_528:
        /* <DEDUP_REMOVED lines=18> */
.L_x_529:
[----:B------:R-:W-:Y:S01]  /*1770*/  IABS R7, c[0x0][0x1c8] ;  /* 0x0000720000077a13 */ /* 0x000fe20000000000 */
[----:B------:R-:W-:Y:S01]  /*1780*/  ULDC.64 UR14, c[0x0][0x370] ;  /* 0x0000dc00000e7ab9 */ /* 0x000fe20000000a00 */
[----:B------:R-:W1:Y:S01]  /*1790*/  R2UR UR17, R242 ;  /* 0x00000000f21173c2 */ /* 0x000e6200000e0000 */
[----:B------:R-:W-:Y:S01]  /*17a0*/  @UP2 UIMAD.WIDE.U32 UR6, UR4, UR14, URZ ;  /* 0x0000000e040622a5 */ /* 0x000fe2000f8e003f */
[----:B------:R-:W2:Y:S01]  /*17b0*/  I2F.RP R4, R7 ;  /* 0x0000000700047306 */ /* 0x000ea20000209400 */
[----:B------:R-:W-:Y:S01]  /*17c0*/  ULDC UR16, c[0x0][0x224] ;  /* 0x0000890000107ab9 */ /* 0x000fe20000000800 */
[----:B------:R-:W-:Y:S01]  /*17d0*/  IABS R3, UR52 ;  /* 0x0000003400037c13 */ /* 0x000fe20008000000 */
[----:B------:R-:W-:Y:S01]  /*17e0*/  @UP2 UIMAD UR39, UR4, UR15, UR7 ;  /* 0x0000000f042722a4 */ /* 0x000fe2000f8e0207 */
[----:B------:R-:W-:Y:S01]  /*17f0*/  ISETP.NE.AND P2, PT, RZ, c[0x0][0x1c8], PT ;  /* 0x00007200ff007a0c */ /* 0x000fe20003f45270 */
[----:B------:R-:W-:Y:S01]  /*1800*/  UIMAD UR10, UR51, UR60, URZ ;  /* 0x0000003c330a72a4 */ /* 0x000fe2000f8e023f */
[----:B------:R-:W3:Y:S01]  /*1810*/  R2UR UR41, R245 ;  /* 0x00000000f52973c2 */ /* 0x000ee200000e0000 */
[----:B------:R-:W-:-:S02]  /*1820*/  @UP2 UMOV UR38, UR6 ;  /* 0x0000000600262c82 */ /* 0x000fc40008000000 */
[----:B------:R-:W-:Y:S02]  /*1830*/  ULDC.64 UR6, c[0x0][0x368] ;  /* 0x0000da0000067ab9 */ /* 0x000fe40000000a00 */
[----:B------:R-:W-:Y:S02]  /*1840*/  @!UP2 UIMAD UR8, UR54, UR6, URZ ;  /* 0x000000063608a2a4 */ /* 0x000fe4000f8e023f */
[----:B------:R-:W-:Y:S01]  /*1850*/  ULDC.64 UR14, c[0x0][0x3d8] ;  /* 0x0000f600000e7ab9 */ /* 0x000fe20000000a00 */
[----:B------:R-:W4:Y:S01]  /*1860*/  R2UR UR19, R239 ;  /* 0x00000000ef1373c2 */ /* 0x000f2200000e0000 */
[----:B------:R-:W-:Y:S01]  /*1870*/  @!UP2 UIMAD UR8, UR44, UR7, UR8 ;  /* 0x000000072c08a2a4 */ /* 0x000fe2000f8e0208 */
[----:B--2---:R-:W2:Y:S01]  /*1880*/  MUFU.RCP R4, R4 ;  /* 0x0000000400047308 */ /* 0x004ea20000001000 */
[----:B------:R-:W-:-:S04]  /*1890*/  @!UP2 UIMAD.WIDE.U32 UR6, UR44, UR6, URZ ;  /* 0x000000062c06a2a5 */ /* 0x000fc8000f8e003f */
[----:B------:R-:W-:Y:S02]  /*18a0*/  @!UP2 UIADD3 UR39, UR7, UR8, URZ ;  /* 0x000000080727a290 */ /* 0x000fe4000fffe03f */
[----:B------:R-:W-:Y:S02]  /*18b0*/  UIMAD UR8, UR51, UR4, URZ ;  /* 0x00000004330872a4 */ /* 0x000fe4000f8e023f */
[----:B------:R-:W-:Y:S02]  /*18c0*/  @!UP2 UMOV UR38, UR6 ;  /* 0x000000060026ac82 */ /* 0x000fe40008000000 */
[----:B-1----:R-:W-:-:S04]  /*18d0*/  UIMAD UR6, UR54, UR16, UR17 ;  /* 0x00000010360672a4 */ /* 0x002fc8000f8e0211 */
[----:B------:R-:W-:Y:S01]  /*18e0*/  UIADD3 UR6, UR61, UR6, URZ ;  /* 0x000000063d067290 */ /* 0x000fe2000fffe03f */
[----:B--2---:R-:W-:-:S03]  /*18f0*/  IADD3 R4, R4, 0xffffffe, RZ ;  /* 0x0ffffffe04047810 */ /* 0x004fc60007ffe0ff */
[----:B------:R-:W-:Y:S01]  /*1900*/  UIMAD UR6, UR50, UR6, UR10 ;  /* 0x00000006320672a4 */ /* 0x000fe2000f8e020a */
[----:B------:R-:W1:Y:S01]  /*1910*/  F2I.FTZ.U32.TRUNC.NTZ R5, R4 ;  /* 0x0000000400057305 */ /* 0x000e62000021f000 */
[----:B------:R-:W2:Y:S02]  /*1920*/  S2UR UR10, SR_CTAID.X ;  /* 0x00000000000a79c3 */ /* 0x000ea40000002500 */
[----:B------:R-:W-:Y:S02]  /*1930*/  UIADD3 UR16, UR57, UR6, URZ ;  /* 0x0000000639107290 */ /* 0x000fe4000fffe03f */
[----:B------:R-:W-:-:S04]  /*1940*/  UIMAD.WIDE.U32 UR6, UR50, UR4, URZ ;  /* 0x00000004320672a5 */ /* 0x000fc8000f8e003f */
[----:B------:R-:W-:Y:S02]  /*1950*/  @UP2 UIADD3 UR16, UR7, UR8, URZ ;  /* 0x0000000807102290 */ /* 0x000fe4000fffe03f */
[----:B------:R-:W-:Y:S01]  /*1960*/  USEL UR17, UR56, UR6, !UP2 ;  /* 0x0000000638117287 */ /* 0x000fe2000d000000 */
[----:B-1----:R-:W-:Y:S02]  /*1970*/  IMAD.MOV R0, RZ, RZ, -R5 ;  /* 0x000000ffff007224 */ /* 0x002fe400078e0a05 */
[----:B------:R-:W-:Y:S02]  /*1980*/  IMAD.MOV.U32 R4, RZ, RZ, RZ ;  /* 0x000000ffff047224 */ /* 0x000fe400078e00ff */
[----:B------:R-:W-:-:S04]  /*1990*/  IMAD R0, R0, R7, RZ ;  /* 0x0000000700007224 */ /* 0x000fc800078e02ff */
[----:B------:R-:W-:Y:S01]  /*19a0*/  IMAD.HI.U32 R4, R5, R0, R4 ;  /* 0x0000000005047227 */ /* 0x000fe200078e0004 */
[----:B--2---:R-:W-:-:S03]  /*19b0*/  UIMAD.WIDE.U32 UR6, UR10, UR14, URZ ;  /* 0x0000000e0a0672a5 */ /* 0x004fc6000f8e003f */
[----:B------:R-:W-:Y:S01]  /*19c0*/  IMAD.MOV.U32 R0, RZ, RZ, R3 ;  /* 0x000000ffff007224 */ /* 0x000fe200078e0003 */
[----:B------:R-:W-:Y:S02]  /*19d0*/  UIMAD UR14, UR10, UR15, UR7 ;  /* 0x0000000f0a0e72a4 */ /* 0x000fe4000f8e0207 */
[----:B------:R-:W-:Y:S01]  /*19e0*/  USEL UR15, UR6, URZ, UP6 ;  /* 0x0000003f060f7287 */ /* 0x000fe2000b000000 */
[----:B------:R-:W-:Y:S01]  /*19f0*/  IMAD.HI.U32 R6, R4, R0, RZ ;  /* 0x0000000004067227 */ /* 0x000fe200078e00ff */
[----:B------:R-:W-:Y:S02]  /*1a00*/  USHF.L.U64.HI UR6, UR44, 0x7, UR54 ;  /* 0x000000072c067899 */ /* 0x000fe40008010236 */
[----:B------:R-:W-:Y:S01]  /*1a10*/  USHF.L.U32 UR10, UR44, 0x7, URZ ;  /* 0x000000072c0a7899 */ /* 0x000fe2000800063f */
[----:B------:R-:W-:Y:S01]  /*1a20*/  IMAD.MOV R3, RZ, RZ, -R6 ;  /* 0x000000ffff037224 */ /* 0x000fe200078e0a06 */
[----:B------:R-:W-:Y:S02]  /*1a30*/  USEL UR7, UR6, URZ, UP1 ;  /* 0x0000003f06077287 */ /* 0x000fe40008800000 */
[----:B------:R-:W-:Y:S01]  /*1a40*/  USEL UR6, UR10, URZ, UP1 ;  /* 0x0000003f0a067287 */ /* 0x000fe20008800000 */
[----:B------:R-:W-:Y:S01]  /*1a50*/  IMAD R0, R7, R3, R0 ;  /* 0x0000000307007224 */ /* 0x000fe200078e0200 */
[----:B------:R-:W-:-:S02]  /*1a60*/  USEL UR14, UR14, URZ, UP6 ;  /* 0x0000003f0e0e7287 */ /* 0x000fc4000b000000 */
[----:B------:R-:W-:Y:S02]  /*1a70*/  UIADD3 UR6, UP1, UR5, UR6, URZ ;  /* 0x0000000605067290 */ /* 0x000fe4000ff3e03f */
[----:B------:R-:W-:Y:S02]  /*1a80*/  ISETP.GT.U32.AND P1, PT, R7, R0, PT ;  /* 0x000000000700720c */ /* 0x000fe40003f24070 */
[----:B------:R-:W-:Y:S02]  /*1a90*/  UIADD3.X UR8, UR42, UR7, URZ, UP1, !UPT ;  /* 0x000000072a087290 */ /* 0x000fe40008ffe43f */
[----:B------:R-:W-:-:S04]  /*1aa0*/  UIMAD UR7, UR51, UR6, URZ ;  /* 0x00000006330772a4 */ /* 0x000fc8000f8e023f */
[----:B------:R-:W-:-:S05]  /*1ab0*/  UIMAD UR10, UR50, UR8, UR7 ;  /* 0x00000008320a72a4 */ /* 0x000fca000f8e0207 */
[----:B------:R-:W-:Y:S01]  /*1ac0*/  @!P1 IMAD.IADD R0, R0, 0x1, -R7 ;  /* 0x0000000100009824 */ /* 0x000fe200078e0a07 */
[----:B------:R-:W-:Y:S01]  /*1ad0*/  @!P1 IADD3 R6, R6, 0x1, RZ ;  /* 0x0000000106069810 */ /* 0x000fe20007ffe0ff */
[----:B------:R-:W1:Y:S01]  /*1ae0*/  R2UR UR7, R244 ;  /* 0x00000000f40773c2 */ /* 0x000e6200000e0000 */
[----:B---3--:R-:W-:Y:S01]  /*1af0*/  ISETP.LE.AND P1, PT, RZ, UR41, PT ;  /* 0x00000029ff007c0c */ /* 0x008fe2000bf23270 */
[----:B------:R-:W-:Y:S01]  /*1b00*/  ULDC UR41, c[0x0][0x234] ;  /* 0x00008d0000297ab9 */ /* 0x000fe20000000800 */
[----:B------:R-:W-:-:S13]  /*1b10*/  ISETP.GE.U32.AND P3, PT, R0, R7, PT ;  /* 0x000000070000720c */ /* 0x000fda0003f66070 */
[----:B------:R-:W-:-:S05]  /*1b20*/  @P3 IADD3 R6, R6, 0x1, RZ ;  /* 0x0000000106063810 */ /* 0x000fca0007ffe0ff */
[----:B------:R-:W-:Y:S01]  /*1b30*/  @!P1 IMAD.MOV R6, RZ, RZ, -R6 ;  /* 0x000000ffff069224 */ /* 0x000fe200078e0a06 */
[----:B------:R-:W-:Y:S01]  /*1b40*/  PLOP3.LUT P1, PT, PT, PT, UP5, 0x80, 0x0 ;  /* 0x000000000000781c */ /* 0x000fe20003f2f058 */
[----:B-1----:R-:W-:Y:S01]  /*1b50*/  @UP5 USEL UR7, UR7, UR4, !UP2 ;  /* 0x0000000407075287 */ /* 0x002fe2000d000000 */
[----:B------:R-:W-:-:S03]  /*1b60*/  @!P2 LOP3.LUT R6, RZ, c[0x0][0x1c8], RZ, 0x33, !PT ;  /* 0x00007200ff06aa12 */ /* 0x000fc600078e33ff */
[----:B------:R-:W-:Y:S01]  /*1b70*/  @UP5 UIMAD UR8, UR52, UR41, UR7 ;  /* 0x00000029340852a4 */ /* 0x000fe2000f8e0207 */
[----:B------:R-:W-:Y:S01]  /*1b80*/  SHF.R.S32.HI R13, RZ, 0x1f, R6 ;  /* 0x0000001fff0d7819 */ /* 0x000fe20000011406 */
[----:B------:R-:W-:Y:S02]  /*1b90*/  UIMAD.WIDE.U32 UR6, UR50, UR6, URZ ;  /* 0x00000006320672a5 */ /* 0x000fe4000f8e003f */
[----:B------:R-:W-:Y:S02]  /*1ba0*/  USHF.R.S32.HI UR41, URZ, 0x1f, UR37 ;  /* 0x0000001f3f297899 */ /* 0x000fe40008011425 */
[----:B------:R-:W-:Y:S02]  /*1bb0*/  UIADD3 UR10, UR7, UR10, URZ ;  /* 0x0000000a070a7290 */ /* 0x000fe4000fffe03f */
[----:B----4-:R-:W-:Y:S01]  /*1bc0*/  @!UP5 UMOV UR8, UR19 ;  /* 0x000000130008dc82 */ /* 0x010fe20008000000 */
[----:B------:R-:W-:Y:S05]  /*1bd0*/  @!P1 BRA `(.L_x_530) ;  /* 0x0000007000009947 */ /* 0x000fea0003800000 */
[----:B------:R-:W-:Y:S01]  /*1be0*/  ULDC UR52, c[0x0][0x224] ;  /* 0x0000890000347ab9 */ /* 0x000fe20000000800 */
[----:B------:R-:W1:Y:S01]  /*1bf0*/  R2UR UR19, R247 ;  /* 0x00000000f71373c2 */ /* 0x000e6200000e0000 */
[----:B------:R-:W-:-:S04]  /*1c00*/  @!UP2 UIMAD UR4, UR44, UR52, URZ ;  /* 0x000000342c04a2a4 */ /* 0x000fc8000f8e023f */
[----:B------:R-:W-:-:S03]  /*1c10*/  ULEA UR4, UR44, UR4, 0x7 ;  /* 0x000000042c047291 */ /* 0x000fc6000f8e383f */
[----:B------:R-:W1:Y:S02]  /*1c20*/  S2UR UR52, SR_CTAID.Z ;  /* 0x00000000003479c3 */ /* 0x000e640000002700 */
[----:B-1----:R-:W-:Y:S01]  /*1c30*/  UIMAD UR4, UR19, UR52, UR4 ;  /* 0x00000034130472a4 */ /* 0x002fe2000f8e0204 */
[----:B------:R-:W-:Y:S05]  /*1c40*/  BRA `(.L_x_531) ;  /* 0x0000002000007947 */ /* 0x000fea0003800000 */
.L_x_530:
[----:B------:R1:W2:Y:S01]  /*1c50*/  R2UR UR4, R243 ;  /* 0x00000000f30473c2 */ /* 0x0002a200000e0000 */
[----:B------:R-:W-:-:S07]  /*1c60*/  DEPBAR.LE SB1, 0x0, {2} ;  /* 0x000090040000791a */ /* 0x000fce0000000000 */
.L_x_531:
[----:B------:R-:W1:Y:S01]  /*1c70*/  R2UR UR19, R246 ;  /* 0x00000000f61373c2 */ /* 0x000e6200000e0000 */
[----:B------:R-:W2:Y:S01]  /*1c80*/  S2R R14, SR_TID.X ;  /* 0x00000000000e7919 */ /* 0x000ea20000002100 */
[----:B------:R-:W-:Y:S01]  /*1c90*/  USHF.R.S32.HI UR7, URZ, 0x1f, UR59 ;  /* 0x0000001f3f077899 */ /* 0x000fe2000801143b */
[----:B------:R-:W-:Y:S01]  /*1ca0*/  IMAD.U32 R12, RZ, RZ, UR5 ;  /* 0x00000005ff0c7e24 */ /* 0x000fe2000f8e00ff */
[----:B------:R-:W-:Y:S01]  /*1cb0*/  UIADD3 UR4, UR5, UR4, URZ ;  /* 0x0000000405047290 */ /* 0x000fe2000fffe03f */
[----:B------:R-:W-:Y:S01]  /*1cc0*/  BSSY B1, `(.L_x_527) ;  /* 0x0000803000017945 */ /* 0x000fe20003800000 */
[----:B------:R-:W-:-:S02]  /*1cd0*/  UIADD3 UR8, UR5, UR8, URZ ;  /* 0x0000000805087290 */ /* 0x000fc4000fffe03f */
[----:B-1----:R-:W-:Y:S01]  /*1ce0*/  UIADD3 UR6, UP4, UP3, UR6, UR59, UR19 ;  /* 0x0000003b06067290 */ /* 0x002fe2000fb9e013 */
[----:B--2---:R-:W-:-:S03]  /*1cf0*/  SHF.R.S32.HI R15, RZ, 0x1f, R14 ;  /* 0x0000001fff0f7819 */ /* 0x004fc6000001140e */
[----:B------:R-:W-:Y:S01]  /*1d00*/  UIADD3 UR19, UP2, UP1, UR15, UR6, UR17 ;  /* 0x000000060f137290 */ /* 0x000fe2000f95e011 */
[----:B------:R-:W-:Y:S01]  /*1d10*/  LEA.HI R4, R15, R14, RZ, 0x2 ;  /* 0x0000000e0f047211 */ /* 0x000fe200078f10ff */
[----:B------:R-:W-:-:S03]  /*1d20*/  USHF.R.S32.HI UR17, URZ, 0x1f, UR52 ;  /* 0x0000001f3f117899 */ /* 0x000fc60008011434 */
[----:B------:R-:W-:Y:S02]  /*1d30*/  SHF.R.S32.HI R0, RZ, 0x2, R4 ;  /* 0x00000002ff007819 */ /* 0x000fe40000011404 */
[----:B------:R-:W1:Y:S01]  /*1d40*/  R2UR UR6, R240 ;  /* 0x00000000f00673c2 */ /* 0x000e6200000e0000 */
[----:B------:R-:W-:Y:S02]  /*1d50*/  LOP3.LUT R4, R4, 0xfffffffc, RZ, 0xc0, !PT ;  /* 0xfffffffc04047812 */ /* 0x000fe400078ec0ff */
[----:B------:R-:W-:Y:S02]  /*1d60*/  SHF.R.S32.HI R20, RZ, 0x1f, R0 ;  /* 0x0000001fff147819 */ /* 0x000fe40000011400 */
[----:B------:R-:W-:Y:S01]  /*1d70*/  IADD3 R3, P1, R0, UR5, RZ ;  /* 0x0000000500037c10 */ /* 0x000fe2000ff3e0ff */
[----:B------:R-:W-:-:S03]  /*1d80*/  IMAD.IADD R4, R14, 0x1, -R4 ;  /* 0x000000010e047824 */ /* 0x000fc600078e0a04 */
[----:B------:R-:W-:Y:S01]  /*1d90*/  IADD3.X R7, R20, UR42, RZ, P1, !PT ;  /* 0x0000002a14077c10 */ /* 0x000fe20008ffe4ff */
[----:B------:R-:W-:-:S04]  /*1da0*/  IMAD.SHL.U32 R4, R4, 0x8, RZ ;  /* 0x0000000804047824 */ /* 0x000fc800078e00ff */
[----:B------:R-:W-:Y:S01]  /*1db0*/  IMAD R7, R7, c[0x0][0x190], RZ ;  /* 0x0000640007077a24 */ /* 0x000fe200078e02ff */
[----:B------:R-:W-:-:S05]  /*1dc0*/  SHF.R.S32.HI R5, RZ, 0x1f, R4 ;  /* 0x0000001fff057819 */ /* 0x000fca0000011404 */
[----:B------:R-:W-:Y:S01]  /*1dd0*/  IMAD.WIDE.U32 R8, R3, c[0x0][0x190], R4 ;  /* 0x0000640003087a25 */ /* 0x000fe200078e0004 */
[----:B-1----:R-:W-:-:S03]  /*1de0*/  UIADD3.X UR6, UR10, UR7, UR6, UP4, UP3 ;  /* 0x000000070a067290 */ /* 0x002fc6000a7e6406 */
[----:B------:R-:W-:Y:S01]  /*1df0*/  IMAD R3, R3, c[0x0][0x194], R7 ;  /* 0x0000650003037a24 */ /* 0x000fe200078e0207 */
[----:B------:R-:W-:Y:S01]  /*1e00*/  IADD3 R10, P1, R8, UR53, RZ ;  /* 0x00000035080a7c10 */ /* 0x000fe2000ff3e0ff */
[----:B------:R-:W-:Y:S01]  /*1e10*/  UIADD3.X UR15, UR14, UR6, UR16, UP2, UP1 ;  /* 0x000000060e0f7290 */ /* 0x000fe200097e2410 */
[----:B------:R-:W-:Y:S02]  /*1e20*/  IADD3 R8, P2, R4, UR38, RZ ;  /* 0x0000002604087c10 */ /* 0x000fe4000ff5e0ff */
[----:B------:R-:W-:Y:S01]  /*1e30*/  ULDC.64 UR6, c[0x0][0x1a8] ;  /* 0x00006a0000067ab9 */ /* 0x000fe20000000a00 */
[----:B------:R-:W-:Y:S01]  /*1e40*/  IADD3.X R11, R9, UR49, R3, P1, !PT ;  /* 0x00000031090b7c10 */ /* 0x000fe20008ffe403 */
[----:B------:R-:W-:Y:S01]  /*1e50*/  UIMAD UR6, UR17, UR6, URZ ;  /* 0x00000006110672a4 */ /* 0x000fe2000f8e023f */
[----:B------:R-:W-:Y:S02]  /*1e60*/  LEA.HI R3, R15, R14, RZ, 0x5 ;  /* 0x0000000e0f037211 */ /* 0x000fe400078f28ff */
[----:B------:R-:W-:Y:S01]  /*1e70*/  IADD3.X R9, R5, UR39, RZ, P2, !PT ;  /* 0x0000002705097c10 */ /* 0x000fe200097fe4ff */
[----:B------:R-:W-:Y:S01]  /*1e80*/  UIMAD UR14, UR52, UR7, UR6 ;  /* 0x00000007340e72a4 */ /* 0x000fe2000f8e0206 */
[----:B------:R-:W-:Y:S01]  /*1e90*/  LOP3.LUT R19, R3, 0xffffffe0, RZ, 0xc0, !PT ;  /* 0xffffffe003137812 */ /* 0x000fe200078ec0ff */
[----:B------:R-:W-:Y:S01]  /*1ea0*/  ULDC.64 UR38, c[0x0][0x200] ;  /* 0x0000800000267ab9 */ /* 0x000fe20000000a00 */
[----:B------:R-:W-:Y:S01]  /*1eb0*/  SHF.R.S32.HI R3, RZ, 0x5, R3 ;  /* 0x00000005ff037819 */ /* 0x000fe20000011403 */
[----:B------:R-:W-:Y:S01]  /*1ec0*/  ULDC.64 UR6, c[0x0][0x378] ;  /* 0x0000de0000067ab9 */ /* 0x000fe20000000a00 */
[----:B------:R-:W-:Y:S01]  /*1ed0*/  IMAD.WIDE.U32 R8, R12, c[0x0][0x370], R8 ;  /* 0x0000dc000c087a25 */ /* 0x000fe200078e0008 */
[----:B------:R-:W-:-:S03]  /*1ee0*/  UIMAD UR6, UR17, UR6, URZ ;  /* 0x00000006110672a4 */ /* 0x000fc6000f8e023f */
[----:B------:R-:W-:Y:S01]  /*1ef0*/  ULDC.64 UR16, c[0x0][0x3c8] ;  /* 0x0000f20000107ab9 */ /* 0x000fe20000000a00 */
[----:B------:R-:W-:Y:S01]  /*1f00*/  IMAD.IADD R19, R14, 0x1, -R19 ;  /* 0x000000010e137824 */ /* 0x000fe200078e0a13 */
[----:B------:R-:W-:-:S03]  /*1f10*/  UIMAD UR10, UR52, UR7, UR6 ;  /* 0x00000007340a72a4 */ /* 0x000fc6000f8e0206 */
[----:B------:R-:W-:Y:S01]  /*1f20*/  ULDC.64 UR6, c[0x0][0x370] ;  /* 0x0000dc0000067ab9 */ /* 0x000fe20000000a00 */
[----:B------:R-:W-:Y:S01]  /*1f30*/  IMAD R3, R3, UR58, R19 ;  /* 0x0000003a03037c24 */ /* 0x000fe2000f8e0213 */
[----:B------:R-:W-:-:S03]  /*1f40*/  UIMAD UR6, UR42, UR6, URZ ;  /* 0x000000062a0672a4 */ /* 0x000fc6000f8e023f */
[----:B------:R-:W-:Y:S01]  /*1f50*/  UMOV UR42, 0x4 ;  /* 0x00000004002a7882 */ /* 0x000fe20000000000 */
[C---:B------:R-:W-:Y:S01]  /*1f60*/  IADD3 R7, P1, R3.reuse, UR19, RZ ;  /* 0x0000001303077c10 */ /* 0x040fe2000ff3e0ff */
[----:B------:R-:W-:Y:S02]  /*1f70*/  UIMAD UR6, UR5, UR7, UR6 ;  /* 0x00000007050672a4 */ /* 0x000fe4000f8e0206 */
[----:B------:R-:W-:Y:S01]  /*1f80*/  UIMAD.WIDE UR4, UR4, UR42, UR16 ;  /* 0x0000002a040472a5 */ /* 0x000fe2000f8e0210 */
[----:B------:R-:W-:Y:S01]  /*1f90*/  LEA.HI.X.SX32 R222, R3, UR15, 0x1, P1 ;  /* 0x0000000f03de7c11 */ /* 0x000fe200088f0eff */
[----:B------:R-:W-:Y:S01]  /*1fa0*/  ULDC UR7, c[0x0][0x2e8] ;  /* 0x0000ba0000077ab9 */ /* 0x000fe20000000800 */
[----:B------:R-:W-:Y:S01]  /*1fb0*/  IMAD.U32 R3, RZ, RZ, UR52 ;  /* 0x00000034ff037e24 */ /* 0x000fe2000f8e00ff */
[----:B------:R-:W-:Y:S02]  /*1fc0*/  IADD3 R9, R9, UR6, RZ ;  /* 0x0000000609097c10 */ /* 0x000fe4000fffe0ff */
[----:B------:R-:W-:Y:S01]  /*1fd0*/  LEA R223, P1, R7, c[0x0][0x350], 0x2 ;  /* 0x0000d40007df7a11 */ /* 0x000fe200078210ff */
[----:B------:R-:W-:Y:S01]  /*1fe0*/  UMOV UR17, UR4 ;  /* 0x0000000400117c82 */ /* 0x000fe20008000000 */
[----:B------:R-:W-:Y:S01]  /*1ff0*/  IMAD.WIDE.U32 R10, R3, c[0x0][0x1a8], R10 ;  /* 0x00006a00030a7a25 */ /* 0x000fe200078e000a */
[----:B------:R-:W-:Y:S01]  /*2000*/  UIADD3 UR4, -UR9, UR18, UR37 ;  /* 0x0000001209047290 */ /* 0x000fe2000fffe125 */
[----:B------:R-:W-:Y:S01]  /*2010*/  LEA.HI.X R222, R7, c[0x0][0x354], R222, 0x2, P1 ;  /* 0x0000d50007de7a11 */ /* 0x000fe200008f14de */
[----:B------:R-:W-:Y:S01]  /*2020*/  UMOV UR16, UR5 ;  /* 0x0000000500107c82 */ /* 0x000fe20008000000 */
[----:B------:R-:W-:Y:S01]  /*2030*/  IMAD.WIDE.U32 R8, R3, c[0x0][0x378], R8 ;  /* 0x0000de0003087a25 */ /* 0x000fe200078e0008 */
[----:B------:R-:W-:Y:S01]  /*2040*/  UIADD3 UR4, UR4, -UR7, URZ ;  /* 0x8000000704047290 */ /* 0x000fe2000fffe03f */
[----:B------:R-:W-:Y:S01]  /*2050*/  IADD3 R11, R11, UR14, RZ ;  /* 0x0000000e0b0b7c10 */ /* 0x000fe2000fffe0ff */
[----:B------:R-:W-:Y:S01]  /*2060*/  UIADD3 UR7, UR47, -0x1, URZ ;  /* 0xffffffff2f077890 */ /* 0x000fe2000fffe03f */
[----:B------:R-:W-:Y:S01]  /*2070*/  IMAD R3, R20, c[0x0][0x370], RZ ;  /* 0x0000dc0014037a24 */ /* 0x000fe200078e02ff */
[----:B------:R-:W-:Y:S01]  /*2080*/  USHF.R.S32.HI UR19, URZ, 0x1f, UR4 ;  /* 0x0000001f3f137899 */ /* 0x000fe20008011404 */
[----:B------:R-:W-:Y:S01]  /*2090*/  IADD3 R9, R9, UR10, RZ ;  /* 0x0000000a09097c10 */ /* 0x000fe2000fffe0ff */
[----:B------:R-:W-:Y:S01]  /*20a0*/  UIMAD.WIDE UR14, UR8, UR42, UR38 ;  /* 0x0000002a080e72a5 */ /* 0x000fe2000f8e0226 */
[----:B------:R-:W-:Y:S01]  /*20b0*/  IMAD R3, R0, c[0x0][0x374], R3 ;  /* 0x0000dd0000037a24 */ /* 0x000fe200078e0203 */
[----:B------:R-:W-:Y:S01]  /*20c0*/  ULEA.HI UR19, UR19, UR4, URZ, 0x7 ;  /* 0x0000000413137291 */ /* 0x000fe2000f8f383f */
[----:B------:R-:W-:Y:S01]  /*20d0*/  LEA R220, P3, R10, c[0x0][0x160], 0x1 ;  /* 0x000058000adc7a11 */ /* 0x000fe200078608ff */
[----:B------:R-:W-:-:S02]  /*20e0*/  IMAD.WIDE.U32 R8, R0, c[0x0][0x370], R8 ;  /* 0x0000dc0000087a25 */ /* 0x000fc400078e0008 */
[----:B------:R-:W-:Y:S01]  /*20f0*/  USHF.R.S32.HI UR19, URZ, 0x7, UR19 ;  /* 0x000000073f137899 */ /* 0x000fe20008011413 */
[----:B------:R-:W-:Y:S01]  /*2100*/  LEA.HI.X R221, R10, c[0x0][0x164], R11, 0x1, P3 ;  /* 0x000059000add7a11 */ /* 0x000fe200018f0c0b */
[----:B------:R-:W-:Y:S01]  /*2110*/  IMAD.IADD R3, R9, 0x1, R3 ;  /* 0x0000000109037824 */ /* 0x000fe200078e0203 */
[----:B------:R-:W-:Y:S01]  /*2120*/  LEA R218, P2, R8, c[0x0][0x330], 0x1 ;  /* 0x0000cc0008da7a11 */ /* 0x000fe200078408ff */
[----:B------:R-:W-:-:S03]  /*2130*/  UISETP.LT.AND UP1, UPT, URZ, UR19, UPT ;  /* 0x000000133f00728c */ /* 0x000fc6000bf21270 */
[----:B------:R-:W-:Y:S01]  /*2140*/  LEA.HI.X R219, R8, c[0x0][0x334], R3, 0x1, P2 ;  /* 0x0000cd0008db7a11 */ /* 0x000fe200010f0c03 */
[----:B------:R-:W-:-:S04]  /*2150*/  USEL UR19, URZ, UR19, !UP1 ;  /* 0x000000133f137287 */ /* 0x000fc8000c800000 */
[----:B------:R-:W-:-:S06]  /*2160*/  UISETP.GT.AND UP1, UPT, UR47, UR19, UPT ;  /* 0x000000132f00728c */ /* 0x000fcc000bf24270 */
[----:B------:R-:W-:-:S13]  /*2170*/  PLOP3.LUT P1, PT, PT, PT, UP1, 0x80, 0x0 ;  /* 0x000000000000781c */ /* 0x000fda0003f2f018 */
        /* <DEDUP_REMOVED lines=19> */
.L_x_533:
        /* <DEDUP_REMOVED lines=18> */
.L_x_534:
        /* <DEDUP_REMOVED lines=28> */
.L_x_536:
[----:B------:R-:W-:Y:S05]  /*2590*/  BSYNC B0 ;  /* 0x0000000000007941 */ /* 0x000fea0003800000 */
.L_x_535:
        /* <DEDUP_REMOVED lines=14> */
.L_x_538:
[----:B------:R-:W-:Y:S05]  /*2680*/  BSYNC B0 ;  /* 0x0000000000007941 */ /* 0x000fea0003800000 */
.L_x_537:
        /* <DEDUP_REMOVED lines=25> */
.L_x_540:
[----:B------:R-:W-:Y:S05]  /*2820*/  BSYNC B0 ;  /* 0x0000000000007941 */ /* 0x000fea0003800000 */
.L_x_539:
        /* <DEDUP_REMOVED lines=12> */
.L_x_532:
[----:B------:R-:W-:Y:S01]  /*28f0*/  ULDC.64 UR4, c[0x0][0x1a0] ;  /* 0x0000680000047ab9 */ /* 0x000fe20000000a00 */
[----:B------:R-:W-:Y:S01]  /*2900*/  IMAD.U32 R3, RZ, RZ, UR37 ;  /* 0x00000025ff037e24 */ /* 0x000fe2000f8e00ff */
[----:B------:R-:W-:Y:S01]  /*2910*/  UIMAD UR4, UR41, UR4, URZ ;  /* 0x00000004290472a4 */ /* 0x000fe2000f8e023f */
[----:B------:R-:W1:Y:S01]  /*2920*/  R2UR UR8, R241 ;  /* 0x00000000f10873c2 */ /* 0x000e6200000e0000 */
[----:B------:R-:W-:Y:S01]  /*2930*/  ULDC.64 UR38, c[0x0][0x198] ;  /* 0x0000660000267ab9 */ /* 0x000fe20000000a00 */
[C-C-:B------:R-:W-:Y:S01]  /*2940*/  IMAD.WIDE.U32 R8, R3.reuse, c[0x0][0x198], R4.reuse ;  /* 0x0000660003087a25 */ /* 0x140fe200078e0004 */
[----:B------:R-:W-:Y:S02]  /*2950*/  UIMAD UR4, UR37, UR5, UR4 ;  /* 0x00000005250472a4 */ /* 0x000fe4000f8e0204 */
[----:B------:R-:W-:Y:S01]  /*2960*/  UIMAD UR38, UR41, UR38, URZ ;  /* 0x00000026292672a4 */ /* 0x000fe2000f8e023f */
[----:B------:R-:W-:Y:S01]  /*2970*/  IMAD.WIDE.U32 R4, R3, c[0x0][0x1a0], R4 ;  /* 0x0000680003047a25 */ /* 0x000fe200078e0004 */
[----:B------:R-:W-:Y:S01]  /*2980*/  IADD3 R8, P1, R8, UR46, RZ ;  /* 0x0000002e08087c10 */ /* 0x000fe2000ff3e0ff */
[----:B------:R-:W2:Y:S01]  /*2990*/  R2UR UR6, R238 ;  /* 0x00000000ee0673c2 */ /* 0x000ea200000e0000 */
[----:B------:R-:W-:Y:S01]  /*29a0*/  UIMAD UR39, UR37, UR39, UR38 ;  /* 0x00000027252772a4 */ /* 0x000fe2000f8e0226 */
[----:B------:R-:W-:Y:S01]  /*29b0*/  IMAD.U32 R3, RZ, RZ, UR4 ;  /* 0x00000004ff037e24 */ /* 0x000fe2000f8e00ff */
[----:B------:R-:W-:Y:S01]  /*29c0*/  ULEA.HI UR4, UR7, UR7, URZ, 0x1 ;  /* 0x0000000707047291 */ /* 0x000fe2000f8f083f */
[----:B------:R-:W-:-:S03]  /*29d0*/  IADD3 R10, P0, R4, UR43, RZ ;  /* 0x0000002b040a7c10 */ /* 0x000fc6000ff1e0ff */
[----:B------:R-:W-:Y:S01]  /*29e0*/  ULOP3.LUT UR4, UR4, 0xfffffffe, URZ, 0xc0, !UPT ;  /* 0xfffffffe04047892 */ /* 0x000fe2000f8ec03f */
[----:B------:R-:W-:Y:S01]  /*29f0*/  IMAD.U32 R7, RZ, RZ, UR39 ;  /* 0x00000027ff077e24 */ /* 0x000fe2000f8e00ff */
[----:B------:R-:W-:Y:S02]  /*2a00*/  IADD3.X R11, R5, UR45, R3, P0, !PT ;  /* 0x0000002d050b7c10 */ /* 0x000fe400087fe403 */
[----:B------:R-:W-:Y:S01]  /*2a10*/  UIADD3 UR4, UR7, -UR4, URZ ;  /* 0x8000000407047290 */ /* 0x000fe2000fffe03f */
[----:B------:R-:W-:Y:S02]  /*2a20*/  PLOP3.LUT P0, PT, PT, PT, UP6, 0x80, 0x0 ;  /* 0x000000000000781c */ /* 0x000fe40003f0f068 */
[----:B------:R-:W-:Y:S01]  /*2a30*/  IADD3 R3, R0, 0x40, RZ ;  /* 0x0000004000037810 */ /* 0x000fe20007ffe0ff */
[----:B------:R-:W-:Y:S01]  /*2a40*/  UISETP.NE.AND UP0, UPT, UR4, 0x1, UPT ;  /* 0x000000010400788c */ /* 0x000fe2000bf05270 */
[----:B------:R-:W-:Y:S01]  /*2a50*/  IADD3.X R9, R9, UR48, R7, P1, !PT ;  /* 0x0000003009097c10 */ /* 0x000fe20008ffe407 */
[----:B------:R-:W-:Y:S01]  /*2a60*/  UIMAD UR4, UR11, -0x80, UR9 ;  /* 0xffffff800b0478a4 */ /* 0x000fe2000f8e0209 */
[----:B------:R-:W-:-:S05]  /*2a70*/  IMAD.WIDE.U32 R10, R6, c[0x0][0x1b8], R10 ;  /* 0x00006e00060a7a25 */ /* 0x000fca00078e000a */
[----:B------:R-:W-:Y:S02]  /*2a80*/  ISETP.GE.AND P2, PT, R0, UR4, PT ;  /* 0x0000000400007c0c */ /* 0x000fe4000bf46270 */
[----:B------:R-:W-:Y:S01]  /*2a90*/  ISETP.GE.AND P1, PT, R3, UR4, PT ;  /* 0x0000000403007c0c */ /* 0x000fe2000bf26270 */
[----:B------:R-:W-:-:S06]  /*2aa0*/  UIMAD UR4, UR7, -0x80, UR18 ;  /* 0xffffff80070478a4 */ /* 0x000fcc000f8e0212 */
[----:B------:R-:W-:Y:S02]  /*2ab0*/  ISETP.GE.AND P3, PT, R3, UR4, PT ;  /* 0x0000000403007c0c */ /* 0x000fe4000bf66270 */
[----:B------:R-:W-:Y:S02]  /*2ac0*/  MOV R3, 0x80 ;  /* 0x0000008000037802 */ /* 0x000fe40000000f00 */
[----:B------:R-:W-:Y:S02]  /*2ad0*/  ISETP.GE.AND P4, PT, R0, UR4, PT ;  /* 0x0000000400007c0c */ /* 0x000fe4000bf86270 */
[----:B------:R-:W-:Y:S01]  /*2ae0*/  ISETP.GE.AND P6, PT, R225, UR4, PT ;  /* 0x00000004e1007c0c */ /* 0x000fe2000bfc6270 */
[----:B------:R-:W-:-:S04]  /*2af0*/  IMAD.WIDE.U32 R4, R3, c[0x0][0x370], RZ ;  /* 0x0000dc0003047a25 */ /* 0x000fc800078e00ff */
[C---:B------:R-:W-:Y:S02]  /*2b00*/  IMAD R7, R3.reuse, c[0x0][0x374], RZ ;  /* 0x0000dd0003077a24 */ /* 0x040fe400078e02ff */
[----:B------:R-:W-:Y:S01]  /*2b10*/  @!P3 IADD3 R4, P5, R218, R4, RZ ;  /* 0x00000004da04b210 */ /* 0x000fe20007fbe0ff */
[----:B------:R-:W-:-:S03]  /*2b20*/  IMAD.WIDE.U32 R14, R3, c[0x0][0x190], RZ ;  /* 0x00006400030e7a25 */ /* 0x000fc600078e00ff */
[----:B------:R-:W-:Y:S01]  /*2b30*/  @!P3 IADD3.X R5, R219, R5, R7, P5, !PT ;  /* 0x00000005db05b210 */ /* 0x000fe20002ffe407 */
[----:B------:R-:W-:Y:S01]  /*2b40*/  IMAD R12, R3, c[0x0][0x194], RZ ;  /* 0x00006500030c7a24 */ /* 0x000fe200078e02ff */
[----:B------:R-:W-:Y:S01]  /*2b50*/  @!P3 IADD3 R14, P5, R220, R14, RZ ;  /* 0x0000000edc0eb210 */ /* 0x000fe20007fbe0ff */
[----:B------:R-:W-:Y:S01]  /*2b60*/  IMAD.SHL.U32 R3, R234, 0x2, RZ ;  /* 0x00000002ea037824 */ /* 0x000fe200078e00ff */
[----:B------:R-:W-:Y:S01]  /*2b70*/  @P0 BAR.SYNC.DEFER_BLOCKING 0x0 ;  /* 0x0000000000000b1d */ /* 0x000fe20000010000 */
[----:B------:R-:W-:Y:S02]  /*2b80*/  IADD3 R7, R225, 0x8, RZ ;  /* 0x00000008e1077810 */ /* 0x000fe40007ffe0ff */
[----:B------:R-:W-:Y:S02]  /*2b90*/  @!P3 IADD3.X R15, R221, R15, R12, P5, !PT ;  /* 0x0000000fdd0fb210 */ /* 0x000fe40002ffe40c */
[----:B------:R-:W-:Y:S01]  /*2ba0*/  ISETP.GE.AND P5, PT, R7, UR4, PT ;  /* 0x0000000407007c0c */ /* 0x000fe2000bfa6270 */
[----:B------:R-:W-:-:S02]  /*2bb0*/  IMAD R7, R13, c[0x0][0x1b0], RZ ;  /* 0x00006c000d077a24 */ /* 0x000fc400078e02ff */
[----:B------:R-:W-:Y:S02]  /*2bc0*/  IMAD R13, R13, c[0x0][0x1b8], RZ ;  /* 0x00006e000d0d7a24 */ /* 0x000fe400078e02ff */
[----:B------:R-:W-:Y:S01]  /*2bd0*/  IMAD R12, R6, c[0x0][0x1b4], R7 ;  /* 0x00006d00060c7a24 */ /* 0x000fe200078e0207 */
[----:B------:R-:W-:Y:S01]  /*2be0*/  @!P1 IADD3 R7, P0, R0, 0x40, RZ ;  /* 0x0000004000079810 */ /* 0x000fe20007f1e0ff */
[C---:B------:R-:W-:Y:S01]  /*2bf0*/  IMAD R17, R6.reuse, c[0x0][0x1bc], R13 ;  /* 0x00006f0006117a24 */ /* 0x040fe200078e020d */
[----:B------:R-:W-:Y:S04]  /*2c00*/  @P4 STS [R3+0x4000], RZ ;  /* 0x004000ff03004388 */ /* 0x000fe80000000800 */
[----:B------:R-:W-:Y:S04]  /*2c10*/  @P4 STS [R3+0x4004], RZ ;  /* 0x004004ff03004388 */ /* 0x000fe80000000800 */
        /* <DEDUP_REMOVED lines=9> */
[----:B------:R4:W-:Y:S02]  /*2cb0*/  @!P3 LDGSTS.E.BYPASS.LTC128B.128 [R3+0x5000], [R4.64] ;  /* 0x050000000403bfae */ /* 0x0009e4000b901d4c */
[----:B----4-:R-:W-:Y:S01]  /*2cc0*/  IMAD.WIDE.U32 R4, R6, c[0x0][0x1b0], R8 ;  /* 0x00006c0006047a25 */ /* 0x010fe200078e0008 */
[----:B------:R-:W-:-:S03]  /*2cd0*/  IADD3 R9, R234, 0x1000, RZ ;  /* 0x00001000ea097810 */ /* 0x000fc60007ffe0ff */
[----:B------:R-:W-:Y:S01]  /*2ce0*/  @!P1 IMAD.X R8, RZ, RZ, R20, P0 ;  /* 0x000000ffff089224 */ /* 0x000fe200000e0614 */
[----:B------:R-:W-:Y:S01]  /*2cf0*/  IADD3 R5, R5, R12, RZ ;  /* 0x0000000c05057210 */ /* 0x000fe20007ffe0ff */
[----:B------:R-:W-:Y:S01]  /*2d00*/  @!P1 IMAD.MOV.U32 R12, RZ, RZ, R4 ;  /* 0x000000ffff0c9224 */ /* 0x000fe200078e0004 */
[----:B------:R-:W-:Y:S01]  /*2d10*/  PLOP3.LUT P0, PT, PT, PT, UP0, 0x80, 0x0 ;  /* 0x000000000000781c */ /* 0x000fe20003f0f008 */
[----:B------:R-:W-:Y:S02]  /*2d20*/  @!P1 IMAD R6, R8, c[0x0][0x198], RZ ;  /* 0x0000660008069a24 */ /* 0x000fe400078e02ff */
[----:B------:R-:W-:Y:S01]  /*2d30*/  @!P1 IMAD.MOV.U32 R13, RZ, RZ, R5 ;  /* 0x000000ffff0d9224 */ /* 0x000fe200078e0005 */
[----:B------:R-:W-:Y:S01]  /*2d40*/  SEL R8, R9, R234, !P0 ;  /* 0x000000ea09087207 */ /* 0x000fe20004000000 */
[----:B------:R-:W-:Y:S02]  /*2d50*/  @!P2 IMAD R9, R20, c[0x0][0x198], RZ ;  /* 0x000066001409aa24 */ /* 0x000fe400078e02ff */
[C---:B------:R-:W-:Y:S01]  /*2d60*/  @!P1 IMAD R16, R7.reuse, c[0x0][0x19c], R6 ;  /* 0x0000670007109a24 */ /* 0x040fe200078e0206 */
[----:B------:R-:W-:Y:S01]  /*2d70*/  SHF.L.U32 R224, R8, 0x1, RZ ;  /* 0x0000000108e07819 */ /* 0x000fe200000006ff */
[----:B------:R-:W-:-:S04]  /*2d80*/  @!P1 IMAD.WIDE.U32 R12, R7, c[0x0][0x198], R12 ;  /* 0x00006600070c9a25 */ /* 0x000fc800078e000c */
[C---:B------:R-:W-:Y:S01]  /*2d90*/  @!P2 IMAD R7, R0.reuse, c[0x0][0x19c], R9 ;  /* 0x000067000007aa24 */ /* 0x040fe200078e0209 */
[----:B------:R-:W-:Y:S01]  /*2da0*/  @P4 STS [R224], RZ ;  /* 0x000000ffe0004388 */ /* 0x000fe20000000800 */
[----:B------:R-:W-:-:S03]  /*2db0*/  @!P2 IMAD.WIDE.U32 R8, R0, c[0x0][0x198], R4 ;  /* 0x000066000008aa25 */ /* 0x000fc600078e0004 */
[----:B------:R-:W-:Y:S01]  /*2dc0*/  @P4 STS [R224+0x4], RZ ;  /* 0x000004ffe0004388 */ /* 0x000fe20000000800 */
[----:B------:R-:W-:Y:S01]  /*2dd0*/  IMAD.IADD R5, R11, 0x1, R17 ;  /* 0x000000010b057824 */ /* 0x000fe200078e0211 */
[----:B------:R-:W-:Y:S01]  /*2de0*/  @!P1 IADD3 R11, R13, R16, RZ ;  /* 0x000000100d0b9210 */ /* 0x000fe20007ffe0ff */
[----:B------:R-:W-:Y:S01]  /*2df0*/  @!P2 IMAD R6, R20, c[0x0][0x1a0], RZ ;  /* 0x000068001406aa24 */ /* 0x000fe200078e02ff */
[----:B------:R-:W-:Y:S01]  /*2e00*/  @P4 STS [R224+0x8], RZ ;  /* 0x000008ffe0004388 */ /* 0x000fe20000000800 */
[----:B------:R-:W-:Y:S02]  /*2e10*/  @!P2 IMAD.IADD R9, R9, 0x1, R7 ;  /* 0x000000010909a824 */ /* 0x000fe400078e0207 */
[----:B------:R-:W-:Y:S01]  /*2e20*/  @!P2 IMAD.MOV.U32 R4, RZ, RZ, R10 ;  /* 0x000000ffff04a224 */ /* 0x000fe200078e000a */
[----:B------:R-:W-:Y:S01]  /*2e30*/  @P4 STS [R224+0xc], RZ ;  /* 0x00000cffe0004388 */ /* 0x000fe20000000800 */
[C---:B------:R-:W-:Y:S02]  /*2e40*/  @!P2 IMAD R18, R0.reuse, c[0x0][0x1a4], R6 ;  /* 0x000069000012aa24 */ /* 0x040fe400078e0206 */
[----:B------:R-:W-:Y:S01]  /*2e50*/  @!P2 IMAD.WIDE.U32 R6, R0, c[0x0][0x1a0], R4 ;  /* 0x000068000006aa25 */ /* 0x000fe200078e0004 */
[----:B------:R-:W-:Y:S01]  /*2e60*/  @!PT LDS RZ, [RZ] ;  /* 0x00000000fffff984 */ /* 0x000fe20000000800 */
[----:B------:R-:W-:Y:S01]  /*2e70*/  @!PT LDS RZ, [RZ] ;  /* 0x00000000fffff984 */ /* 0x000fe20000000800 */
[----:B------:R-:W-:Y:S01]  /*2e80*/  @!PT LDS RZ, [RZ] ;  /* 0x00000000fffff984 */ /* 0x000fe20000000800 */
[----:B------:R4:W-:Y:S01]  /*2e90*/  @!P4 LDGSTS.E.BYPASS.LTC128B.128 [R224], [R220.64] ;  /* 0x00000000dce0cfae */ /* 0x0009e2000b901d4c */
[----:B------:R-:W-:-:S02]  /*2ea0*/  @!P2 LEA R16, P4, R8, c[0x0][0x168], 0x1 ;  /* 0x00005a000810aa11 */ /* 0x000fc400078808ff */
[----:B------:R-:W-:Y:S01]  /*2eb0*/  @!P2 IMAD.IADD R7, R7, 0x1, R18 ;  /* 0x000000010707a824 */ /* 0x000fe200078e0212 */
[----:B------:R-:W-:Y:S01]  /*2ec0*/  @P3 STS [R224+0x1000], RZ ;  /* 0x001000ffe0003388 */ /* 0x000fe20000000800 */
[----:B------:R-:W-:Y:S01]  /*2ed0*/  @!P2 LEA.HI.X R17, R8, c[0x0][0x16c], R9, 0x1, P4 ;  /* 0x00005b000811aa11 */ /* 0x000fe200020f0c09 */
[----:B------:R-:W-:Y:S01]  /*2ee0*/  IMAD.MOV.U32 R13, RZ, RZ, c[0x0][0x30c] ;  /* 0x0000c300ff0d7624 */ /* 0x000fe200078e00ff */
[----:B------:R-:W-:Y:S01]  /*2ef0*/  @!P1 IADD3 R0, P4, R0, 0x40, RZ ;  /* 0x0000004000009810 */ /* 0x000fe20007f9e0ff */
[----:B------:R-:W-:Y:S01]  /*2f00*/  @P3 STS [R224+0x1004], RZ ;  /* 0x001004ffe0003388 */ /* 0x000fe20000000800 */
[----:B------:R-:W-:Y:S02]  /*2f10*/  IADD3 R9, R225, 0x40, RZ ;  /* 0x00000040e1097810 */ /* 0x000fe40007ffe0ff */
[----:B------:R-:W-:Y:S01]  /*2f20*/  @!P1 IADD3.X R4, RZ, R20, RZ, P4, !PT ;  /* 0x00000014ff049210 */ /* 0x000fe200027fe4ff */
[----:B------:R-:W-:Y:S01]  /*2f30*/  @P3 STS [R224+0x1008], RZ ;  /* 0x001008ffe0003388 */ /* 0x000fe20000000800 */
[----:B------:R-:W-:-:S03]  /*2f40*/  ISETP.GE.AND P4, PT, R9, UR4, PT ;  /* 0x0000000409007c0c */ /* 0x000fc6000bf86270 */
        /* <DEDUP_REMOVED lines=13> */
[----:B-1----:R-:W-:-:S04]  /*3020*/  @!P1 LEA R14, P3, R12, c[0x0][0x168], 0x1 ;  /* 0x00005a000c0e9a11 */ /* 0x002fc800078608ff */
[----:B------:R-:W-:Y:S02]  /*3030*/  @!P1 LEA.HI.X R15, R12, c[0x0][0x16c], R11, 0x1, P3 ;  /* 0x00005b000c0f9a11 */ /* 0x000fe400018f0c0b */
[C---:B------:R-:W-:Y:S02]  /*3040*/  @!P2 LEA R8, P3, R6.reuse, c[0x0][0x170], 0x1 ;  /* 0x00005c000608aa11 */ /* 0x040fe400078608ff */
[----:B------:R-:W-:Y:S01]  /*3050*/  MOV R12, c[0x0][0x308] ;  /* 0x0000c200000c7a02 */ /* 0x000fe20000000f00 */
[----:B------:R-:W-:Y:S01]  /*3060*/  @!PT LDS RZ, [RZ] ;  /* 0x00000000fffff984 */ /* 0x000fe20000000800 */
[----:B------:R-:W-:Y:S01]  /*3070*/  @!PT LDS RZ, [RZ] ;  /* 0x00000000fffff984 */ /* 0x000fe20000000800 */
[----:B------:R-:W-:Y:S01]  /*3080*/  @!PT LDS RZ, [RZ] ;  /* 0x00000000fffff984 */ /* 0x000fe20000000800 */
[----:B------:R3:W-:Y:S01]  /*3090*/  @!P1 LDGSTS.E.BYPASS.LTC128B.128 [R3+0x7000], [R14.64] ;  /* 0x070000000e039fae */ /* 0x0007e2000b901d4c */
[----:B------:R-:W-:Y:S01]  /*30a0*/  @!P2 LEA.HI.X R9, R6, c[0x0][0x174], R7, 0x1, P3 ;  /* 0x00005d000609aa11 */ /* 0x000fe200018f0c07 */
[----:B------:R-:W-:Y:S01]  /*30b0*/  @!P1 IMAD R6, R4, c[0x0][0x1a0], RZ ;  /* 0x0000680004069a24 */ /* 0x000fe200078e02ff */
[----:B------:R-:W-:Y:S01]  /*30c0*/  IADD3 R11, R225, 0x48, RZ ;  /* 0x00000048e10b7810 */ /* 0x000fe20007ffe0ff */
[----:B------:R-:W-:Y:S01]  /*30d0*/  @!P1 IMAD.MOV.U32 R4, RZ, RZ, R10 ;  /* 0x000000ffff049224 */ /* 0x000fe200078e000a */
[----:B------:R-:W-:Y:S01]  /*30e0*/  @P2 STS [R3+0x8000], RZ ;  /* 0x008000ff03002388 */ /* 0x000fe20000000800 */
[C---:B------:R-:W-:Y:S01]  /*30f0*/  @!P1 IMAD R6, R0.reuse, c[0x0][0x1a4], R6 ;  /* 0x0000690000069a24 */ /* 0x040fe200078e0206 */
[----:B------:R-:W-:Y:S01]  /*3100*/  ISETP.GE.AND P3, PT, R11, UR4, PT ;  /* 0x000000040b007c0c */ /* 0x000fe2000bf66270 */
[----:B------:R-:W-:Y:S01]  /*3110*/  @!P1 IMAD.WIDE.U32 R4, R0, c[0x0][0x1a0], R4 ;  /* 0x0000680000049a25 */ /* 0x000fe200078e0004 */
[----:B------:R-:W-:Y:S03]  /*3120*/  @P2 STS [R3+0x8004], RZ ;  /* 0x008004ff03002388 */ /* 0x000fe60000000800 */
[----:B------:R-:W-:Y:S01]  /*3130*/  @!P1 IMAD.IADD R0, R5, 0x1, R6 ;  /* 0x0000000105009824 */ /* 0x000fe200078e0206 */
[----:B------:R-:W-:Y:S04]  /*3140*/  @P2 STS.64 [R3+0x8008], RZ ;  /* 0x008008ff03002388 */ /* 0x000fe80000000a00 */
[----:B------:R-:W-:Y:S01]  /*3150*/  @!PT LDS RZ, [RZ] ;  /* 0x00000000fffff984 */ /* 0x000fe20000000800 */
[----:B------:R-:W-:Y:S01]  /*3160*/  @!PT LDS RZ, [RZ] ;  /* 0x00000000fffff984 */ /* 0x000fe20000000800 */
[----:B------:R-:W-:Y:S01]  /*3170*/  @!PT LDS RZ, [RZ] ;  /* 0x00000000fffff984 */ /* 0x000fe20000000800 */
[----:B------:R1:W-:Y:S01]  /*3180*/  @!P2 LDGSTS.E.BYPASS.LTC128B.128 [R3+0x8000], [R8.64] ;  /* 0x080000000803afae */ /* 0x0003e2000b901d4c */
[----:B------:R-:W-:-:S03]  /*3190*/  @!P1 LEA R6, P2, R4, c[0x0][0x170], 0x1 ;  /* 0x00005c0004069a11 */ /* 0x000fc600078408ff */
[----:B------:R3:W-:Y:S01]  /*31a0*/  @P1 STS.128 [R3+0x9000], RZ ;  /* 0x009000ff03001388 */ /* 0x0007e20000000c00 */
[----:B------:R-:W-:-:S05]  /*31b0*/  @!P1 LEA.HI.X R7, R4, c[0x0][0x174], R0, 0x1, P2 ;  /* 0x00005d0004079a11 */ /* 0x000fca00010f0c00 */
[----:B------:R-:W-:Y:S01]  /*31c0*/  @!PT LDS RZ, [RZ] ;  /* 0x00000000fffff984 */ /* 0x000fe20000000800 */
[----:B------:R-:W-:Y:S01]  /*31d0*/  @!PT LDS RZ, [RZ] ;  /* 0x00000000fffff984 */ /* 0x000fe20000000800 */
[----:B------:R-:W-:Y:S01]  /*31e0*/  @!PT LDS RZ, [RZ] ;  /* 0x00000000fffff984 */ /* 0x000fe20000000800 */
[----:B------:R1:W-:Y:S04]  /*31f0*/  @!P1 LDGSTS.E.BYPASS.LTC128B.128 [R3+0x9000], [R6.64] ;  /* 0x0900000006039fae */ /* 0x0003e8000b901d4c */
[----:B------:R-:W0:Y:S01]  /*3200*/  LDGDEPBAR ;  /* 0x00000000000079af */ /* 0x000e220000000000 */
[----:B------:R-:W-:Y:S01]  /*3210*/  IMAD.MOV.U32 R4, RZ, RZ, 0x4 ;  /* 0x00000004ff047424 */ /* 0x000fe200078e00ff */
[----:B------:R-:W-:Y:S01]  /*3220*/  MOV R228, 0x7f800000 ;  /* 0x7f80000000e47802 */ /* 0x000fe20000000f00 */
[----:B------:R-:W-:Y:S01]  /*3230*/  IMAD.MOV.U32 R229, RZ, RZ, 0x7f800000 ;  /* 0x7f800000ffe57424 */ /* 0x000fe200078e00ff */
[----:B------:R-:W-:Y:S01]  /*3240*/  MOV R226, 0x7f800000 ;  /* 0x7f80000000e27802 */ /* 0x000fe20000000f00 */
[----:B-1----:R1:W2:Y:S01]  /*3250*/  LDG.E.64 R6, [R12.64+0x8] ;  /* 0x0000080c0c067981 */ /* 0x0022a2000c1e1b00 */
[----:B------:R-:W-:-:S02]  /*3260*/  IMAD.MOV.U32 R8, RZ, RZ, 0x4 ;  /* 0x00000004ff087424 */ /* 0x000fc400078e00ff */
[----:B------:R-:W-:Y:S02]  /*3270*/  IMAD.MOV.U32 R227, RZ, RZ, 0x7f800000 ;  /* 0x7f800000ffe37424 */ /* 0x000fe400078e00ff */
[----:B------:R-:W-:Y:S01]  /*3280*/  IMAD.WIDE R4, R225, R4, UR14 ;  /* 0x0000000ee1047e25 */ /* 0x000fe2000f8e0204 */
[----:B-1----:R-:W4:Y:S03]  /*3290*/  LDG.E.64 R12, [R12.64] ;  /* 0x0000000c0c0c7981 */ /* 0x002f26000c1e1b00 */
[----:B------:R-:W-:Y:S01]  /*32a0*/  @!P3 IMAD.WIDE R8, R11, R8, UR14 ;  /* 0x0000000e0b08be25 */ /* 0x000fe2000f8e0208 */
[----:B------:R1:W5:Y:S04]  /*32b0*/  @!P6 LDG.E R228, [R4.64] ;  /* 0x0000000c04e4e981 */ /* 0x000368000c1e1900 */
[----:B------:R1:W5:Y:S04]  /*32c0*/  @!P5 LDG.E R229, [R4.64+0x20] ;  /* 0x0000200c04e5d981 */ /* 0x000368000c1e1900 */
[----:B------:R1:W5:Y:S04]  /*32d0*/  @!P4 LDG.E R226, [R4.64+0x100] ;  /* 0x0001000c04e2c981 */ /* 0x000368000c1e1900 */
[----:B------:R1:W5:Y:S01]  /*32e0*/  @!P3 LDG.E R227, [R8.64] ;  /* 0x0000000c08e3b981 */ /* 0x000362000c1e1900 */
[----:B------:R-:W-:Y:S01]  /*32f0*/  SHF.R.S32.HI R0, RZ, 0x1f, R19 ;  /* 0x0000001fff007819 */ /* 0x000fe20000011413 */
[C---:B------:R-:W-:Y:S01]  /*3300*/  IMAD.SHL.U32 R134, R142.reuse, 0x2, RZ ;  /* 0x000000028e867824 */ /* 0x040fe200078e00ff */
[----:B---3--:R-:W-:Y:S01]  /*3310*/  IADD3 R3, R142, 0x1000, RZ ;  /* 0x000010008e037810 */ /* 0x008fe20007ffe0ff */
[----:B------:R-:W-:Y:S01]  /*3320*/  CS2R R94, SRZ ;  /* 0x00000000005e7805 */ /* 0x000fe2000001ff00 */
[----:B------:R-:W-:Y:S01]  /*3330*/  CS2R R92, SRZ ;  /* 0x00000000005c7805 */ /* 0x000fe2000001ff00 */
[----:B------:R-:W-:Y:S01]  /*3340*/  CS2R R98, SRZ ;  /* 0x0000000000627805 */ /* 0x000fe2000001ff00 */
        /* <DEDUP_REMOVED lines=15> */
[----:B------:R-:W-:Y:S01]  /*3440*/  IMAD.MOV.U32 R248, RZ, RZ, 0x4 ;  /* 0x00000004fff87424 */ /* 0x000fe200078e00ff */
[----:B------:R-:W-:-:S02]  /*3450*/  IADD3 R135, R134, R137, RZ ;  /* 0x0000008986877210 */ /* 0x000fc40007ffe0ff */
[----:B--2---:R-:W-:-:S04]  /*3460*/  IADD3 R230, P2, P1, R6, UR8, R19 ;  /* 0x0000000806e67c10 */ /* 0x004fc8000f95e013 */
[----:B------:R-:W-:Y:S01]  /*3470*/  IADD3.X R233, R7, UR6, R0, P2, P1 ;  /* 0x0000000607e97c10 */ /* 0x000fe200097e2400 */
[----:B------:R-:W-:Y:S01]  /*3480*/  IMAD.WIDE.U32 R230, R230, -0x2daee0ad, RZ ;  /* 0xd2511f53e6e67825 */ /* 0x000fe200078e00ff */
[----:B------:R-:W-:-:S04]  /*3490*/  IADD3 R0, R136, 0x1000, RZ ;  /* 0x0000100088007810 */ /* 0x000fc80007ffe0ff */
[----:B------:R-:W-:-:S04]  /*34a0*/  SEL R0, R0, R136, !P0 ;  /* 0x0000008800007207 */ /* 0x000fc80004000000 */
[----:B------:R-:W-:Y:S01]  /*34b0*/  SHF.L.U32 R3, R0, 0x1, RZ ;  /* 0x0000000100037819 */ /* 0x000fe200000006ff */
[----:B----4-:R1:W2:Y:S08]  /*34c0*/  R2UR UR8, R13 ;  /* 0x000000000d0873c2 */ /* 0x0102b000000e0000 */
[----:B------:R1:W3:Y:S02]  /*34d0*/  R2UR UR10, R12 ;  /* 0x000000000c0a73c2 */ /* 0x0002e400000e0000 */
.L_x_544:
[----:B-----5:R-:W-:Y:S01]  /*34e0*/  FSETP.NEU.FTZ.AND P0, PT, R228, -INF , PT ;  /* 0xff800000e400780b */ /* 0x020fe20003f1d000 */
[----:B------:R-:W-:Y:S01]  /*34f0*/  IMAD.U32 R0, RZ, RZ, UR11 ;  /* 0x0000000bff007e24 */ /* 0x000fe2000f8e00ff */
[----:B--2---:R-:W-:Y:S01]  /*3500*/  UIADD3 UR4, UR8, -0x4498517b, URZ ;  /* 0xbb67ae8508047890 */ /* 0x004fe2000fffe03f */
[----:B------:R-:W-:Y:S01]  /*3510*/  IMAD.U32 R6, RZ, RZ, UR7 ;  /* 0x00000007ff067e24 */ /* 0x000fe2000f8e00ff */
[----:B------:R-:W0:Y:S01]  /*3520*/  LDGDEPBAR ;  /* 0x00000000000079af */ /* 0x000e220000000000 */
[----:B------:R-:W-:Y:S01]  /*3530*/  IMAD R0, R0, 0x2, R232 ;  /* 0x0000000200007824 */ /* 0x000fe200078e02e8 */
[----:B------:R-:W-:Y:S01]  /*3540*/  USHF.L.U32 UR6, UR11, 0x7, URZ ;  /* 0x000000070b067899 */ /* 0x000fe2000800063f */
[----:B------:R-:W-:Y:S01]  /*3550*/  IMAD R6, R6, 0x8, R235 ;  /* 0x0000000806067824 */ /* 0x000fe200078e02eb */
[----:B-1----:R-:W-:Y:S01]  /*3560*/  LOP3.LUT R12, R230, UR4, RZ, 0x3c, !PT ;  /* 0x00000004e60c7c12 */ /* 0x002fe2000f8e3cff */
[----:B------:R-:W-:Y:S01]  /*3570*/  IMAD.SHL.U32 R0, R0, 0x2, RZ ;  /* 0x0000000200007824 */ /* 0x000fe200078e00ff */
[----:B---3--:R-:W-:Y:S01]  /*3580*/  UIADD3 UR4, UR10, -0x61c88647, URZ ;  /* 0x9e3779b90a047890 */ /* 0x008fe2000fffe03f */
        /* <DEDUP_REMOVED lines=128> */
[----:B------:R-:W-:Y:S04]  /*3d90*/  UIADD3 UR4, UR6, 0x80, URZ ;  /* 0x0000008006047890 */ /* 0x000fe8000fffe03f */
        /* <DEDUP_REMOVED lines=818> */
[----:B------:R-:W-:Y:S01]  /*70c0*/  FSETP.GE.FTZ.AND P1, PT, R163, RZ, PT ;  /* 0x000000ffa300720b */ /* 0x000fe20003f36000 */
[----:B------:R-:W-:Y:S01]  /*70d0*/  IMAD.MOV.U32 R54, RZ, RZ, R223 ;  /* 0x000000ffff367224 */ /* 0x000fe200078e00df */
[----:B------:R-:W-:Y:S01]  /*70e0*/  FSEL R51, R51, R144, P0 ;  /* 0x0000009033337208 */ /* 0x000fe20000000000 */
[----:B------:R-:W-:Y:S01]  /*70f0*/  FMUL.FTZ R171, R171, R38 ;  /* 0x00000026abab7220 */ /* 0x000fe20000410000 */
[----:B------:R-:W-:Y:S01]  /*7100*/  FSETP.GE.FTZ.AND P0, PT, R204, RZ, PT ;  /* 0x000000ffcc00720b */ /* 0x000fe20003f16000 */
[----:B------:R-:W-:Y:S01]  /*7110*/  IMAD.MOV.U32 R55, RZ, RZ, R222 ;  /* 0x000000ffff377224 */ /* 0x000fe200078e00de */
        /* <DEDUP_REMOVED lines=142> */
.L_x_542:
        /* <DEDUP_REMOVED lines=140> */
.L_x_543:
        /* <DEDUP_REMOVED lines=304> */
.L_x_545:
        /* <DEDUP_REMOVED lines=18> */
.L_x_546:
        /* <DEDUP_REMOVED lines=44> */
.L_x_548:
[----:B-12---:R-:W-:Y:S05]  /*99a0*/  BSYNC B0 ;  /* 0x0000000000007941 */ /* 0x006fea0003800000 */
.L_x_547:
        /* <DEDUP_REMOVED lines=14> */
.L_x_550:
[----:B------:R-:W-:Y:S05]  /*9a90*/  BSYNC B0 ;  /* 0x0000000000007941 */ /* 0x000fea0003800000 */
.L_x_549:
        /* <DEDUP_REMOVED lines=25> */
.L_x_552:
[----:B------:R-:W-:Y:S05]  /*9c30*/  BSYNC B0 ;  /* 0x0000000000007941 */ /* 0x000fea0003800000 */
.L_x_551:
        /* <DEDUP_REMOVED lines=11> */
.L_x_541:
[----:B------:R-:W-:Y:S05]  /*9cf0*/  BSYNC B1 ;  /* 0x0000000000017941 */ /* 0x000fea0003800000 */
.L_x_527:
        /* <DEDUP_REMOVED lines=11> */
.L_x_553:
[----:B------:R-:W-:Y:S05]  /*9db0*/  EXIT ;  /* 0x000000000000794d */ /* 0x000fea0003800000 */
.L_x_555:
        /* <DEDUP_REMOVED lines=12> */
.L_x_704:


//--------------------- .text._ZN5flash44flash_bwd_dq_dk_dv_loop_seqk_parallel_kernelI23Flash_bwd_kernel_traitsILi32ELi128ELi128ELi8ELi4ELi4ELi4ELb0ELb0EN7cutlass10bfloat16_tE19Flash_kernel_traitsILi32ELi128ELi128ELi8ES3_EELb0ELb1ELb0ELb0ELb0ELb1ELb1EEEvNS_16Flash_bwd_paramsE --------------------------
	.section	.text._ZN5flash44flash_bwd_dq_dk_dv_loop_seqk_parallel_kernelI23Flash_bwd_kernel_traitsILi32ELi128ELi128ELi8ELi4ELi4ELi4ELb0ELb0EN7cutlass10bfloat16_tE19Flash_kernel_traitsILi32ELi128ELi128ELi8ES3_EELb0ELb1ELb0ELb0ELb0ELb1ELb1EEEvNS_16Flash_bwd_paramsE,"ax",@progbits
	.sectioninfo	@"SHI_REGISTERS=255"
	.align	128
        .global         _ZN5flash44flash_bwd_dq_dk_dv_loop_seqk_parallel_kernelI23Flash_bwd_kernel_traitsILi32ELi128ELi128ELi8ELi4ELi4ELi4ELb0ELb0EN7cutlass10bfloat16_tE19Flash_kernel_traitsILi32ELi128ELi128ELi8ES3_EELb0ELb1ELb0ELb0ELb0ELb1ELb1EEEvNS_16Flash_bwd_paramsE
        .type           _ZN5flash44flash_bwd_dq_dk_dv_loop_seqk_parallel_kernelI23Flash_bwd_kernel_traitsILi32ELi128ELi128ELi8ELi4ELi4ELi4ELb0ELb0EN7cutlass10bfloat16_tE19Flash_kernel_traitsILi32ELi128ELi128ELi8ES3_EELb0ELb1ELb0ELb0ELb0ELb1ELb1EEEvNS_16Flash_bwd_paramsE,@function
        .size           _ZN5flash44flash_bwd_dq_dk_dv_loop_seqk_parallel_kernelI23Flash_bwd_kernel_traitsILi32ELi128ELi128ELi8ELi4ELi4ELi4ELb0ELb0EN7cutlass10bfloat16_tE19Flash_kernel_traitsILi32ELi128ELi128ELi8ES3_EELb0ELb1ELb0ELb0ELb0ELb1ELb1EEEvNS_16Flash_bwd_paramsE,(.L_x_705 - _ZN5flash44flash_bwd_dq_dk_dv_loop_seqk_parallel_kernelI23Flash_bwd_kernel_traitsILi32ELi128ELi128ELi8ELi4ELi4ELi4ELb0ELb0EN7cutlass10bfloat16_tE19Flash_kernel_traitsILi32ELi128ELi128ELi8ES3_EELb0ELb1ELb0ELb0ELb0ELb1ELb1EEEvNS_16Flash_bwd_paramsE)
        .other          _ZN5flash44flash_bwd_dq_dk_dv_loop_seqk_parallel_kernelI23Flash_bwd_kernel_traitsILi32ELi128ELi128ELi8ELi4ELi4ELi4ELb0ELb0EN7cutlass10bfloat16_tE19Flash_kernel_traitsILi32ELi128ELi128ELi8ES3_EELb0ELb1ELb0ELb0ELb0ELb1ELb1EEEvNS_16Flash_bwd_paramsE,@"STO_CUDA_ENTRY STV_DEFAULT"
_ZN5flash44flash_bwd_dq_dk_dv_loop_seqk_parallel_kernelI23Flash_bwd_kernel_traitsILi32ELi128ELi128ELi8ELi4ELi4ELi4ELb0ELb0EN7cutlass10bfloat16_tE19Flash_kernel_traitsILi32ELi128ELi128ELi8ES3_EELb0ELb1ELb0ELb0ELb0ELb1ELb1EEEvNS_16Flash_bwd_paramsE:
.text._ZN5flash44flash_bwd_dq_dk_dv_loop_seqk_parallel_kernelI23Flash_bwd_kernel_traitsILi32ELi128ELi128ELi8ELi4ELi4ELi4ELb0ELb0EN7cutlass10bfloat16_tE19Flash_kernel_traitsILi32ELi128ELi128ELi8ES3_EELb0ELb1ELb0ELb0ELb0ELb1ELb1EEEvNS_16Flash_bwd_paramsE:
        /* <DEDUP_REMOVED lines=268> */
.L_x_584:
        /* <DEDUP_REMOVED lines=54> */
.L_x_556:
        /* <DEDUP_REMOVED lines=59> */
.L_x_558:
        /* <DEDUP_REMOVED lines=18> */
.L_x_559:
        /* <DEDUP_REMOVED lines=84> */
.L_x_560:
[----:B------:R-:W2:Y:S02]  /*1e30*/  LDL R0, [R1+0x40] ;  /* 0x0000400001007983 */ /* 0x000ea40000100800 */
[----:B--2---:R1:W2:Y:S01]  /*1e40*/  R2UR UR33, R0 ;  /* 0x00000000002173c2 */ /* 0x0042a200000e0000 */
[----:B------:R-:W-:-:S07]  /*1e50*/  DEPBAR.LE SB1, 0x0, {2} ;  /* 0x000090040000791a */ /* 0x000fce0000000000 */
.L_x_561:
        /* <DEDUP_REMOVED lines=111> */
.L_x_563:
        /* <DEDUP_REMOVED lines=16> */
.L_x_564:
        /* <DEDUP_REMOVED lines=28> */
.L_x_566:
[----:B------:R-:W-:Y:S05]  /*2810*/  BSYNC B0 ;  /* 0x0000000000007941 */ /* 0x000fea0003800000 */
.L_x_565:
        /* <DEDUP_REMOVED lines=14> */
.L_x_568:
[----:B------:R-:W-:Y:S05]  /*2900*/  BSYNC B0 ;  /* 0x0000000000007941 */ /* 0x000fea0003800000 */
.L_x_567:
        /* <DEDUP_REMOVED lines=25> */
.L_x_570:
[----:B------:R-:W-:Y:S05]  /*2aa0*/  BSYNC B0 ;  /* 0x0000000000007941 */ /* 0x000fea0003800000 */
.L_x_569:
        /* <DEDUP_REMOVED lines=12> */
.L_x_562:
        /* <DEDUP_REMOVED lines=10> */
[----:B------:R-:W-:Y:S01]  /*2c10*/  ULEA.HI UR14, UR4, UR4, URZ, 0x1 ;  /* 0x00000004040e7291 */ /* 0x000fe2000f8f083f */
[----:B------:R-:W-:Y:S01]  /*2c20*/  IADD3 R10, P0, R4, UR48, RZ ;  /* 0x00000030040a7c10 */ /* 0x000fe2000ff1e0ff */
[----:B------:R-:W-:Y:S02]  /*2c30*/  UIMAD UR40, UR42, UR40, URZ ;  /* 0x000000282a2872a4 */ /* 0x000fe4000f8e023f */
[----:B------:R-:W-:Y:S01]  /*2c40*/  ULOP3.LUT UR14, UR14, 0xfffffffe, URZ, 0xc0, !UPT ;  /* 0xfffffffe0e0e7892 */ /* 0x000fe2000f8ec03f */
[----:B------:R-:W-:Y:S01]  /*2c50*/  IADD3.X R11, R5, UR49, R3, P0, !PT ;  /* 0x00000031050b7c10 */ /* 0x000fe200087fe403 */
[----:B------:R-:W-:Y:S01]  /*2c60*/  UIMAD UR41, UR8, UR41, UR40 ;  /* 0x00000029082972a4 */ /* 0x000fe2000f8e0228 */
[----:B------:R-:W-:Y:S01]  /*2c70*/  PLOP3.LUT P0, PT, PT, PT, UP6, 0x80, 0x0 ;  /* 0x000000000000781c */ /* 0x000fe20003f0f068 */
[----:B------:R-:W-:Y:S02]  /*2c80*/  UIADD3 UR14, UR4, -UR14, URZ ;  /* 0x8000000e040e7290 */ /* 0x000fe4000fffe03f */
[----:B------:R-:W-:-:S02]  /*2c90*/  UIADD3 UR33, UR43, 0x80, UR8 ;  /* 0x000000802b217890 */ /* 0x000fc4000fffe008 */
[----:B------:R-:W-:Y:S01]  /*2ca0*/  UIMAD UR8, UR4, -0x80, UR43 ;  /* 0xffffff80040878a4 */ /* 0x000fe2000f8e022b */
[----:B------:R-:W-:Y:S01]  /*2cb0*/  IADD3 R3, R0, 0x40, RZ ;  /* 0x0000004000037810 */ /* 0x000fe20007ffe0ff */
[----:B------:R-:W-:Y:S01]  /*2cc0*/  UISETP.NE.AND UP0, UPT, UR14, 0x1, UPT ;  /* 0x000000010e00788c */ /* 0x000fe2000bf05270 */
[----:B------:R-:W-:Y:S01]  /*2cd0*/  IMAD.U32 R7, RZ, RZ, UR41 ;  /* 0x00000029ff077e24 */ /* 0x000fe2000f8e00ff */
[----:B------:R-:W-:Y:S01]  /*2ce0*/  UIMAD UR14, UR9, -0x80, UR5 ;  /* 0xffffff80090e78a4 */ /* 0x000fe2000f8e0205 */
[----:B------:R-:W-:Y:S02]  /*2cf0*/  IADD3 R8, P1, R8, UR51, RZ ;  /* 0x0000003308087c10 */ /* 0x000fe4000ff3e0ff */
[----:B------:R-:W-:Y:S02]  /*2d00*/  ISETP.GE.AND P3, PT, R3, UR8, PT ;  /* 0x0000000803007c0c */ /* 0x000fe4000bf66270 */
[----:B------:R-:W-:Y:S02]  /*2d10*/  IADD3.X R9, R9, UR52, R7, P1, !PT ;  /* 0x0000003409097c10 */ /* 0x000fe40008ffe407 */
[----:B------:R-:W-:Y:S01]  /*2d20*/  ISETP.GE.AND P1, PT, R3, UR14, PT ;  /* 0x0000000e03007c0c */ /* 0x000fe2000bf26270 */
[----:B------:R-:W-:-:S04]  /*2d30*/  IMAD.MOV.U32 R3, RZ, RZ, 0x80 ;  /* 0x00000080ff037424 */ /* 0x000fc800078e00ff */
[----:B------:R-:W-:Y:S01]  /*2d40*/  IMAD.WIDE.U32 R4, R3, c[0x0][0x370], RZ ;  /* 0x0000dc0003047a25 */ /* 0x000fe200078e00ff */
[----:B------:R-:W-:-:S03]  /*2d50*/  ISETP.GE.AND P4, PT, R0, UR8, PT ;  /* 0x0000000800007c0c */ /* 0x000fc6000bf86270 */
[C---:B------:R-:W-:Y:S01]  /*2d60*/  IMAD R7, R3.reuse, c[0x0][0x374], RZ ;  /* 0x0000dd0003077a24 */ /* 0x040fe200078e02ff */
[----:B------:R-:W-:Y:S01]  /*2d70*/  @!P3 IADD3 R4, P5, R156, R4, RZ ;  /* 0x000000049c04b210 */ /* 0x000fe20007fbe0ff */
[----:B------:R-:W-:-:S03]  /*2d80*/  IMAD.WIDE.U32 R14, R3, c[0x0][0x190], RZ ;  /* 0x00006400030e7a25 */ /* 0x000fc600078e00ff */
[----:B------:R-:W-:Y:S01]  /*2d90*/  @!P3 IADD3.X R5, R157, R5, R7, P5, !PT ;  /* 0x000000059d05b210 */ /* 0x000fe20002ffe407 */
[----:B------:R-:W-:Y:S01]  /*2da0*/  IMAD R12, R3, c[0x0][0x194], RZ ;  /* 0x00006500030c7a24 */ /* 0x000fe200078e02ff */
[----:B------:R-:W-:-:S04]  /*2db0*/  @!P3 IADD3 R14, P5, R158, R14, RZ ;  /* 0x0000000e9e0eb210 */ /* 0x000fc80007fbe0ff */
[----:B------:R-:W-:Y:S02]  /*2dc0*/  @!P3 IADD3.X R15, R159, R15, R12, P5, !PT ;  /* 0x0000000f9f0fb210 */ /* 0x000fe40002ffe40c */
[----:B------:R-:W-:Y:S01]  /*2dd0*/  ISETP.GE.AND P2, PT, R0, UR14, PT ;  /* 0x0000000e00007c0c */ /* 0x000fe2000bf46270 */
[----:B------:R-:W-:-:S04]  /*2de0*/  IMAD.WIDE.U32 R10, R6, c[0x0][0x1b8], R10 ;  /* 0x00006e00060a7a25 */ /* 0x000fc800078e000a */
[----:B------:R-:W-:Y:S01]  /*2df0*/  IMAD.MOV.U32 R248, RZ, RZ, 0x7f800000 ;  /* 0x7f800000fff87424 */ /* 0x000fe200078e00ff */
[----:B------:R-:W-:Y:S01]  /*2e00*/  @P0 BAR.SYNC.DEFER_BLOCKING 0x0 ;  /* 0x0000000000000b1d */ /* 0x000fe20000010000 */
[----:B--2---:R-:W-:Y:S01]  /*2e10*/  IADD3 R7, R21, 0x8, RZ ;  /* 0x0000000815077810 */ /* 0x004fe20007ffe0ff */
[----:B---3--:R-:W-:-:S03]  /*2e20*/  IMAD.SHL.U32 R3, R16, 0x2, RZ ;  /* 0x0000000210037824 */ /* 0x008fc600078e00ff */
[----:B------:R-:W-:Y:S01]  /*2e30*/  ISETP.GE.AND P5, PT, R7, UR8, PT ;  /* 0x0000000807007c0c */ /* 0x000fe2000bfa6270 */
[C---:B------:R-:W-:Y:S01]  /*2e40*/  IMAD R7, R13.reuse, c[0x0][0x1b0], RZ ;  /* 0x00006c000d077a24 */ /* 0x040fe200078e02ff */
[----:B------:R-:W-:Y:S03]  /*2e50*/  @P4 STS [R3+0x4000], RZ ;  /* 0x004000ff03004388 */ /* 0x000fe60000000800 */
[----:B------:R-:W-:Y:S01]  /*2e60*/  IMAD R12, R6, c[0x0][0x1b4], R7 ;  /* 0x00006d00060c7a24 */ /* 0x000fe200078e0207 */
[----:B------:R-:W-:Y:S01]  /*2e70*/  @!P1 IADD3 R7, P0, R0, 0x40, RZ ;  /* 0x0000004000079810 */ /* 0x000fe20007f1e0ff */
[----:B------:R-:W-:Y:S04]  /*2e80*/  @P4 STS [R3+0x4004], RZ ;  /* 0x004004ff03004388 */ /* 0x000fe80000000800 */
[----:B------:R-:W-:Y:S04]  /*2e90*/  @P4 STS.64 [R3+0x4008], RZ ;  /* 0x004008ff03004388 */ /* 0x000fe80000000a00 */
[----:B------:R-:W-:Y:S01]  /*2ea0*/  @!PT LDS RZ, [RZ] ;  /* 0x00000000fffff984 */ /* 0x000fe20000000800 */
[----:B------:R-:W-:Y:S01]  /*2eb0*/  @!PT LDS RZ, [RZ] ;  /* 0x00000000fffff984 */ /* 0x000fe20000000800 */
[----:B------:R-:W-:Y:S01]  /*2ec0*/  @!PT LDS RZ, [RZ] ;  /* 0x00000000fffff984 */ /* 0x000fe20000000800 */
[----:B------:R1:W-:Y:S01]  /*2ed0*/  @!P4 LDGSTS.E.BYPASS.LTC128B.128 [R3+0x4000], [R156.64] ;  /* 0x040000009c03cfae */ /* 0x0003e2000b901d62 */
[----:B------:R-:W-:-:S03]  /*2ee0*/  IMAD R13, R13, c[0x0][0x1b8], RZ ;  /* 0x00006e000d0d7a24 */ /* 0x000fc600078e02ff */
[----:B------:R-:W-:Y:S04]  /*2ef0*/  @P3 STS.128 [R3+0x5000], RZ ;  /* 0x005000ff03003388 */ /* 0x000fe80000000c00 */
[----:B------:R-:W-:Y:S01]  /*2f00*/  @!PT LDS RZ, [RZ] ;  /* 0x00000000fffff984 */ /* 0x000fe20000000800 */
[----:B------:R-:W-:Y:S01]  /*2f10*/  @!PT LDS RZ, [RZ] ;  /* 0x00000000fffff984 */ /* 0x000fe20000000800 */
[----:B------:R-:W-:Y:S01]  /*2f20*/  @!PT LDS RZ, [RZ] ;  /* 0x00000000fffff984 */ /* 0x000fe20000000800 */
[----:B------:R2:W-:Y:S01]  /*2f30*/  @!P3 LDGSTS.E.BYPASS.LTC128B.128 [R3+0x5000], [R4.64] ;  /* 0x050000000403bfae */ /* 0x0005e2000b901d62 */
[C---:B------:R-:W-:Y:S02]  /*2f40*/  IMAD R17, R6.reuse, c[0x0][0x1bc], R13 ;  /* 0x00006f0006117a24 */ /* 0x040fe400078e020d */
[----:B--2---:R-:W-:Y:S01]  /*2f50*/  IMAD.WIDE.U32 R4, R6, c[0x0][0x1b0], R8 ;  /* 0x00006c0006047a25 */ /* 0x004fe200078e0008 */
[----:B------:R-:W-:-:S03]  /*2f60*/  IADD3 R9, R16, 0x1000, RZ ;  /* 0x0000100010097810 */ /* 0x000fc60007ffe0ff */
[----:B------:R-:W-:Y:S01]  /*2f70*/  @!P1 IMAD.X R8, RZ, RZ, R20, P0 ;  /* 0x000000ffff089224 */ /* 0x000fe200000e0614 */
[----:B------:R-:W-:Y:S02]  /*2f80*/  PLOP3.LUT P0, PT, PT, PT, UP0, 0x80, 0x0 ;  /* 0x000000000000781c */ /* 0x000fe40003f0f008 */
[----:B------:R-:W-:Y:S01]  /*2f90*/  IADD3 R5, R5, R12, RZ ;  /* 0x0000000c05057210 */ /* 0x000fe20007ffe0ff */
[----:B------:R-:W-:Y:S01]  /*2fa0*/  @!P1 IMAD R6, R8, c[0x0][0x198], RZ ;  /* 0x0000660008069a24 */ /* 0x000fe200078e02ff */
[----:B------:R-:W-:Y:S01]  /*2fb0*/  SEL R8, R9, R16, !P0 ;  /* 0x0000001009087207 */ /* 0x000fe20004000000 */
[----:B------:R-:W-:Y:S02]  /*2fc0*/  @!P1 IMAD.MOV.U32 R12, RZ, RZ, R4 ;  /* 0x000000ffff0c9224 */ /* 0x000fe400078e0004 */
[----:B------:R-:W-:Y:S02]  /*2fd0*/  @!P1 IMAD.MOV.U32 R13, RZ, RZ, R5 ;  /* 0x000000ffff0d9224 */ /* 0x000fe400078e0005 */
[----:B------:R-:W-:-:S02]  /*2fe0*/  @!P2 IMAD R9, R20, c[0x0][0x198], RZ ;  /* 0x000066001409aa24 */ /* 0x000fc400078e02ff */
[----:B------:R-:W-:Y:S02]  /*2ff0*/  IMAD.SHL.U32 R185, R8, 0x2, RZ ;  /* 0x0000000208b97824 */ /* 0x000fe400078e00ff */
[C---:B------:R-:W-:Y:S02]  /*3000*/  @!P1 IMAD R16, R7.reuse, c[0x0][0x19c], R6 ;  /* 0x0000670007109a24 */ /* 0x040fe400078e0206 */
[----:B------:R-:W-:Y:S01]  /*3010*/  @!P1 IMAD.WIDE.U32 R12, R7, c[0x0][0x198], R12 ;  /* 0x00006600070c9a25 */ /* 0x000fe200078e000c */
[----:B------:R-:W-:Y:S03]  /*3020*/  @P4 STS [R185], RZ ;  /* 0x000000ffb9004388 */ /* 0x000fe60000000800 */
[C---:B------:R-:W-:Y:S01]  /*3030*/  @!P2 IMAD R7, R0.reuse, c[0x0][0x19c], R9 ;  /* 0x000067000007aa24 */ /* 0x040fe200078e0209 */
[----:B------:R-:W-:Y:S01]  /*3040*/  @P4 STS [R185+0x4], RZ ;  /* 0x000004ffb9004388 */ /* 0x000fe20000000800 */
[----:B------:R-:W-:-:S03]  /*3050*/  @!P2 IMAD.WIDE.U32 R8, R0, c[0x0][0x198], R4 ;  /* 0x000066000008aa25 */ /* 0x000fc600078e0004 */
[----:B------:R-:W-:Y:S01]  /*3060*/  @P4 STS [R185+0x8], RZ ;  /* 0x000008ffb9004388 */ /* 0x000fe20000000800 */
[----:B------:R-:W-:-:S03]  /*3070*/  IMAD.IADD R5, R11, 0x1, R17 ;  /* 0x000000010b057824 */ /* 0x000fc600078e0211 */
[----:B------:R-:W-:Y:S01]  /*3080*/  @P4 STS [R185+0xc], RZ ;  /* 0x00000cffb9004388 */ /* 0x000fe20000000800 */
[----:B------:R-:W-:Y:S01]  /*3090*/  @!P2 IMAD R6, R20, c[0x0][0x1a0], RZ ;  /* 0x000068001406aa24 */ /* 0x000fe200078e02ff */
[----:B------:R-:W-:Y:S02]  /*30a0*/  @!P1 IADD3 R11, R13, R16, RZ ;  /* 0x000000100d0b9210 */ /* 0x000fe40007ffe0ff */
[----:B------:R-:W-:Y:S01]  /*30b0*/  @!PT LDS RZ, [RZ] ;  /* 0x00000000fffff984 */ /* 0x000fe20000000800 */
[----:B------:R-:W-:Y:S01]  /*30c0*/  @!PT LDS RZ, [RZ] ;  /* 0x00000000fffff984 */ /* 0x000fe20000000800 */
[----:B------:R-:W-:Y:S01]  /*30d0*/  @!PT LDS RZ, [RZ] ;  /* 0x00000000fffff984 */ /* 0x000fe20000000800 */
[----:B------:R2:W-:Y:S01]  /*30e0*/  @!P4 LDGSTS.E.BYPASS.LTC128B.128 [R185], [R158.64] ;  /* 0x000000009eb9cfae */ /* 0x0005e2000b901d62 */
[----:B------:R-:W-:Y:S01]  /*30f0*/  @!P2 IMAD.IADD R9, R9, 0x1, R7 ;  /* 0x000000010909a824 */ /* 0x000fe200078e0207 */
[----:B------:R-:W-:Y:S02]  /*3100*/  @!P2 LEA R16, P4, R8, c[0x0][0x168], 0x1 ;  /* 0x00005a000810aa11 */ /* 0x000fe400078808ff */
[----:B------:R-:W-:Y:S01]  /*3110*/  @P3 STS [R185+0x1000], RZ ;  /* 0x001000ffb9003388 */ /* 0x000fe20000000800 */
[----:B------:R-:W-:-:S03]  /*3120*/  @!P2 IMAD.MOV.U32 R4, RZ, RZ, R10 ;  /* 0x000000ffff04a224 */ /* 0x000fc600078e000a */
[----:B------:R-:W-:Y:S04]  /*3130*/  @P3 STS [R185+0x1004], RZ ;  /* 0x001004ffb9003388 */ /* 0x000fe80000000800 */
[----:B------:R-:W-:Y:S04]  /*3140*/  @P3 STS [R185+0x1008], RZ ;  /* 0x001008ffb9003388 */ /* 0x000fe80000000800 */
[----:B------:R-:W-:Y:S04]  /*3150*/  @P3 STS [R185+0x100c], RZ ;  /* 0x00100cffb9003388 */ /* 0x000fe80000000800 */
[----:B------:R-:W-:Y:S01]  /*3160*/  @!PT LDS RZ, [RZ] ;  /* 0x00000000fffff984 */ /* 0x000fe20000000800 */
[----:B------:R-:W-:Y:S01]  /*3170*/  @!PT LDS RZ, [RZ] ;  /* 0x00000000fffff984 */ /* 0x000fe20000000800 */
[----:B------:R-:W-:Y:S01]  /*3180*/  @!PT LDS RZ, [RZ] ;  /* 0x00000000fffff984 */ /* 0x000fe20000000800 */
[----:B------:R3:W-:Y:S01]  /*3190*/  @!P3 LDGSTS.E.BYPASS.LTC128B.128 [R185+0x1000], [R14.64] ;  /* 0x010000000eb9bfae */ /* 0x0007e2000b901d62 */
[----:B------:R-:W-:Y:S01]  /*31a0*/  @!P2 IMAD R18, R0, c[0x0][0x1a4], R6 ;  /* 0x000069000012aa24 */ /* 0x000fe200078e0206 */
[----:B------:R-:W-:Y:S01]  /*31b0*/  @!P2 LEA.HI.X R17, R8, c[0x0][0x16c], R9, 0x1, P4 ;  /* 0x00005b000811aa11 */ /* 0x000fe200020f0c09 */
[----:B------:R-:W-:Y:S01]  /*31c0*/  @!P2 IMAD.WIDE.U32 R6, R0, c[0x0][0x1a0], R4 ;  /* 0x000068000006aa25 */ /* 0x000fe200078e0004 */
[----:B------:R-:W-:-:S03]  /*31d0*/  IADD3 R9, R21, 0x40, RZ ;  /* 0x0000004015097810 */ /* 0x000fc60007ffe0ff */
[----:B------:R-:W-:Y:S01]  /*31e0*/  @!P2 IMAD.IADD R7, R7, 0x1, R18 ;  /* 0x000000010707a824 */ /* 0x000fe200078e0212 */
[----:B------:R-:W-:Y:S01]  /*31f0*/  @P2 STS [R3+0x6000], RZ ;  /* 0x006000ff03002388 */ /* 0x000fe20000000800 */
[----:B---3--:R-:W-:-:S04]  /*3200*/  @!P1 LEA R14, P3, R12, c[0x0][0x168], 0x1 ;  /* 0x00005a000c0e9a11 */ /* 0x008fc800078608ff */
[----:B------:R-:W-:Y:S02]  /*3210*/  @!P1 LEA.HI.X R15, R12, c[0x0][0x16c], R11, 0x1, P3 ;  /* 0x00005b000c0f9a11 */ /* 0x000fe400018f0c0b */
[----:B------:R-:W-:Y:S02]  /*3220*/  @!P1 IADD3 R11, P4, R0, 0x40, RZ ;  /* 0x00000040000b9810 */ /* 0x000fe40007f9e0ff */
[----:B------:R-:W-:-:S03]  /*3230*/  @!P2 LEA R8, P3, R6, c[0x0][0x170], 0x1 ;  /* 0x00005c000608aa11 */ /* 0x000fc600078608ff */
[----:B------:R-:W-:Y:S01]  /*3240*/  @!P1 IMAD.X R4, RZ, RZ, R20, P4 ;  /* 0x000000ffff049224 */ /* 0x000fe200020e0614 */
[----:B------:R-:W-:Y:S02]  /*3250*/  ISETP.GE.AND P4, PT, R9, UR8, PT ;  /* 0x0000000809007c0c */ /* 0x000fe4000bf86270 */
[----:B------:R-:W-:Y:S01]  /*3260*/  @!P2 LEA.HI.X R9, R6, c[0x0][0x174], R7, 0x1, P3 ;  /* 0x00005d000609aa11 */ /* 0x000fe200018f0c07 */
[----:B------:R-:W-:Y:S02]  /*3270*/  @!P1 IMAD R6, R4, c[0x0][0x1a0], RZ ;  /* 0x0000680004069a24 */ /* 0x000fe400078e02ff */
[----:B------:R-:W-:Y:S01]  /*3280*/  @!P1 IMAD.MOV.U32 R4, RZ, RZ, R10 ;  /* 0x000000ffff049224 */ /* 0x000fe200078e000a */
[----:B------:R-:W-:Y:S01]  /*3290*/  IADD3 R0, R21, 0x48, RZ ;  /* 0x0000004815007810 */ /* 0x000fe20007ffe0ff */
[----:B------:R-:W-:Y:S01]  /*32a0*/  @P2 STS [R3+0x6004], RZ ;  /* 0x006004ff03002388 */ /* 0x000fe20000000800 */
[C---:B------:R-:W-:Y:S02]  /*32b0*/  @!P1 IMAD R6, R11.reuse, c[0x0][0x1a4], R6 ;  /* 0x000069000b069a24 */ /* 0x040fe400078e0206 */
[----:B------:R-:W-:Y:S01]  /*32c0*/  @!P1 IMAD.WIDE.U32 R4, R11, c[0x0][0x1a0], R4 ;  /* 0x000068000b049a25 */ /* 0x000fe200078e0004 */
[----:B------:R-:W-:Y:S01]  /*32d0*/  @P2 STS.64 [R3+0x6008], RZ ;  /* 0x006008ff03002388 */ /* 0x000fe20000000a00 */
[----:B------:R-:W-:-:S03]  /*32e0*/  ISETP.GE.AND P3, PT, R0, UR8, PT ;  /* 0x0000000800007c0c */ /* 0x000fc6000bf66270 */
        /* <DEDUP_REMOVED lines=19> */
[----:B------:R1:W-:Y:S04]  /*3420*/  @P1 STS.128 [R3+0x9000], RZ ;  /* 0x009000ff03001388 */ /* 0x0003e80000000c00 */
[----:B------:R-:W-:Y:S01]  /*3430*/  @!PT LDS RZ, [RZ] ;  /* 0x00000000fffff984 */ /* 0x000fe20000000800 */
[----:B------:R-:W-:Y:S01]  /*3440*/  @!PT LDS RZ, [RZ] ;  /* 0x00000000fffff984 */ /* 0x000fe20000000800 */
[----:B------:R-:W-:Y:S01]  /*3450*/  @!PT LDS RZ, [RZ] ;  /* 0x00000000fffff984 */ /* 0x000fe20000000800 */
[----:B------:R1:W-:Y:S01]  /*3460*/  @!P1 LDGSTS.E.BYPASS.LTC128B.128 [R3+0x9000], [R6.64] ;  /* 0x0900000006039fae */ /* 0x0003e2000b901d62 */
[C---:B------:R-:W-:Y:S02]  /*3470*/  ISETP.GE.AND P6, PT, R21.reuse, UR8, PT ;  /* 0x0000000815007c0c */ /* 0x040fe4000bfc6270 */
[----:B------:R-:W-:Y:S01]  /*3480*/  SHF.L.U32 R4, R21, 0x2, RZ ;  /* 0x0000000215047819 */ /* 0x000fe200000006ff */
[----:B------:R-:W-:Y:S01]  /*3490*/  IMAD.MOV.U32 R249, RZ, RZ, 0x7f800000 ;  /* 0x7f800000fff97424 */ /* 0x000fe200078e00ff */
[----:B------:R-:W0:Y:S01]  /*34a0*/  LDGDEPBAR ;  /* 0x00000000000079af */ /* 0x000e220000000000 */
[----:B-1----:R-:W-:-:S02]  /*34b0*/  SHF.R.S32.HI R3, RZ, 0x1f, R0 ;  /* 0x0000001fff037819 */ /* 0x002fc40000011400 */
[----:B------:R-:W-:-:S04]  /*34c0*/  @!P3 LEA R6, P1, R0, UR11, 0x2 ;  /* 0x0000000b0006bc11 */ /* 0x000fc8000f8210ff */
[----:B------:R-:W-:-:S05]  /*34d0*/  @!P3 LEA.HI.X R7, R0, UR10, R3, 0x2, P1 ;  /* 0x0000000a0007bc11 */ /* 0x000fca00088f1403 */
[----:B------:R2:W5:Y:S01]  /*34e0*/  @!P3 LDG.E R248, [R6.64] ;  /* 0x0000002206f8b981 */ /* 0x000562000c1e1900 */
[----:B------:R-:W-:Y:S02]  /*34f0*/  SHF.R.S32.HI R8, RZ, 0x1f, R21 ;  /* 0x0000001fff087819 */ /* 0x000fe40000011415 */
[----:B------:R-:W-:Y:S02]  /*3500*/  IADD3 R4, P2, R4, UR11, RZ ;  /* 0x0000000b04047c10 */ /* 0x000fe4000ff5e0ff */
[----:B------:R-:W-:Y:S01]  /*3510*/  SHF.L.U64.HI R5, R21, 0x2, R8 ;  /* 0x0000000215057819 */ /* 0x000fe20000010208 */
[----:B------:R-:W-:Y:S02]  /*3520*/  IMAD.MOV.U32 R250, RZ, RZ, 0x7f800000 ;  /* 0x7f800000fffa7424 */ /* 0x000fe400078e00ff */
[----:B------:R-:W-:Y:S01]  /*3530*/  IMAD.MOV.U32 R247, RZ, RZ, 0x7f800000 ;  /* 0x7f800000fff77424 */ /* 0x000fe200078e00ff */
[----:B------:R-:W-:Y:S01]  /*3540*/  IADD3.X R5, R5, UR10, RZ, P2, !PT ;  /* 0x0000000a05057c10 */ /* 0x000fe200097fe4ff */
[----:B------:R-:W-:Y:S01]  /*3550*/  IMAD.U32 R19, RZ, RZ, UR43 ;  /* 0x0000002bff137e24 */ /* 0x000fe2000f8e00ff */
[----:B------:R-:W-:-:S02]  /*3560*/  IADD3 R0, R21, 0x1, RZ ;  /* 0x0000000115007810 */ /* 0x000fc40007ffe0ff */
[----:B------:R-:W-:Y:S01]  /*3570*/  IADD3 R3, R130, 0x1000, RZ ;  /* 0x0000100082037810 */ /* 0x000fe20007ffe0ff */
[----:B------:R1:W5:Y:S04]  /*3580*/  @!P6 LDG.E R249, [R4.64] ;  /* 0x0000002204f9e981 */ /* 0x000368000c1e1900 */
[----:B------:R1:W5:Y:S04]  /*3590*/  @!P5 LDG.E R250, [R4.64+0x20] ;  /* 0x0000202204fad981 */ /* 0x000368000c1e1900 */
[----:B------:R1:W5:Y:S01]  /*35a0*/  @!P4 LDG.E R247, [R4.64+0x100] ;  /* 0x0001002204f7c981 */ /* 0x000362000c1e1900 */
[----:B------:R-:W-:-:S05]  /*35b0*/  SEL R3, R3, R130, !P0 ;  /* 0x0000008203037207 */ /* 0x000fca0004000000 */
[----:B------:R-:W-:Y:S01]  /*35c0*/  IMAD.SHL.U32 R118, R3, 0x2, RZ ;  /* 0x0000000203767824 */ /* 0x000fe200078e00ff */
[----:B-1----:R-:W-:Y:S02]  /*35d0*/  IADD3 R4, R0, UR5, -R19 ;  /* 0x0000000500047c10 */ /* 0x002fe4000fffe813 */
[----:B------:R-:W-:-:S04]  /*35e0*/  IADD3 R0, R124, 0x1000, RZ ;  /* 0x000010007c007810 */ /* 0x000fc80007ffe0ff */
[----:B------:R-:W-:-:S04]  /*35f0*/  SEL R0, R0, R124, !P0 ;  /* 0x0000007c00007207 */ /* 0x000fc80004000000 */
[----:B------:R-:W-:Y:S02]  /*3600*/  SHF.L.U32 R3, R0, 0x1, RZ ;  /* 0x0000000100037819 */ /* 0x000fe400000006ff */
[C---:B------:R-:W-:Y:S01]  /*3610*/  IADD3 R0, R21.reuse, -0x80, RZ ;  /* 0xffffff8015007810 */ /* 0x040fe20007ffe0ff */
[----:B------:R1:W-:Y:S01]  /*3620*/  STL [R1+0xc], R4 ;  /* 0x00000c0401007387 */ /* 0x0003e20000100800 */
[----:B------:R-:W-:-:S03]  /*3630*/  SHF.L.U64.HI R5, R21, 0x2, R8 ;  /* 0x0000000215057819 */ /* 0x000fc60000010208 */
[----:B------:R-:W-:Y:S02]  /*3640*/  IMAD.SHL.U32 R0, R0, 0x4, RZ ;  /* 0x0000000400007824 */ /* 0x000fe400078e00ff */
[----:B------:R2:W-:Y:S01]  /*3650*/  STL [R1+0x8], R5 ;  /* 0x0000080501007387 */ /* 0x0005e20000100800 */
[----:B-1----:R-:W-:-:S05]  /*3660*/  IMAD.SHL.U32 R4, R21, 0x4, RZ ;  /* 0x0000000415047824 */ /* 0x002fca00078e00ff */
[----:B------:R2:W-:Y:S04]  /*3670*/  STL [R1+0x4], R4 ;  /* 0x0000040401007387 */ /* 0x0005e80000100800 */
[----:B------:R2:W-:Y:S01]  /*3680*/  STL [R1], R0 ;  /* 0x0000000001007387 */ /* 0x0005e20000100800 */
        /* <DEDUP_REMOVED lines=18> */
[----:B------:R-:W-:-:S02]  /*37b0*/  UIADD3 UR33, UR33, -UR5, URZ ;  /* 0x8000000521217290 */ /* 0x000fc4000fffe03f */
.L_x_574:
[----:B--2---:R-:W2:Y:S01]  /*37c0*/  LDL R0, [R1+0xc] ;  /* 0x00000c0001007983 */ /* 0x004ea20000100800 */
[----:B------:R-:W-:Y:S01]  /*37d0*/  IADD3 R112, R125, R118, RZ ;  /* 0x000000767d707210 */ /* 0x000fe20007ffe0ff */
[----:B------:R-:W-:Y:S01]  /*37e0*/  USHF.L.U32 UR8, UR9, 0x7, URZ ;  /* 0x0000000709087899 */ /* 0x000fe2000800063f */
[----:B-----5:R-:W-:Y:S01]  /*37f0*/  FSETP.NEU.FTZ.AND P1, PT, R249, -INF , PT ;  /* 0xff800000f900780b */ /* 0x020fe20003f3d000 */
        /* <DEDUP_REMOVED lines=32> */
[----:B------:R-:W0:Y:S08]  /*3a00*/  LDGDEPBAR ;  /* 0x00000000000079af */ /* 0x000e300000000000 */
[----:B-1----:R-:W3:Y:S01]  /*3a10*/  LDL R2, [R1+0x14] ;  /* 0x0000140001027983 */ /* 0x002ee20000100800 */
[----:B------:R-:W-:Y:S04]  /*3a20*/  DEPBAR.LE SB0, 0x0 ;  /* 0x000080000000791a */ /* 0x000fe80000000000 */
[----:B------:R-:W-:Y:S08]  /*3a30*/  BAR.SYNC.DEFER_BLOCKING 0x0 ;  /* 0x0000000000007b1d */ /* 0x000ff00000010000 */
[----:B------:R-:W-:Y:S08]  /*3a40*/  LDSM.16.M88.4 R64, [R118] ;  /* 0x000000007640783b */ /* 0x000ff00000000200 */
[----:B------:R-:W1:Y:S08]  /*3a50*/  LDSM.16.M88.4 R16, [R117+0x6000] ;  /* 0x006000007510783b */ /* 0x000e700000000200 */
[----:B------:R-:W4:Y:S08]  /*3a60*/  LDSM.16.M88.4 R60, [R118+0x1000] ;  /* 0x00100000763c783b */ /* 0x000f300000000200 */
[----:B------:R-:W4:Y:S08]  /*3a70*/  LDSM.16.M88.4 R32, [R117+0x6400] ;  /* 0x006400007520783b */ /* 0x000f300000000200 */
[----:B------:R-:W4:Y:S08]  /*3a80*/  LDSM.16.M88.4 R48, [R117+0x6800] ;  /* 0x006800007530783b */ /* 0x000f300000000200 */
[----:B------:R-:W2:Y:S01]  /*3a90*/  LDSM.16.M88.4 R100, [R117+0x6c00] ;  /* 0x006c00007564783b */ /* 0x000ea20000000200 */
[-C--:B-1----:R-:W-:Y:S07]  /*3aa0*/  HMMA.16816.F32.BF16 R4, R64, R16.reuse, RZ ;  /* 0x000000104004723c */ /* 0x082fee00000418ff */
[----:B------:R-:W-:Y:S01]  /*3ab0*/  LDSM.16.M88.4 R104, [R112] ;  /* 0x000000007068783b */ /* 0x000fe20000000200 */
[C---:B----4-:R-:W-:Y:S07]  /*3ac0*/  HMMA.16816.F32.BF16 R8, R60.reuse, R16, RZ ;  /* 0x000000103c08723c */ /* 0x050fee00000418ff */
[----:B------:R-:W1:Y:S01]  /*3ad0*/  LDSM.16.M88.4 R108, [R116+0x6000] ;  /* 0x00600000746c783b */ /* 0x000e620000000200 */
[-C--:B------:R-:W-:Y:S07]  /*3ae0*/  HMMA.16816.F32.BF16 R12, R60, R18.reuse, RZ ;  /* 0x000000123c0c723c */ /* 0x080fee00000418ff */
[----:B------:R-:W4:Y:S01]  /*3af0*/  LDSM.16.M88.4 R112, [R112+0x1000] ;  /* 0x001000007070783b */ /* 0x000f220000000200 */
        /* <DEDUP_REMOVED lines=8> */
[C---:B------:R-:W-:Y:S04]  /*3b80*/  HMMA.16816.F32.BF16 R48, R64.reuse, R50, RZ ;  /* 0x000000324030723c */ /* 0x040fe800000418ff */
[----:B--2---:R-:W-:Y:S02]  /*3b90*/  @!P0 IADD3 R131, R0, UR8, RZ ;  /* 0x0000000800838c10 */ /* 0x004fe4000fffe0ff */
[----:B------:R-:W-:Y:S02]  /*3ba0*/  MOV R0, UR9 ;  /* 0x0000000900007c02 */ /* 0x000fe40008000f00 */
[-C--:B------:R-:W-:Y:S08]  /*3bb0*/  HMMA.16816.F32.BF16 R52, R64, R100.reuse, RZ ;  /* 0x000000644034723c */ /* 0x080ff000000418ff */
[C---:B------:R-:W-:Y:S08]  /*3bc0*/  HMMA.16816.F32.BF16 R56, R60.reuse, R100, RZ ;  /* 0x000000643c38723c */ /* 0x040ff000000418ff */
[-C--:B------:R-:W-:Y:S08]  /*3bd0*/  HMMA.16816.F32.BF16 R60, R60, R102.reuse, RZ ;  /* 0x000000663c3c723c */ /* 0x080ff000000418ff */
[----:B------:R-:W-:Y:S08]  /*3be0*/  HMMA.16816.F32.BF16 R64, R64, R102, RZ ;  /* 0x000000664040723c */ /* 0x000ff000000418ff */
[-C--:B-1----:R-:W-:Y:S08]  /*3bf0*/  HMMA.16816.F32.BF16 R4, R104, R108.reuse, R4 ;  /* 0x0000006c6804723c */ /* 0x082ff00000041804 */
[C---:B----4-:R-:W-:Y:S08]  /*3c00*/  HMMA.16816.F32.BF16 R8, R112.reuse, R108, R8 ;  /* 0x0000006c7008723c */ /* 0x050ff00000041808 */
        /* <DEDUP_REMOVED lines=14> */
[----:B------:R-:W4:Y:S01]  /*3cf0*/  MUFU.TANH R219, R6 ;  /* 0x0000000600db7308 */ /* 0x000f220000002400 */
[----:B------:R-:W-:Y:S02]  /*3d00*/  FMUL.FTZ R16, R16, c[0x0][0x2ec] ;  /* 0x0000bb0010107a20 */ /* 0x000fe40000410000 */
[----:B------:R-:W-:Y:S02]  /*3d10*/  FMUL.FTZ R17, R17, c[0x0][0x2ec] ;  /* 0x0000bb0011117a20 */ /* 0x000fe40000410000 */
[----:B------:R-:W-:Y:S02]  /*3d20*/  FMUL.FTZ R19, R19, c[0x0][0x2ec] ;  /* 0x0000bb0013137a20 */ /* 0x000fe40000410000 */
[----:B------:R-:W-:Y:S02]  /*3d30*/  FMUL.FTZ R8, R8, c[0x0][0x2ec] ;  /* 0x0000bb0008087a20 */ /* 0x000fe40000410000 */
[----:B------:R-:W-:Y:S01]  /*3d40*/  FMUL.FTZ R12, R12, c[0x0][0x2ec] ;  /* 0x0000bb000c0c7a20 */ /* 0x000fe20000410000 */
[----:B------:R1:W1:Y:S01]  /*3d50*/  MUFU.TANH R218, R7 ;  /* 0x0000000700da7308 */ /* 0x0002620000002400 */
[----:B------:R-:W-:Y:S09]  /*3d60*/  FMUL.FTZ R18, R18, c[0x0][0x2ec] ;  /* 0x0000bb0012127a20 */ /* 0x000ff20000410000 */
[----:B------:R2:W-:Y:S10]  /*3d70*/  MUFU.TANH R75, R15 ;  /* 0x0000000f004b7308 */ /* 0x0005f40000002400 */
[----:B------:R4:W-:Y:S01]  /*3d80*/  MUFU.TANH R239, R13 ;  /* 0x0000000d00ef7308 */ /* 0x0009e20000002400 */
[----:B-1----:R-:W1:Y:S09]  /*3d90*/  LDSM.16.M88.4 R4, [R116+0x6400] ;  /* 0x006400007404783b */ /* 0x002e720000000200 */
[----:B------:R1:W-:Y:S01]  /*3da0*/  MUFU.TANH R142, R16 ;  /* 0x00000010008e7308 */ /* 0x0003e20000002400 */
[----:B--2---:R-:W-:Y:S02]  /*3db0*/  @!P0 IMNMX R15, R131, UR5, PT ;  /* 0x00000005830f8c17 */ /* 0x004fe4000b800200 */
[----:B---3--:R-:W-:Y:S07]  /*3dc0*/  @!P0 LEA R0, R0, R2, 0x7 ;  /* 0x0000000200008211 */ /* 0x008fee00078e38ff */
[----:B------:R2:W3:Y:S01]  /*3dd0*/  MUFU.TANH R244, R8 ;  /* 0x0000000800f47308 */ /* 0x0004e20000002400 */
[CC--:B------:R-:W-:Y:S01]  /*3de0*/  @!P0 ISETP.GE.AND P2, PT, R0.reuse, R15.reuse, PT ;  /* 0x0000000f0000820c */ /* 0x0c0fe20003f46270 */
[----:B----4-:R-:W-:Y:S05]  /*3df0*/  FMUL.FTZ R13, R249, 1.4426950216293334961 ;  /* 0x3fb8aa3bf90d7820 */ /* 0x010fea0000410000 */
[----:B------:R-:W-:Y:S03]  /*3e00*/  FSEL R13, R13, RZ, P1 ;  /* 0x000000ff0d0d7208 */ /* 0x000fe60000800000 */
[----:B------:R4:W3:Y:S01]  /*3e10*/  MUFU.TANH R243, R9 ;  /* 0x0000000900f37308 */ /* 0x0008e20000002400 */
[----:B-1----:R-:W-:Y:S04]  /*3e20*/  @!P0 IADD3 R16, R0, 0x1, RZ ;  /* 0x0000000100108810 */ /* 0x002fe80007ffe0ff */
[----:B------:R-:W-:Y:S05]  /*3e30*/  @!P0 ISETP.GE.AND P1, PT, R16, R15, PT ;  /* 0x0000000f1000820c */ /* 0x000fea0003f26270 */
[----:B------:R1:W-:Y:S01]  /*3e40*/  MUFU.TANH R76, R14 ;  /* 0x0000000e004c7308 */ /* 0x0003e20000002400 */
[-C--:B------:R-:W-:Y:S03]  /*3e50*/  HMMA.16816.F32.BF16 R20, R104, R4.reuse, R20 ;  /* 0x000000046814723c */ /* 0x080fe60000041814 */
[----:B--2---:R-:W-:Y:S02]  /*3e60*/  MOV R8, R144 ;  /* 0x0000009000087202 */ /* 0x004fe40000000f00 */
[----:B------:R-:W-:Y:S04]  /*3e70*/  @!P0 FSEL R8, R144, -INF , !P2 ;  /* 0xff80000090088808 */ /* 0x000fe80005000000 */
[----:B------:R2:W-:Y:S01]  /*3e80*/  MUFU.TANH R240, R12 ;  /* 0x0000000c00f07308 */ /* 0x0005e20000002400 */
[C---:B------:R-:W-:Y:S04]  /*3e90*/  HMMA.16816.F32.BF16 R24, R112.reuse, R4, R24 ;  /* 0x000000047018723c */ /* 0x040fe80000041818 */
[--C-:B----4-:R-:W-:Y:S01]  /*3ea0*/  FFMA.FTZ R9, R8, c[0x0][0x23c], -R13.reuse ;  /* 0x00008f0008097a23 */ /* 0x110fe2000001080d */
[----:B------:R-:W-:Y:S02]  /*3eb0*/  MOV R8, R143 ;  /* 0x0000008f00087202 */ /* 0x000fe40000000f00 */
[----:B------:R-:W-:Y:S02]  /*3ec0*/  @!P0 FSEL R8, R143, -INF , !P1 ;  /* 0xff8000008f088808 */ /* 0x000fe40004800000 */
[----:B------:R4:W-:Y:S01]  /*3ed0*/  MUFU.TANH R77, R11 ;  /* 0x0000000b004d7308 */ /* 0x0009e20000002400 */
[----:B------:R-:W-:Y:S01]  /*3ee0*/  FSETP.NEU.FTZ.AND P1, PT, R250, -INF , PT ;  /* 0xff800000fa00780b */ /* 0x000fe20003f3d000 */
[-C--:B------:R-:W-:Y:S03]  /*3ef0*/  HMMA.16816.F32.BF16 R28, R112, R6.reuse, R28 ;  /* 0x00000006701c723c */ /* 0x080fe6000004181c */
[----:B------:R-:W-:Y:S01]  /*3f00*/  FFMA.FTZ R5, R8, c[0x0][0x23c], -R13 ;  /* 0x00008f0008057a23 */ /* 0x000fe2000001080d */
[----:B-1----:R-:W-:Y:S01]  /*3f10*/  @!P0 IADD3 R14, R131, 0x8, RZ ;  /* 0x00000008830e8810 */ /* 0x002fe20007ffe0ff */
[----:B------:R-:W-:Y:S01]  /*3f20*/  FMUL.FTZ R8, R248, 1.4426950216293334961 ;  /* 0x3fb8aa3bf8087820 */ /* 0x000fe20000410000 */
[----:B------:R-:W-:Y:S01]  /*3f30*/  MOV R4, R219 ;  /* 0x000000db00047202 */ /* 0x000fe20000000f00 */
[----:B------:R-:W-:Y:S01]  /*3f40*/  FMUL.FTZ R20, R20, c[0x0][0x2ec] ;  /* 0x0000bb0014147a20 */ /* 0x000fe20000410000 */
[----:B------:R1:W-:Y:S01]  /*3f50*/  MUFU.EX2 R229, R5 ;  /* 0x0000000500e57308 */ /* 0x0003e20000000800 */
[----:B------:R-:W-:Y:S01]  /*3f60*/  @!P0 IMNMX R14, R14, UR5, PT ;  /* 0x000000050e0e8c17 */ /* 0x000fe2000b800200 */
[C---:B------:R-:W-:Y:S04]  /*3f70*/  HMMA.16816.F32.BF16 R32, R104.reuse, R6, R32 ;  /* 0x000000066820723c */ /* 0x040fe80000041820 */
[----:B--2---:R-:W-:Y:S01]  /*3f80*/  FMUL.FTZ R12, R250, 1.4426950216293334961 ;  /* 0x3fb8aa3bfa0c7820 */ /* 0x004fe20000410000 */
        /* <DEDUP_REMOVED lines=8> */
[----:B----4-:R-:W-:Y:S01]  /*4010*/  @!P0 IADD3 R11, R131, 0x40, RZ ;  /* 0x00000040830b8810 */ /* 0x010fe20007ffe0ff */
[----:B------:R-:W-:Y:S02]  /*4020*/  FMUL.FTZ R22, R22, c[0x0][0x2ec] ;  /* 0x0000bb0016167a20 */ /* 0x000fe40000410000 */
[----:B------:R4:W-:Y:S01]  /*4030*/  MUFU.EX2 R235, R9 ;  /* 0x0000000900eb7308 */ /* 0x0009e20000000800 */
[----:B------:R-:W-:Y:S01]  /*4040*/  @!P0 IMNMX R11, R11, UR5, PT ;  /* 0x000000050b0b8c17 */ /* 0x000fe2000b800200 */
[----:B------:R-:W-:Y:S02]  /*4050*/  FMUL.FTZ R23, R23, c[0x0][0x2ec] ;  /* 0x0000bb0017177a20 */ /* 0x000fe40000410000 */
[--C-:B-1----:R-:W-:Y:S01]  /*4060*/  FFMA.FTZ R5, R4, c[0x0][0x23c], -R12.reuse ;  /* 0x00008f0004057a23 */ /* 0x102fe2000001080c */
        /* <DEDUP_REMOVED lines=9> */
[----:B--2---:R-:W2:Y:S01]  /*4100*/  LDL R20, [R1+0x8] ;  /* 0x0000080001147983 */ /* 0x004ea20000100800 */
[----:B------:R-:W-:Y:S02]  /*4110*/  FMUL.FTZ R35, R35, c[0x0][0x2ec] ;  /* 0x0000bb0023237a20 */ /* 0x000fe40000410000 */
[----:B------:R-:W-:Y:S02]  /*4120*/  FMUL.FTZ R24, R24, c[0x0][0x2ec] ;  /* 0x0000bb0018187a20 */ /* 0x000fe40000410000 */
[----:B------:R-:W-:Y:S01]  /*4130*/  FMUL.FTZ R25, R25, c[0x0][0x2ec] ;  /* 0x0000bb0019197a20 */ /* 0x000fe20000410000 */
[----:B------:R3:W-:Y:S01]  /*4140*/  MUFU.EX2 R90, R4 ;  /* 0x00000004005a7308 */ /* 0x0007e20000000800 */
[----:B------:R-:W-:Y:S02]  /*4150*/  FMUL.FTZ R28, R28, c[0x0][0x2ec] ;  /* 0x0000bb001c1c7a20 */ /* 0x000fe40000410000 */
[----:B------:R-:W-:Y:S02]  /*4160*/  FMUL.FTZ R29, R29, c[0x0][0x2ec] ;  /* 0x0000bb001d1d7a20 */ /* 0x000fe40000410000 */
[----:B----4-:R-:W-:Y:S02]  /*4170*/  FMUL.FTZ R9, R247, 1.4426950216293334961 ;  /* 0x3fb8aa3bf7097820 */ /* 0x010fe40000410000 */
[----:B------:R-:W-:Y:S02]  /*4180*/  FMUL.FTZ R30, R30, c[0x0][0x2ec] ;  /* 0x0000bb001e1e7a20 */ /* 0x000fe40000410000 */
[----:B------:R-:W-:Y:S01]  /*4190*/  FMUL.FTZ R31, R31, c[0x0][0x2ec] ;  /* 0x0000bb001f1f7a20 */ /* 0x000fe20000410000 */
[----:B------:R4:W-:Y:S01]  /*41a0*/  MUFU.EX2 R91, R5 ;  /* 0x00000005005b7308 */ /* 0x0009e20000000800 */
[----:B------:R-:W-:Y:S02]  /*41b0*/  FSEL R9, R9, RZ, P1 ;  /* 0x000000ff09097208 */ /* 0x000fe40000800000 */
[----:B------:R-:W-:Y:S01]  /*41c0*/  @!P0 ISETP.GE.AND P1, PT, R16, R11, PT ;  /* 0x0000000b1000820c */ /* 0x000fe20003f26270 */
[----:B-1----:R-:W2:Y:S06]  /*41d0*/  LDL R21, [R1+0x4] ;  /* 0x0000040001157983 */ /* 0x002eac0000100800 */
[----:B------:R1:W1:Y:S01]  /*41e0*/  MUFU.TANH R78, R10 ;  /* 0x0000000a004e7308 */ /* 0x0002620000002400 */
[----:B---3--:R-:W-:Y:S02]  /*41f0*/  MOV R4, R244 ;  /* 0x000000f400047202 */ /* 0x008fe40000000f00 */
[----:B------:R-:W-:Y:S07]  /*4200*/  @!P0 FSEL R4, R244, -INF , !P2 ;  /* 0xff800000f4048808 */ /* 0x000fee0005000000 */
[----:B------:R3:W3:Y:S01]  /*4210*/  MUFU.TANH R141, R17 ;  /* 0x00000011008d7308 */ /* 0x0006e20000002400 */
[--C-:B----4-:R-:W-:Y:S01]  /*4220*/  FFMA.FTZ R5, R4, c[0x0][0x23c], -R9.reuse ;  /* 0x00008f0004057a23 */ /* 0x110fe20000010809 */
[----:B------:R-:W-:Y:S02]  /*4230*/  MOV R4, R243 ;  /* 0x000000f300047202 */ /* 0x000fe40000000f00 */
[----:B------:R-:W-:Y:S02]  /*4240*/  @!P0 FSEL R4, R243, -INF , !P1 ;  /* 0xff800000f3048808 */ /* 0x000fe40004800000 */
[----:B------:R-:W-:Y:S04]  /*4250*/  FSETP.NEU.FTZ.AND P1, PT, R248, -INF , PT ;  /* 0xff800000f800780b */ /* 0x000fe80003f3d000 */
[----:B------:R4:W-:Y:S01]  /*4260*/  MUFU.EX2 R89, R5 ;  /* 0x0000000500597308 */ /* 0x0009e20000000800 */
[--C-:B------:R-:W-:Y:S01]  /*4270*/  FFMA.FTZ R4, R4, c[0x0][0x23c], -R9.reuse ;  /* 0x00008f0004047a23 */ /* 0x100fe20000010809 */
[----:B------:R-:W-:Y:S02]  /*4280*/  FSEL R8, R8, RZ, P1 ;  /* 0x000000ff08087208 */ /* 0x000fe40000800000 */
[----:B-1----:R-:W-:Y:S04]  /*4290*/  @!P0 IADD3 R10, R131, 0x48, RZ ;  /* 0x00000048830a8810 */ /* 0x002fe80007ffe0ff */
[----:B------:R-:W-:Y:S02]  /*42a0*/  @!P0 IMNMX R10, R10, UR5, PT ;  /* 0x000000050a0a8c17 */ /* 0x000fe4000b800200 */
[----:B------:R1:W-:Y:S02]  /*42b0*/  MUFU.EX2 R88, R4 ;  /* 0x0000000400587308 */ /* 0x0003e40000000800 */
[-C--:B------:R-:W-:Y:S02]  /*42c0*/  @!P0 ISETP.GE.AND P1, PT, R16, R10.reuse, PT ;  /* 0x0000000a1000820c */ /* 0x080fe40003f26270 */
[C---:B------:R-:W-:Y:S02]  /*42d0*/  @!P0 ISETP.GE.AND P2, PT, R0.reuse, R10, PT ;  /* 0x0000000a0000820c */ /* 0x040fe40003f46270 */
[C---:B------:R-:W-:Y:S02]  /*42e0*/  @!P0 IADD3 R16, R0.reuse, 0x8, RZ ;  /* 0x0000000800108810 */ /* 0x040fe40007ffe0ff */
[----:B---3--:R-:W-:Y:S02]  /*42f0*/  @!P0 IADD3 R17, R0, 0x9, RZ ;  /* 0x0000000900118810 */ /* 0x008fe40007ffe0ff */
[----:B------:R3:W3:Y:S01]  /*4300*/  MUFU.TANH R216, R18 ;  /* 0x0000001200d87308 */ /* 0x0006e20000002400 */
[----:B----4-:R-:W-:Y:S02]  /*4310*/  MOV R5, R78 ;  /* 0x0000004e00057202 */ /* 0x010fe40000000f00 */
[----:B------:R-:W-:Y:S07]  /*4320*/  @!P0 FSEL R5, R78, -INF , !P2 ;  /* 0xff8000004e058808 */ /* 0x000fee0005000000 */
[----:B------:R-:W4:Y:S01]  /*4330*/  MUFU.TANH R214, R19 ;  /* 0x0000001300d67308 */ /* 0x000f220000002400 */
[--C-:B------:R-:W-:Y:S01]  /*4340*/  FFMA.FTZ R5, R5, c[0x0][0x23c], -R8.reuse ;  /* 0x00008f0005057a23 */ /* 0x100fe20000010808 */
[----:B-1----:R-:W-:Y:S02]  /*4350*/  MOV R4, R77 ;  /* 0x0000004d00047202 */ /* 0x002fe40000000f00 */
[----:B------:R-:W-:Y:S02]  /*4360*/  @!P0 FSEL R4, R77, -INF , !P1 ;  /* 0xff8000004d048808 */ /* 0x000fe40004800000 */
[-C--:B------:R-:W-:Y:S04]  /*4370*/  @!P0 ISETP.GE.AND P1, PT, R16, R11.reuse, PT ;  /* 0x0000000b1000820c */ /* 0x080fe80003f26270 */
[----:B------:R-:W-:Y:S01]  /*4380*/  MUFU.EX2 R82, R5 ;  /* 0x0000000500527308 */ /* 0x000fe20000000800 */
[--C-:B------:R-:W-:Y:S01]  /*4390*/  FFMA.FTZ R4, R4, c[0x0][0x23c], -R8.reuse ;  /* 0x00008f0004047a23 */ /* 0x100fe20000010808 */
[----:B---3--:R-:W-:Y:S08]  /*43a0*/  MOV R18, R142 ;  /* 0x0000008e00127202 */ /* 0x008ff00000000f00 */
[----:B------:R1:W-:Y:S10]  /*43b0*/  MUFU.EX2 R81, R4 ;  /* 0x0000000400517308 */ /* 0x0003f40000000800 */
[----:B------:R-:W3:Y:S10]  /*43c0*/  MUFU.TANH R213, R22 ;  /* 0x0000001600d57308 */ /* 0x000ef40000002400 */
        /* <DEDUP_REMOVED lines=38> */
[----:B----4-:R-:W-:Y:S02]  /*4630*/  MOV R16, R214 ;  /* 0x000000d600107202 */ /* 0x010fe40000000f00 */
[----:B------:R-:W-:Y:S05]  /*4640*/  @!P0 FSEL R16, R214, -INF , !P1 ;  /* 0xff800000d6108808 */ /* 0x000fea0004800000 */
[----:B------:R4:W-:Y:S01]  /*4650*/  MUFU.EX2 R238, R17 ;  /* 0x0000001100ee7308 */ /* 0x0009e20000000800 */
[--C-:B------:R-:W-:Y:S01]  /*4660*/  FFMA.FTZ R16, R16, c[0x0][0x23c], -R12.reuse ;  /* 0x00008f0010107a23 */ /* 0x100fe2000001080c */
[----:B-1----:R-:W1:Y:S08]  /*4670*/  LDSM.16.M88.4 R4, [R116+0x6800] ;  /* 0x006800007404783b */ /* 0x002e700000000200 */
[----:B------:R1:W-:Y:S01]  /*4680*/  MUFU.EX2 R237, R16 ;  /* 0x0000001000ed7308 */ /* 0x0003e20000000800 */
[----:B---3--:R-:W-:Y:S09]  /*4690*/  MOV R18, R140 ;  /* 0x0000008c00127202 */ /* 0x008ff20000000f00 */
[----:B------:R3:W-:Y:S01]  /*46a0*/  MUFU.EX2 R204, R19 ;  /* 0x0000001300cc7308 */ /* 0x0007e20000000800 */
[C---:B----4-:R-:W-:Y:S09]  /*46b0*/  @!P0 IADD3 R17, R0.reuse, 0x11, RZ ;  /* 0x0000001100118810 */ /* 0x050ff20007ffe0ff */
[----:B------:R-:W-:Y:S01]  /*46c0*/  MUFU.TANH R221, R29 ;  /* 0x0000001d00dd7308 */ /* 0x000fe20000002400 */
[----:B-1----:R-:W-:Y:S04]  /*46d0*/  @!P0 IADD3 R16, R0, 0x10, RZ ;  /* 0x0000001000108810 */ /* 0x002fe80007ffe0ff */
[-C--:B------:R-:W-:Y:S05]  /*46e0*/  @!P0 ISETP.GE.AND P1, PT, R16, R15.reuse, PT ;  /* 0x0000000f1000820c */ /* 0x080fea0003f26270 */
[----:B------:R-:W-:Y:S01]  /*46f0*/  MUFU.TANH R246, R30 ;  /* 0x0000001e00f67308 */ /* 0x000fe20000002400 */
[----:B------:R-:W-:Y:S01]  /*4700*/  @!P0 FSEL R18, R140, -INF , !P1 ;  /* 0xff8000008c128808 */ /* 0x000fe20004800000 */
[-C--:B------:R-:W-:Y:S03]  /*4710*/  HMMA.16816.F32.BF16 R36, R104, R4.reuse, R36 ;  /* 0x000000046824723c */ /* 0x080fe60000041824 */
[----:B------:R-:W-:Y:S01]  /*4720*/  @!P0 ISETP.GE.AND P1, PT, R17, R15, PT ;  /* 0x0000000f1100820c */ /* 0x000fe20003f26270 */
[--C-:B---3--:R-:W-:Y:S01]  /*4730*/  FFMA.FTZ R19, R18, c[0x0][0x23c], -R13.reuse ;  /* 0x00008f0012137a23 */ /* 0x108fe2000001080d */
[----:B------:R-:W-:Y:S03]  /*4740*/  MOV R18, R139 ;  /* 0x0000008b00127202 */ /* 0x000fe60000000f00 */
[----:B------:R-:W-:Y:S01]  /*4750*/  MUFU.TANH R245, R31 ;  /* 0x0000001f00f57308 */ /* 0x000fe20000002400 */
[----:B------:R-:W-:Y:S01]  /*4760*/  @!P0 FSEL R18, R139, -INF , !P1 ;  /* 0xff8000008b128808 */ /* 0x000fe20004800000 */
[C---:B------:R-:W-:Y:S04]  /*4770*/  HMMA.16816.F32.BF16 R40, R112.reuse, R4, R40 ;  /* 0x000000047028723c */ /* 0x040fe80000041828 */
[-C--:B------:R-:W-:Y:S03]  /*4780*/  @!P0 ISETP.GE.AND P1, PT, R16, R14.reuse, PT ;  /* 0x0000000e1000820c */ /* 0x080fe60003f26270 */
[----:B------:R-:W-:Y:S01]  /*4790*/  FFMA.FTZ R5, R18, c[0x0][0x23c], -R13 ;  /* 0x00008f0012057a23 */ /* 0x000fe2000001080d */
[----:B------:R-:W1:Y:S01]  /*47a0*/  MUFU.TANH R174, R32 ;  /* 0x0000002000ae7308 */ /* 0x000e620000002400 */
[-C--:B------:R-:W-:Y:S03]  /*47b0*/  HMMA.16816.F32.BF16 R44, R112, R6.reuse, R44 ;  /* 0x00000006702c723c */ /* 0x080fe6000004182c */
[----:B------:R-:W-:Y:S02]  /*47c0*/  MOV R4, R213 ;  /* 0x000000d500047202 */ /* 0x000fe40000000f00 */
[----:B------:R-:W-:Y:S02]  /*47d0*/  @!P0 FSEL R4, R213, -INF , !P1 ;  /* 0xff800000d5048808 */ /* 0x000fe40004800000 */
[----:B------:R-:W-:Y:S01]  /*47e0*/  @!P0 ISETP.GE.AND P1, PT, R17, R14, PT ;  /* 0x0000000e1100820c */ /* 0x000fe20003f26270 */
[C---:B------:R-:W-:Y:S01]  /*47f0*/  HMMA.16816.F32.BF16 R48, R104.reuse, R6, R48 ;  /* 0x000000066830723c */ /* 0x040fe20000041830 */
[----:B------:R3:W-:Y:S03]  /*4800*/  MUFU.EX2 R193, R5 ;  /* 0x0000000500c17308 */ /* 0x0007e60000000800 */
[----:B------:R-:W-:Y:S02]  /*4810*/  FMUL.FTZ R36, R36, c[0x0][0x2ec] ;  /* 0x0000bb0024247a20 */ /* 0x000fe40000410000 */
[----:B------:R-:W-:Y:S02]  /*4820*/  FMUL.FTZ R37, R37, c[0x0][0x2ec] ;  /* 0x0000bb0025257a20 */ /* 0x000fe40000410000 */
[----:B------:R-:W-:Y:S03]  /*4830*/  FMUL.FTZ R38, R38, c[0x0][0x2ec] ;  /* 0x0000bb0026267a20 */ /* 0x000fe60000410000 */
[----:B------:R-:W4:Y:S01]  /*4840*/  MUFU.TANH R138, R33 ;  /* 0x00000021008a7308 */ /* 0x000f220000002400 */
[----:B------:R-:W-:Y:S02]  /*4850*/  FMUL.FTZ R39, R39, c[0x0][0x2ec] ;  /* 0x0000bb0027277a20 */ /* 0x000fe40000410000 */
[----:B------:R-:W-:Y:S01]  /*4860*/  FMUL.FTZ R40, R40, c[0x0][0x2ec] ;  /* 0x0000bb0028287a20 */ /* 0x000fe20000410000 */
[----:B-1----:R-:W-:Y:S01]  /*4870*/  MOV R18, R174 ;  /* 0x000000ae00127202 */ /* 0x002fe20000000f00 */
[----:B------:R-:W-:Y:S02]  /*4880*/  FMUL.FTZ R41, R41, c[0x0][0x2ec] ;  /* 0x0000bb0029297a20 */ /* 0x000fe40000410000 */
[----:B------:R-:W-:Y:S02]  /*4890*/  FMUL.FTZ R42, R42, c[0x0][0x2ec] ;  /* 0x0000bb002a2a7a20 */ /* 0x000fe40000410000 */
[----:B------:R-:W-:Y:S01]  /*48a0*/  FMUL.FTZ R43, R43, c[0x0][0x2ec] ;  /* 0x0000bb002b2b7a20 */ /* 0x000fe20000410000 */
[----:B------:R-:W-:Y:S01]  /*48b0*/  MUFU.EX2 R194, R19 ;  /* 0x0000001300c27308 */ /* 0x000fe20000000800 */
        /* <DEDUP_REMOVED lines=15> */
[----:B------:R-:W3:Y:S10]  /*49b0*/  MUFU.TANH R192, R34 ;  /* 0x0000002200c07308 */ /* 0x000ef40000002400 */
[----:B------:R-:W2:Y:S01]  /*49c0*/  MUFU.TANH R191, R35 ;  /* 0x0000002300bf7308 */ /* 0x000ea20000002400 */
[----:B-1----:R-:W-:Y:S02]  /*49d0*/  MOV R4, R231 ;  /* 0x000000e700047202 */ /* 0x002fe40000000f00 */
[----:B------:R-:W-:Y:S02]  /*49e0*/  @!P0 FSEL R4, R231, -INF , !P1 ;  /* 0xff800000e7048808 */ /* 0x000fe40004800000 */
[C---:B------:R-:W-:Y:S05]  /*49f0*/  @!P0 ISETP.GE.AND P1, PT, R17.reuse, R11, PT ;  /* 0x0000000b1100820c */ /* 0x040fea0003f26270 */
[----:B------:R-:W1:Y:S01]  /*4a00*/  MUFU.TANH R136, R36 ;  /* 0x0000002400887308 */ /* 0x000e620000002400 */
        /* <DEDUP_REMOVED lines=50> */
[----:B----4-:R-:W-:Y:S02]  /*4d30*/  MOV R18, R138 ;  /* 0x0000008a00127202 */ /* 0x010fe40000000f00 */
[----:B------:R1:W-:Y:S01]  /*4d40*/  MUFU.EX2 R71, R4 ;  /* 0x0000000400477308 */ /* 0x0003e20000000800 */
[----:B------:R-:W-:Y:S02]  /*4d50*/  @!P0 FSEL R18, R138, -INF , !P1 ;  /* 0xff8000008a128808 */ /* 0x000fe40004800000 */
[----:B------:R-:W-:Y:S02]  /*4d60*/  @!P0 ISETP.GE.AND P1, PT, R16, R14, PT ;  /* 0x0000000e1000820c */ /* 0x000fe40003f26270 */
[----:B---3--:R-:W-:Y:S01]  /*4d70*/  MOV R16, R192 ;  /* 0x000000c000107202 */ /* 0x008fe20000000f00 */
        /* <DEDUP_REMOVED lines=11> */
[----:B---3--:R-:W-:Y:S09]  /*4e30*/  MOV R18, R136 ;  /* 0x0000008800127202 */ /* 0x008ff20000000f00 */
[----:B------:R3:W-:Y:S01]  /*4e40*/  MUFU.EX2 R183, R19 ;  /* 0x0000001300b77308 */ /* 0x0007e20000000800 */
[C---:B----4-:R-:W-:Y:S09]  /*4e50*/  @!P0 IADD3 R17, R0.reuse, 0x21, RZ ;  /* 0x0000002100118810 */ /* 0x050ff20007ffe0ff */
[----:B------:R-:W4:Y:S01]  /*4e60*/  MUFU.TANH R207, R41 ;  /* 0x0000002900cf7308 */ /* 0x000f220000002400 */
[----:B--2---:R-:W-:Y:S04]  /*4e70*/  @!P0 IADD3 R16, R0, 0x20, RZ ;  /* 0x0000002000108810 */ /* 0x004fe80007ffe0ff */
[-C--:B------:R-:W-:Y:S05]  /*4e80*/  @!P0 ISETP.GE.AND P1, PT, R16, R15.reuse, PT ;  /* 0x0000000f1000820c */ /* 0x080fea0003f26270 */
[----:B------:R-:W-:Y:S01]  /*4e90*/  MUFU.TANH R233, R42 ;  /* 0x0000002a00e97308 */ /* 0x000fe20000002400 */
[----:B------:R-:W-:Y:S01]  /*4ea0*/  @!P0 FSEL R18, R136, -INF , !P1 ;  /* 0xff80000088128808 */ /* 0x000fe20004800000 */
[-C--:B-1----:R-:W-:Y:S03]  /*4eb0*/  HMMA.16816.F32.BF16 R52, R104, R4.reuse, R52 ;  /* 0x000000046834723c */ /* 0x082fe60000041834 */
[----:B------:R-:W-:Y:S01]  /*4ec0*/  @!P0 ISETP.GE.AND P1, PT, R17, R15, PT ;  /* 0x0000000f1100820c */ /* 0x000fe20003f26270 */
[--C-:B---3--:R-:W-:Y:S01]  /*4ed0*/  FFMA.FTZ R19, R18, c[0x0][0x23c], -R13.reuse ;  /* 0x00008f0012137a23 */ /* 0x108fe2000001080d */
        /* <DEDUP_REMOVED lines=37> */
[----:B------:R-:W-:Y:S10]  /*5130*/  MUFU.TANH R232, R43 ;  /* 0x0000002b00e87308 */ /* 0x000ff40000002400 */
[----:B------:R-:W2:Y:S01]  /*5140*/  MUFU.TANH R198, R44 ;  /* 0x0000002c00c67308 */ /* 0x000ea20000002400 */
[----:B-1----:R-:W-:Y:S02]  /*5150*/  MOV R4, R208 ;  /* 0x000000d000047202 */ /* 0x002fe40000000f00 */
[----:B------:R-:W-:Y:S02]  /*5160*/  @!P0 FSEL R4, R208, -INF , !P1 ;  /* 0xff800000d0048808 */ /* 0x000fe40004800000 */
[----:B------:R-:W-:Y:S05]  /*5170*/  @!P0 ISETP.GE.AND P1, PT, R17, R11, PT ;  /* 0x0000000b1100820c */ /* 0x000fea0003f26270 */
[----:B------:R-:W-:Y:S01]  /*5180*/  MUFU.TANH R186, R60 ;  /* 0x0000003c00ba7308 */ /* 0x000fe20000002400 */
[--C-:B------:R-:W-:Y:S01]  /*5190*/  FFMA.FTZ R5, R4, c[0x0][0x23c], -R9.reuse ;  /* 0x00008f0004057a23 */ /* 0x100fe20000010809 */
[----:B----4-:R-:W-:Y:S02]  /*51a0*/  MOV R4, R207 ;  /* 0x000000cf00047202 */ /* 0x010fe40000000f00 */
[----:B------:R-:W-:Y:S02]  /*51b0*/  @!P0 FSEL R4, R207, -INF , !P1 ;  /* 0xff800000cf048808 */ /* 0x000fe40004800000 */
[----:B------:R-:W-:Y:S04]  /*51c0*/  @!P0 ISETP.GE.AND P1, PT, R16, R10, PT ;  /* 0x0000000a1000820c */ /* 0x000fe80003f26270 */
[----:B------:R1:W-:Y:S01]  /*51d0*/  MUFU.EX2 R234, R5 ;  /* 0x0000000500ea7308 */ /* 0x0003e20000000800 */
[----:B--2---:R-:W-:Y:S09]  /*51e0*/  MOV R16, R198 ;  /* 0x000000c600107202 */ /* 0x004ff20000000f00 */
        /* <DEDUP_REMOVED lines=26> */
[-C--:B------:R-:W-:Y:S02]  /*5390*/  @!P0 ISETP.GE.AND P1, PT, R5, R10.reuse, PT ;  /* 0x0000000a0500820c */ /* 0x080fe40003f26270 */
[----:B---3--:R-:W-:Y:S01]  /*53a0*/  MOV R6, R225 ;  /* 0x000000e100067202 */ /* 0x008fe20000000f00 */
[----:B------:R-:W-:Y:S01]  /*53b0*/  FFMA.FTZ R7, R16, c[0x0][0x23c], -R9 ;  /* 0x00008f0010077a23 */ /* 0x000fe20000010809 */
[----:B------:R-:W-:Y:S02]  /*53c0*/  @!P0 FSEL R6, R225, -INF , !P1 ;  /* 0xff800000e1068808 */ /* 0x000fe40004800000 */
[----:B------:R-:W-:Y:S01]  /*53d0*/  @!P0 ISETP.GE.AND P1, PT, R4, R10, PT ;  /* 0x0000000a0400820c */ /* 0x000fe20003f26270 */
[----:B------:R3:W-:Y:S10]  /*53e0*/  MUFU.EX2 R217, R7 ;  /* 0x0000000700d97308 */ /* 0x0007f40000000800 */
[----:B------:R-:W-:Y:S10]  /*53f0*/  MUFU.TANH R164, R66 ;  /* 0x0000004200a47308 */ /* 0x000ff40000002400 */
[----:B------:R-:W-:Y:S01]  /*5400*/  MUFU.TANH R163, R67 ;  /* 0x0000004300a37308 */ /* 0x000fe20000002400 */
[--C-:B---3--:R-:W-:Y:S01]  /*5410*/  FFMA.FTZ R7, R6, c[0x0][0x23c], -R8.reuse ;  /* 0x00008f0006077a23 */ /* 0x108fe20000010808 */
[----:B-1----:R-:W-:Y:S02]  /*5420*/  MOV R6, R224 ;  /* 0x000000e000067202 */ /* 0x002fe40000000f00 */
[----:B------:R-:W-:Y:S02]  /*5430*/  @!P0 FSEL R6, R224, -INF , !P1 ;  /* 0xff800000e0068808 */ /* 0x000fe40004800000 */
[----:B------:R-:W-:Y:S04]  /*5440*/  @!P0 ISETP.GE.AND P1, PT, R5, R15, PT ;  /* 0x0000000f0500820c */ /* 0x000fe80003f26270 */
[----:B------:R-:W-:Y:S01]  /*5450*/  MUFU.EX2 R2, R7 ;  /* 0x0000000700027308 */ /* 0x000fe20000000800 */
[----:B------:R-:W-:Y:S09]  /*5460*/  FFMA.FTZ R6, R6, c[0x0][0x23c], -R8 ;  /* 0x00008f0006067a23 */ /* 0x000ff20000010808 */
[----:B------:R1:W-:Y:S10]  /*5470*/  MUFU.EX2 R251, R6 ;  /* 0x0000000600fb7308 */ /* 0x0003f40000000800 */
[----:B------:R-:W3:Y:S10]  /*5480*/  MUFU.TANH R172, R55 ;  /* 0x0000003700ac7308 */ /* 0x000ef40000002400 */
[----:B------:R-:W4:Y:S01]  /*5490*/  MUFU.TANH R189, R56 ;  /* 0x0000003800bd7308 */ /* 0x000f220000002400 */
        /* <DEDUP_REMOVED lines=8> */
[----:B------:R-:W-:Y:S01]  /*5520*/  MOV R5, R177 ;  /* 0x000000b100057202 */ /* 0x000fe20000000f00 */
[--C-:B------:R-:W-:Y:S01]  /*5530*/  FFMA.FTZ R6, R6, c[0x0][0x23c], -R13.reuse ;  /* 0x00008f0006067a23 */ /* 0x100fe2000001080d */
[----:B------:R1:W-:Y:S01]  /*5540*/  MUFU.EX2 R165, R7 ;  /* 0x0000000700a57308 */ /* 0x0003e20000000800 */
[----:B------:R-:W-:Y:S02]  /*5550*/  @!P0 FSEL R5, R177, -INF , !P1 ;  /* 0xff800000b1058808 */ /* 0x000fe40004800000 */
[----:B------:R-:W-:Y:S02]  /*5560*/  @!P0 ISETP.GE.AND P1, PT, R4, R14, PT ;  /* 0x0000000e0400820c */ /* 0x000fe40003f26270 */
[----:B------:R-:W-:Y:S02]  /*5570*/  MOV R4, R176 ;  /* 0x000000b000047202 */ /* 0x000fe40000000f00 */
[----:B------:R-:W-:Y:S03]  /*5580*/  @!P0 FSEL R4, R176, -INF , !P1 ;  /* 0xff800000b0048808 */ /* 0x000fe60004800000 */
[----:B------:R2:W-:Y:S10]  /*5590*/  MUFU.EX2 R162, R6 ;  /* 0x0000000600a27308 */ /* 0x0005f40000000800 */
[----:B------:R-:W-:Y:S01]  /*55a0*/  MUFU.EX2 R220, R17 ;  /* 0x0000001100dc7308 */ /* 0x000fe20000000800 */
[--C-:B-1----:R-:W-:Y:S01]  /*55b0*/  FFMA.FTZ R7, R4, c[0x0][0x23c], -R12.reuse ;  /* 0x00008f0004077a23 */ /* 0x102fe2000001080c */
[C---:B------:R-:W-:Y:S08]  /*55c0*/  @!P0 IADD3 R4, R0.reuse, 0x31, RZ ;  /* 0x0000003100048810 */ /* 0x040ff00007ffe0ff */
[----:B------:R-:W-:Y:S01]  /*55d0*/  MUFU.EX2 R181, R7 ;  /* 0x0000000700b57308 */ /* 0x000fe20000000800 */
[--C-:B--2---:R-:W-:Y:S01]  /*55e0*/  FFMA.FTZ R6, R5, c[0x0][0x23c], -R12.reuse ;  /* 0x00008f0005067a23 */ /* 0x104fe2000001080c */
[----:B------:R-:W-:Y:S04]  /*55f0*/  @!P0 IADD3 R5, R0, 0x30, RZ ;  /* 0x0000003000058810 */ /* 0x000fe80007ffe0ff */
[----:B------:R-:W-:Y:S04]  /*5600*/  @!P0 ISETP.GE.AND P1, PT, R5, R15, PT ;  /* 0x0000000f0500820c */ /* 0x000fe80003f26270 */
[----:B------:R1:W-:Y:S10]  /*5610*/  MUFU.EX2 R182, R6 ;  /* 0x0000000600b67308 */ /* 0x0003f40000000800 */
[----:B------:R-:W2:Y:S10]  /*5620*/  MUFU.TANH R187, R57 ;  /* 0x0000003900bb7308 */ /* 0x000eb40000002400 */
[----:B------:R-:W2:Y:S01]  /*5630*/  MUFU.TANH R212, R58 ;  /* 0x0000003a00d47308 */ /* 0x000ea20000002400 */
[----:B-1----:R-:W-:Y:S02]  /*5640*/  MOV R6, R161 ;  /* 0x000000a100067202 */ /* 0x002fe40000000f00 */
[----:B------:R-:W-:Y:S02]  /*5650*/  @!P0 FSEL R6, R161, -INF , !P1 ;  /* 0xff800000a1068808 */ /* 0x000fe40004800000 */
[----:B------:R-:W-:Y:S05]  /*5660*/  @!P0 ISETP.GE.AND P1, PT, R4, R15, PT ;  /* 0x0000000f0400820c */ /* 0x000fea0003f26270 */
[----:B------:R-:W1:Y:S01]  /*5670*/  MUFU.TANH R211, R59 ;  /* 0x0000003b00d37308 */ /* 0x000e620000002400 */
[--C-:B------:R-:W-:Y:S01]  /*5680*/  FFMA.FTZ R7, R6, c[0x0][0x23c], -R13.reuse ;  /* 0x00008f0006077a23 */ /* 0x100fe2000001080d */
[----:B------:R-:W-:Y:S02]  /*5690*/  MOV R6, R160 ;  /* 0x000000a000067202 */ /* 0x000fe40000000f00 */
[----:B------:R-:W-:Y:S02]  /*56a0*/  @!P0 FSEL R6, R160, -INF , !P1 ;  /* 0xff800000a0068808 */ /* 0x000fe40004800000 */
[-C--:B------:R-:W-:Y:S04]  /*56b0*/  @!P0 ISETP.GE.AND P1, PT, R5, R14.reuse, PT ;  /* 0x0000000e0500820c */ /* 0x080fe80003f26270 */
[----:B------:R1:W-:Y:S02]  /*56c0*/  MUFU.EX2 R155, R7 ;  /* 0x00000007009b7308 */ /* 0x0003e40000000800 */
[----:B-1----:R-:W-:Y:S01]  /*56d0*/  FFMA.FTZ R7, R6, c[0x0][0x23c], -R13 ;  /* 0x00008f0006077a23 */ /* 0x002fe2000001080d */
[----:B------:R-:W-:Y:S02]  /*56e0*/  MOV R6, R173 ;  /* 0x000000ad00067202 */ /* 0x000fe40000000f00 */
[----:B------:R-:W-:Y:S05]  /*56f0*/  @!P0 FSEL R6, R173, -INF , !P1 ;  /* 0xff800000ad068808 */ /* 0x000fea0004800000 */
[----:B------:R1:W-:Y:S01]  /*5700*/  MUFU.EX2 R134, R7 ;  /* 0x0000000700867308 */ /* 0x0003e20000000800 */
[----:B------:R-:W-:Y:S01]  /*5710*/  @!P0 ISETP.GE.AND P1, PT, R4, R14, PT ;  /* 0x0000000e0400820c */ /* 0x000fe20003f26270 */
[--C-:B-1----:R-:W-:Y:S01]  /*5720*/  FFMA.FTZ R7, R6, c[0x0][0x23c], -R12.reuse ;  /* 0x00008f0006077a23 */ /* 0x102fe2000001080c */
[----:B---3--:R-:W-:Y:S02]  /*5730*/  MOV R6, R172 ;  /* 0x000000ac00067202 */ /* 0x008fe40000000f00 */
[----:B------:R-:W-:Y:S05]  /*5740*/  @!P0 FSEL R6, R172, -INF , !P1 ;  /* 0xff800000ac068808 */ /* 0x000fea0004800000 */
[----:B------:R1:W-:Y:S01]  /*5750*/  MUFU.EX2 R180, R7 ;  /* 0x0000000700b47308 */ /* 0x0003e20000000800 */
[----:B------:R-:W-:Y:S01]  /*5760*/  @!P0 ISETP.GE.AND P1, PT, R5, R11, PT ;  /* 0x0000000b0500820c */ /* 0x000fe20003f26270 */
[----:B-1----:R-:W-:Y:S01]  /*5770*/  FFMA.FTZ R7, R6, c[0x0][0x23c], -R12 ;  /* 0x00008f0006077a23 */ /* 0x002fe2000001080c */
[----:B----4-:R-:W-:Y:S02]  /*5780*/  MOV R6, R189 ;  /* 0x000000bd00067202 */ /* 0x010fe40000000f00 */
[----:B------:R-:W-:Y:S05]  /*5790*/  @!P0 FSEL R6, R189, -INF , !P1 ;  /* 0xff800000bd068808 */ /* 0x000fea0004800000 */
[----:B------:R1:W3:Y:S01]  /*57a0*/  MUFU.EX2 R179, R7 ;  /* 0x0000000700b37308 */ /* 0x0002e20000000800 */
[----:B------:R-:W-:Y:S01]  /*57b0*/  @!P0 ISETP.GE.AND P1, PT, R4, R11, PT ;  /* 0x0000000b0400820c */ /* 0x000fe20003f26270 */
[--C-:B-1----:R-:W-:Y:S01]  /*57c0*/  FFMA.FTZ R7, R6, c[0x0][0x23c], -R9.reuse ;  /* 0x00008f0006077a23 */ /* 0x102fe20000010809 */
[----:B--2---:R-:W-:Y:S02]  /*57d0*/  MOV R6, R187 ;  /* 0x000000bb00067202 */ /* 0x004fe40000000f00 */
[----:B------:R-:W-:Y:S05]  /*57e0*/  @!P0 FSEL R6, R187, -INF , !P1 ;  /* 0xff800000bb068808 */ /* 0x000fea0004800000 */
[----:B------:R1:W-:Y:S01]  /*57f0*/  MUFU.EX2 R215, R7 ;  /* 0x0000000700d77308 */ /* 0x0003e20000000800 */
[----:B------:R-:W-:Y:S02]  /*5800*/  @!P0 ISETP.GE.AND P1, PT, R5, R10, PT ;  /* 0x0000000a0500820c */ /* 0x000fe40003f26270 */
[----:B------:R-:W-:Y:S01]  /*5810*/  MOV R5, R212 ;  /* 0x000000d400057202 */ /* 0x000fe20000000f00 */
        /* <DEDUP_REMOVED lines=40> */
[----:B------:R-:W3:Y:S02]  /*5aa0*/  LDG.E R114, [R132.64] ;  /* 0x0000002284727981 */ /* 0x000ee4000c1e1900 */
[----:B------:R4:W-:Y:S02]  /*5ab0*/  MUFU.EX2 R236, R5 ;  /* 0x0000000500ec7308 */ /* 0x0009e40000000800 */
[----:B------:R3:W3:Y:S01]  /*5ac0*/  LDG.E R113, [R132.64+0x20] ;  /* 0x0000202284717981 */ /* 0x0006e2000c1e1900 */
[----:B-1----:R-:W-:Y:S02]  /*5ad0*/  F2FP.BF16.PACK_AB R0, R237, R238 ;  /* 0x000000eeed00723e */ /* 0x002fe400000010ff */
[----:B--2---:R-:W-:Y:S01]  /*5ae0*/  MOV R6, R131 ;  /* 0x0000008300067202 */ /* 0x004fe20000000f00 */
[----:B------:R1:W2:Y:S01]  /*5af0*/  LDG.E R112, [R132.64+0x100] ;  /* 0x0001002284707981 */ /* 0x0002a2000c1e1900 */
        /* <DEDUP_REMOVED lines=58> */
[----:B---3--:R-:W-:Y:S02]  /*5ea0*/  F2FP.BF16.PACK_AB R4, R179, R180 ;  /* 0x000000b4b304723e */ /* 0x008fe400000010ff */
        /* <DEDUP_REMOVED lines=20> */
[----:B------:R-:W4:Y:S08]  /*5ff0*/  LDSM.16.M88.4 R32, [R117+0x8400] ;  /* 0x008400007520783b */ /* 0x000f300000000200 */
        /* <DEDUP_REMOVED lines=9> */
[-C--:B----4-:R-:W-:Y:S08]  /*6090*/  HMMA.16816.F32.BF16 R20, R64, R32.reuse, RZ ;  /* 0x000000204014723c */ /* 0x090ff000000418ff */
[C---:B------:R-:W-:Y:S08]  /*60a0*/  HMMA.16816.F32.BF16 R24, R60.reuse, R32, RZ ;  /* 0x000000203c18723c */ /* 0x040ff000000418ff */
[-C--:B------:R-:W-:Y:S08]  /*60b0*/  HMMA.16816.F32.BF16 R28, R60, R34.reuse, RZ ;  /* 0x000000223c1c723c */ /* 0x080ff000000418ff */
        /* <DEDUP_REMOVED lines=149> */
[C---:B------:R-:W-:Y:S02]  /*6a10*/  FADD.FTZ R16, -R113.reuse, R39 ;  /* 0x0000002771107221 */ /* 0x040fe40000010100 */
        /* <DEDUP_REMOVED lines=163> */
[C---:B------:R-:W-:Y:S02]  /*7450*/  FADD.FTZ R10, -R0.reuse, R30 ;  /* 0x0000001e000a7221 */ /* 0x040fe40000010100 */
        /* <DEDUP_REMOVED lines=16> */
[C---:B------:R-:W-:Y:S02]  /*7560*/  FADD.FTZ R12, -R0.reuse, R42 ;  /* 0x0000002a000c7221 */ /* 0x040fe40000010100 */
[----:B------:R-:W-:Y:S02]  /*7570*/  FMUL.FTZ R5, R5, c[0x0][0x2ec] ;  /* 0x0000bb0005057a20 */ /* 0x000fe40000410000 */
        /* <DEDUP_REMOVED lines=13> */
[----:B------:R-:W-:Y:S02]  /*7650*/  FFMA.FTZ R8, -R224, R224, 1 ;  /* 0x3f800000e0087423 */ /* 0x000fe400000101e0 */
[----:B------:R-:W-:Y:S02]  /*7660*/  FMUL.FTZ R17, R9, R4 ;  /* 0x0000000409117220 */ /* 0x000fe40000410000 */
[----:B------:R-:W-:Y:S02]  /*7670*/  FADD.FTZ R9, -R0, R47 ;  /* 0x0000002f00097221 */ /* 0x000fe40000010100 */
[----:B------:R-:W-:Y:S02]  /*7680*/  FFMA.FTZ R4, -R233, R233, 1 ;  /* 0x3f800000e9047423 */ /* 0x000fe400000101e9 */
        /* <DEDUP_REMOVED lines=51> */
.L_x_572:
        /* <DEDUP_REMOVED lines=141> */
.L_x_573:
        /* <DEDUP_REMOVED lines=289> */
.L_x_575:
        /* <DEDUP_REMOVED lines=17> */
.L_x_576:
        /* <DEDUP_REMOVED lines=44> */
.L_x_578:
[----:B-12---:R-:W-:Y:S05]  /*9870*/  BSYNC B0 ;  /* 0x0000000000007941 */ /* 0x006fea0003800000 */
.L_x_577:
        /* <DEDUP_REMOVED lines=14> */
.L_x_580:
[----:B------:R-:W-:Y:S05]  /*9960*/  BSYNC B0 ;  /* 0x0000000000007941 */ /* 0x000fea0003800000 */
.L_x_579:
        /* <DEDUP_REMOVED lines=25> */
.L_x_582:
[----:B------:R-:W-:Y:S05]  /*9b00*/  BSYNC B0 ;  /* 0x0000000000007941 */ /* 0x000fea0003800000 */
.L_x_581:
        /* <DEDUP_REMOVED lines=11> */
.L_x_571:
[----:B------:R-:W-:Y:S05]  /*9bc0*/  BSYNC B1 ;  /* 0x0000000000017941 */ /* 0x000fea0003800000 */
.L_x_557:
        /* <DEDUP_REMOVED lines=11> */
.L_x_583:
[----:B------:R-:W-:Y:S05]  /*9c80*/  EXIT ;  /* 0x000000000000794d */ /* 0x000fea0003800000 */
.L_x_585:
        /* <DEDUP_REMOVED lines=15> */
.L_x_705:


//--------------------- .text._ZN5flash44flash_bwd_dq_dk_dv_loop_seqk_parallel_kernelI23Flash_bwd_kernel_traitsILi32ELi128ELi128ELi8ELi4ELi4ELi4ELb0ELb0EN7cutlass10bfloat16_tE19Flash_kernel_traitsILi32ELi128ELi128ELi8ES3_EELb1ELb1ELb0ELb1ELb0ELb0ELb0EEEvNS_16Flash_bwd_paramsE --------------------------
	.section	.text._ZN5flash44flash_bwd_dq_dk_dv_loop_seqk_parallel_kernelI23Flash_bwd_kernel_traitsILi32ELi128ELi128ELi8ELi4ELi4ELi4ELb0ELb0EN7cutlass10bfloat16_tE19Flash_kernel_traitsILi32ELi128ELi128ELi8ES3_EELb1ELb1ELb0ELb1ELb0ELb0ELb0EEEvNS_16Flash_bwd_paramsE,"ax",@progbits
	.sectioninfo	@"SHI_REGISTERS=255"
	.align	128
        .global         _ZN5flash44flash_bwd_dq_dk_dv_loop_seqk_parallel_kernelI23Flash_bwd_kernel_traitsILi32ELi128ELi128ELi8ELi4ELi4ELi4ELb0ELb0EN7cutlass10bfloat16_tE19Flash_kernel_traitsILi32ELi128ELi128ELi8ES3_EELb1ELb1ELb0ELb1ELb0ELb0ELb0EEEvNS_16Flash_bwd_paramsE
        .type           _ZN5flash44flash_bwd_dq_dk_dv_loop_seqk_parallel_kernelI23Flash_bwd_kernel_traitsILi32ELi128ELi128ELi8ELi4ELi4ELi4ELb0ELb0EN7cutlass10bfloat16_tE19Flash_kernel_traitsILi32ELi128ELi128ELi8ES3_EELb1ELb1ELb0ELb1ELb0ELb0ELb0EEEvNS_16Flash_bwd_paramsE,@function
        .size           _ZN5flash44flash_bwd_dq_dk_dv_loop_seqk_parallel_kernelI23Flash_bwd_kernel_traitsILi32ELi128ELi128ELi8ELi4ELi4ELi4ELb0ELb0EN7cutlass10bfloat16_tE19Flash_kernel_traitsILi32ELi128ELi128ELi8ES3_EELb1ELb1ELb0ELb1ELb0ELb0ELb0EEEvNS_16Flash_bwd_paramsE,(.L_x_706 - _ZN5flash44flash_bwd_dq_dk_dv_loop_seqk_parallel_kernelI23Flash_bwd_kernel_traitsILi32ELi128ELi128ELi8ELi4ELi4ELi4ELb0ELb0EN7cutlass10bfloat16_tE19Flash_kernel_traitsILi32ELi128ELi128ELi8ES3_EELb1ELb1ELb0ELb1ELb0ELb0ELb0EEEvNS_16Flash_bwd_paramsE)
        .other          _ZN5flash44flash_bwd_dq_dk_dv_loop_seqk_parallel_kernelI23Flash_bwd_kernel_traitsILi32ELi128ELi128ELi8ELi4ELi4ELi4ELb0ELb0EN7cutlass10bfloat16_tE19Flash_kernel_traitsILi32ELi128ELi128ELi8ES3_EELb1ELb1ELb0ELb1ELb0ELb0ELb0EEEvNS_16Flash_bwd_paramsE,@"STO_CUDA_ENTRY STV_DEFAULT"
_ZN5flash44flash_bwd_dq_dk_dv_loop_seqk_parallel_kernelI23Flash_bwd_kernel_traitsILi32ELi128ELi128ELi8ELi4ELi4ELi4ELb0ELb0EN7cutlass10bfloat16_tE19Flash_kernel_traitsILi32ELi128ELi128ELi8ES3_EELb1ELb1ELb0ELb1ELb0ELb0ELb0EEEvNS_16Flash_bwd_paramsE:
.text._ZN5flash44flash_bwd_dq_dk_dv_loop_seqk_parallel_kernelI23Flash_bwd_kernel_traitsILi32ELi128ELi128ELi8ELi4ELi4ELi4ELb0ELb0EN7cutlass10bfloat16_tE19Flash_kernel_traitsILi32ELi128ELi128ELi8ES3_EELb1ELb1ELb0ELb1ELb0ELb0ELb0EEEvNS_16Flash_bwd_paramsE:
        /* <DEDUP_REMOVED lines=87> */
[C---:B------:R-:W-:Y:S01]  /*0570*/  IMAD R5, R0.reuse, 0x8, R9 ;  /* 0x0000000800057824 */ /* 0x040fe200078e0209 */
[----:B------:R-:W-:Y:S01]  /*0580*/  LEA.HI R9, R11, R11, RZ, 0x1 ;  /* 0x0000000b0b097211 */ /* 0x000fe200078f08ff */
[----:B------:R-:W-:Y:S01]  /*0590*/  IMAD.IADD R250, R0, 0x1, -R4 ;  /* 0x0000000100fa7824 */ /* 0x000fe200078e0a04 */
[----:B------:R-:W-:Y:S01]  /*05a0*/  LOP3.LUT R0, R2, 0xc0, RZ, 0xc0, !PT ;  /* 0x000000c002007812 */ /* 0x000fe200078ec0ff */
[----:B------:R-:W-:Y:S01]  /*05b0*/  IMAD R197, R248, 0x2000, R6 ;  /* 0x00002000f8c57824 */ /* 0x000fe200078e0206 */
[----:B------:R-:W-:Y:S01]  /*05c0*/  LOP3.LUT R2, R9, 0x7fffffe, RZ, 0xc0, !PT ;  /* 0x07fffffe09027812 */ /* 0x000fe200078ec0ff */
[----:B------:R-:W-:Y:S01]  /*05d0*/  ULDC UR17, c[0x0][0x1c0] ;  /* 0x0000700000117ab9 */ /* 0x000fe20000000800 */
[----:B------:R-:W-:Y:S01]  /*05e0*/  SHF.R.U32.HI R4, RZ, 0x3, R0 ;  /* 0x00000003ff047819 */ /* 0x000fe20000011600 */
[----:B------:R-:W-:Y:S01]  /*05f0*/  USHF.L.U32 UR61, UR60, 0x7, URZ ;  /* 0x000000073c3d7899 */ /* 0x000fe2000800063f */
        /* <DEDUP_REMOVED lines=10> */
[----:B------:R1:W-:Y:S01]  /*06a0*/  STL [R1+0x24], R4 ;  /* 0x0000240401007387 */ /* 0x0003e20000100800 */
[----:B------:R-:W-:Y:S01]  /*06b0*/  IMAD.U32 R2, RZ, RZ, UR4 ;  /* 0x00000004ff027e24 */ /* 0x000fe2000f8e00ff */
[----:B------:R-:W-:Y:S01]  /*06c0*/  SHF.R.S32.HI R3, RZ, 0x1, R0 ;  /* 0x00000001ff037819 */ /* 0x000fe20000011400 */
[----:B------:R-:W-:Y:S01]  /*06d0*/  IMAD.U32 R5, RZ, RZ, UR13 ;  /* 0x0000000dff057e24 */ /* 0x000fe2000f8e00ff */
[----:B------:R-:W-:Y:S01]  /*06e0*/  UIMAD UR4, UR53, UR16, UR54 ;  /* 0x00000010350472a4 */ /* 0x000fe2000f8e0236 */
[----:B------:R-:W-:Y:S01]  /*06f0*/  SEL R194, R125, 0xffffffe0, !P5 ;  /* 0xffffffe07dc27807 */ /* 0x000fe20006800000 */
[----:B------:R2:W-:Y:S01]  /*0700*/  STL [R1+0x20], R2 ;  /* 0x0000200201007387 */ /* 0x0005e20000100800 */
[----:B------:R-:W-:-:S02]  /*0710*/  ULDC.U8 UR5, c[0x0][0x2d8] ;  /* 0x0000b60000057ab9 */ /* 0x000fc40000000000 */
[----:B------:R-:W-:Y:S02]  /*0720*/  USHF.L.U32 UR4, UR4, 0x5, URZ ;  /* 0x0000000504047899 */ /* 0x000fe4000800063f */
[----:B------:R-:W-:Y:S02]  /*0730*/  ULDC.64 UR10, c[0x0][0x118] ;  /* 0x00004600000a7ab9 */ /* 0x000fe40000000a00 */
[----:B------:R-:W-:Y:S02]  /*0740*/  UIMAD.WIDE.U32 UR58, UR56, UR12, URZ ;  /* 0x0000000c383a72a5 */ /* 0x000fe4000f8e003f */
[----:B------:R-:W-:Y:S02]  /*0750*/  USHF.L.U32 UR47, UR60, 0x3, URZ ;  /* 0x000000033c2f7899 */ /* 0x000fe4000800063f */
[----:B------:R-:W-:Y:S02]  /*0760*/  USHF.L.U32 UR46, UR60, 0x4, URZ ;  /* 0x000000043c2e7899 */ /* 0x000fe4000800063f */
[----:B------:R-:W-:-:S02]  /*0770*/  UIMAD UR45, UR60, 0x18, URZ ;  /* 0x000000183c2d78a4 */ /* 0x000fc4000f8e023f */
[----:B------:R-:W-:Y:S02]  /*0780*/  USHF.L.U32 UR44, UR60, 0x5, URZ ;  /* 0x000000053c2c7899 */ /* 0x000fe4000800063f */
[----:B------:R-:W-:Y:S01]  /*0790*/  UIMAD UR43, UR60, 0x28, URZ ;  /* 0x000000283c2b78a4 */ /* 0x000fe2000f8e023f */
[----:B-1----:R-:W-:Y:S01]  /*07a0*/  LOP3.LUT R4, R0, 0x7fffffe, RZ, 0xc0, !PT ;  /* 0x07fffffe00047812 */ /* 0x002fe200078ec0ff */
[----:B------:R-:W-:Y:S01]  /*07b0*/  UIMAD UR42, UR60, 0x30, URZ ;  /* 0x000000303c2a78a4 */ /* 0x000fe2000f8e023f */
[----:B------:R-:W-:Y:S01]  /*07c0*/  SHF.R.S32.HI R0, RZ, 0x1f, R0 ;  /* 0x0000001fff007819 */ /* 0x000fe20000011400 */
[----:B------:R-:W-:Y:S02]  /*07d0*/  UIMAD UR41, UR60, 0x38, URZ ;  /* 0x000000383c2978a4 */ /* 0x000fe4000f8e023f */
[----:B------:R-:W-:Y:S01]  /*07e0*/  IMAD.IADD R16, R8, 0x1, -R4 ;  /* 0x0000000108107824 */ /* 0x000fe200078e0a04 */
[----:B------:R-:W-:Y:S01]  /*07f0*/  LEA.HI R0, R0, R3, RZ, 0x2 ;  /* 0x0000000300007211 */ /* 0x000fe200078f10ff */
[----:B------:R-:W-:Y:S01]  /*0800*/  IMAD.U32 R4, RZ, RZ, UR12 ;  /* 0x0000000cff047e24 */ /* 0x000fe2000f8e00ff */
[----:B--2---:R-:W-:Y:S01]  /*0810*/  LOP3.LUT R2, R10, 0xfffffff8, RZ, 0xc0, !PT ;  /* 0xfffffff80a027812 */ /* 0x004fe200078ec0ff */
[----:B------:R-:W-:Y:S01]  /*0820*/  IMAD.SHL.U32 R4, R7, 0x40, RZ ;  /* 0x0000004007047824 */ /* 0x000fe200078e00ff */
[----:B------:R-:W-:Y:S01]  /*0830*/  LOP3.LUT R0, R0, 0xfffffffc, RZ, 0xc0, !PT ;  /* 0xfffffffc00007812 */ /* 0x000fe200078ec0ff */
[----:B------:R-:W-:-:S02]  /*0840*/  USHF.L.U32 UR40, UR60, 0x6, URZ ;  /* 0x000000063c287899 */ /* 0x000fc4000800063f */
[----:B------:R-:W-:Y:S01]  /*0850*/  IMAD.IADD R15, R8, 0x1, -R2 ;  /* 0x00000001080f7824 */ /* 0x000fe200078e0a02 */
[----:B------:R-:W-:Y:S01]  /*0860*/  LOP3.LUT R2, R7, 0x1, RZ, 0xc0, !PT ;  /* 0x0000000107027812 */ /* 0x000fe200078ec0ff */
[----:B------:R-:W-:Y:S01]  /*0870*/  IMAD.IADD R14, R3, 0x1, -R0 ;  /* 0x00000001030e7824 */ /* 0x000fe200078e0a00 */
[----:B------:R-:W-:Y:S01]  /*0880*/  LOP3.LUT R4, R4, 0x1c0, RZ, 0xc0, !PT ;  /* 0x000001c004047812 */ /* 0x000fe200078ec0ff */
[----:B------:R-:W-:Y:S01]  /*0890*/  IMAD.U32 R0, RZ, RZ, UR8 ;  /* 0x00000008ff007e24 */ /* 0x000fe2000f8e00ff */
[----:B------:R-:W-:Y:S01]  /*08a0*/  ISETP.NE.U32.AND P6, PT, R2, 0x1, PT ;  /* 0x000000010200780c */ /* 0x000fe20003fc5070 */
[----:B------:R-:W-:Y:S01]  /*08b0*/  IMAD.U32 R2, RZ, RZ, UR9 ;  /* 0x00000009ff027e24 */ /* 0x000fe2000f8e00ff */
[----:B------:R-:W-:Y:S01]  /*08c0*/  SHF.R.S32.HI R0, RZ, 0x1, R9 ;  /* 0x00000001ff007819 */ /* 0x000fe20000011409 */
[----:B------:R-:W-:Y:S01]  /*08d0*/  IMAD.SHL.U32 R2, R11, 0x40, RZ ;  /* 0x000000400b027824 */ /* 0x000fe200078e00ff */
[----:B------:R-:W-:Y:S01]  /*08e0*/  LEA.HI R9, R7, R7, RZ, 0x1 ;  /* 0x0000000707097211 */ /* 0x000fe200078f08ff */
[----:B------:R-:W-:Y:S01]  /*08f0*/  USHF.R.S32.HI UR9, URZ, 0x1f, UR54 ;  /* 0x0000001f3f097899 */ /* 0x000fe20008011436 */
[C---:B------:R-:W-:Y:S01]  /*0900*/  LOP3.LUT P0, RZ, R0.reuse, 0x2, RZ, 0xc0, !PT ;  /* 0x0000000200ff7812 */ /* 0x040fe2000780c0ff */
[----:B------:R-:W-:Y:S01]  /*0910*/  IMAD.SHL.U32 R11, R0, 0x40, RZ ;  /* 0x00000040000b7824 */ /* 0x000fe200078e00ff */
[----:B------:R-:W-:Y:S01]  /*0920*/  LOP3.LUT R8, R2, 0x1c0, RZ, 0xc0, !PT ;  /* 0x000001c002087812 */ /* 0x000fe200078ec0ff */
[----:B------:R-:W-:Y:S01]  /*0930*/  IMAD.SHL.U32 R0, R250, 0x10, RZ ;  /* 0x00000010fa007824 */ /* 0x000fe200078e00ff */
[----:B------:R-:W-:Y:S01]  /*0940*/  LOP3.LUT R2, R9, 0x3fffffe, RZ, 0xc0, !PT ;  /* 0x03fffffe09027812 */ /* 0x000fe200078ec0ff */
[----:B------:R-:W-:Y:S01]  /*0950*/  IMAD.U32 R3, RZ, RZ, UR9 ;  /* 0x00000009ff037e24 */ /* 0x000fe2000f8e00ff */
[----:B------:R-:W-:Y:S01]  /*0960*/  SHF.R.S32.HI R3, RZ, 0x3, R10 ;  /* 0x00000003ff037819 */ /* 0x000fe2000001140a */
[----:B------:R-:W-:Y:S01]  /*0970*/  UIMAD UR9, UR6, UR18, URZ ;  /* 0x00000012060972a4 */ /* 0x000fe2000f8e023f */
[----:B------:R-:W-:Y:S01]  /*0980*/  LEA.HI.SX32 R240, R240, R0, 0x1e ;  /* 0x00000000f0f07211 */ /* 0x000fe200078ff2ff */
[----:B------:R-:W-:Y:S01]  /*0990*/  IMAD.IADD R13, R7, 0x1, -R2 ;  /* 0x00000001070d7824 */ /* 0x000fe200078e0a02 */
[----:B------:R-:W-:Y:S01]  /*09a0*/  LOP3.LUT R5, R8, 0x30, R0, 0xf8, !PT ;  /* 0x0000003008057812 */ /* 0x000fe200078ef800 */
[----:B------:R-:W-:Y:S01]  /*09b0*/  IMAD.SHL.U32 R2, R250, 0x400, RZ ;  /* 0x00000400fa027824 */ /* 0x000fe200078e00ff */
[----:B------:R-:W-:Y:S01]  /*09c0*/  LOP3.LUT R0, R11, 0xc0, RZ, 0xc0, !PT ;  /* 0x000000c00b007812 */ /* 0x000fe200078ec0ff */
[----:B------:R-:W-:Y:S01]  /*09d0*/  IMAD R16, R3, 0x8, R16 ;  /* 0x0000000803107824 */ /* 0x000fe200078e0210 */
[----:B------:R-:W-:Y:S01]  /*09e0*/  LOP3.LUT R5, R5, 0x8, R116, 0xf8, !PT ;  /* 0x0000000805057812 */ /* 0x000fe200078ef874 */
[----:B------:R-:W-:Y:S01]  /*09f0*/  IMAD R119, R3, 0x200, R2 ;  /* 0x0000020003777824 */ /* 0x000fe200078e0202 */
[----:B------:R-:W-:Y:S01]  /*0a00*/  LOP3.LUT R116, R0, 0x8, R116, 0xf8, !PT ;  /* 0x0000000800747812 */ /* 0x000fe200078ef874 */
[----:B------:R-:W-:Y:S01]  /*0a10*/  UIMAD UR6, UR7, UR53, URZ ;  /* 0x00000035070672a4 */ /* 0x000fe2000f8e023f */
[----:B------:R-:W-:Y:S01]  /*0a20*/  SHF.R.U32.HI R0, RZ, 0x3, R0 ;  /* 0x00000003ff007819 */ /* 0x000fe20000011600 */
[----:B------:R-:W-:Y:S01]  /*0a30*/  IMAD.U32 R3, RZ, RZ, UR9 ;  /* 0x00000009ff037e24 */ /* 0x000fe2000f8e00ff */
[----:B------:R-:W-:Y:S01]  /*0a40*/  LEA.HI R4, R4, R4, RZ, 0x1d ;  /* 0x0000000404047211 */ /* 0x000fe200078fe8ff */
[----:B------:R-:W-:Y:S01]  /*0a50*/  @!UP5 UIMAD UR8, UR53, UR17, UR54 ;  /* 0x000000113508d2a4 */ /* 0x000fe2000f8e0236 */
[----:B------:R-:W-:Y:S01]  /*0a60*/  LOP3.LUT R116, R116, R0, RZ, 0x3c, !PT ;  /* 0x0000000074747212 */ /* 0x000fe200078e3cff */
[----:B------:R-:W-:Y:S01]  /*0a70*/  IMAD.U32 R0, RZ, RZ, UR14 ;  /* 0x0000000eff007e24 */ /* 0x000fe2000f8e00ff */
[----:B------:R-:W-:Y:S01]  /*0a80*/  IADD3 R197, R4, R197, R2 ;  /* 0x000000c504c57210 */ /* 0x000fe20007ffe002 */
[----:B------:R-:W-:Y:S01]  /*0a90*/  IMAD.SHL.U32 R4, R12, 0x10, RZ ;  /* 0x000000100c047824 */ /* 0x000fe200078e00ff */
[----:B------:R-:W-:Y:S01]  /*0aa0*/  SHF.R.U32.HI R2, RZ, 0x3, R8 ;  /* 0x00000003ff027819 */ /* 0x000fe20000011608 */
[----:B------:R-:W-:Y:S01]  /*0ab0*/  @!UP5 UIMAD UR7, UR8, UR15, URZ ;  /* 0x0000000f0807d2a4 */ /* 0x000fe2000f8e023f */
[----:B------:R1:W-:Y:S01]  /*0ac0*/  STL [R1+0x1c], R0 ;  /* 0x00001c0001007387 */ /* 0x0003e20000100800 */
[----:B------:R-:W-:Y:S01]  /*0ad0*/  IMAD.SHL.U32 R197, R197, 0x2, RZ ;  /* 0x00000002c5c57824 */ /* 0x000fe200078e00ff */
[----:B------:R-:W-:Y:S01]  /*0ae0*/  LOP3.LUT R5, R5, R2, RZ, 0x3c, !PT ;  /* 0x0000000205057212 */ /* 0x000fe200078e3cff */
[----:B------:R-:W-:Y:S01]  /*0af0*/  IMAD.U32 R116, R17, 0x20, R116 ;  /* 0x0000002011747824 */ /* 0x000fe200078e0074 */
[----:B------:R2:W-:Y:S01]  /*0b00*/  STL [R1+0x18], R3 ;  /* 0x0000180301007387 */ /* 0x0005e20000100800 */
[----:B------:R-:W-:Y:S01]  /*0b10*/  SEL R193, R193, 0x10, !P6 ;  /* 0x00000010c1c17807 */ /* 0x000fe20007000000 */
[C---:B------:R-:W-:Y:S01]  /*0b20*/  IMAD.IADD R199, R197.reuse, 0x1, R194 ;  /* 0x00000001c5c77824 */ /* 0x040fe200078e02c2 */
[C---:B------:R-:W-:Y:S01]  /*0b30*/  IADD3 R192, R197.reuse, 0x40, RZ ;  /* 0x00000040c5c07810 */ /* 0x040fe20007ffe0ff */
[----:B------:R-:W-:Y:S01]  /*0b40*/  IMAD.SHL.U32 R116, R116, 0x2, RZ ;  /* 0x0000000274747824 */ /* 0x000fe200078e00ff */
[C---:B------:R-:W-:Y:S01]  /*0b50*/  @P4 IADD3 R192, R197.reuse, -0x40, RZ ;  /* 0xffffffc0c5c04810 */ /* 0x040fe20007ffe0ff */
[----:B------:R-:W-:Y:S01]  /*0b60*/  IMAD.IADD R198, R197, 0x1, R193 ;  /* 0x00000001c5c67824 */ /* 0x000fe200078e02c1 */
[----:B------:R-:W-:Y:S01]  /*0b70*/  SEL R117, R125, 0xffffffe0, !P0 ;  /* 0xffffffe07d757807 */ /* 0x000fe20004000000 */
[----:B------:R-:W-:-:S02]  /*0b80*/  UIMAD UR39, UR60, 0x48, URZ ;  /* 0x000000483c2778a4 */ /* 0x000fc4000f8e023f */
[----:B------:R-:W-:Y:S01]  /*0b90*/  IMAD.IADD R193, R193, 0x1, R192 ;  /* 0x00000001c1c17824 */ /* 0x000fe200078e02c0 */
[----:B------:R-:W-:Y:S01]  /*0ba0*/  UIMAD UR38, UR60, 0x50, URZ ;  /* 0x000000503c2678a4 */ /* 0x000fe2000f8e023f */
        /* <DEDUP_REMOVED lines=8> */
[----:B-1----:R-:W-:Y:S01]  /*0c30*/  IMAD R0, R250, 0x200, R6 ;  /* 0x00000200fa007824 */ /* 0x002fe200078e0206 */
[----:B------:R-:W-:-:S02]  /*0c40*/  UIMAD UR33, UR60, 0x78, URZ ;  /* 0x000000783c2178a4 */ /* 0x000fc4000f8e023f */
[----:B------:R-:W-:Y:S01]  /*0c50*/  UIADD3 UR32, -UR61, URZ, URZ ;  /* 0x0000003f3d207290 */ /* 0x000fe2000fffe13f */
[----:B--2---:R-:W-:Y:S01]  /*0c60*/  IMAD.U32 R3, RZ, RZ, UR6 ;  /* 0x00000006ff037e24 */ /* 0x004fe2000f8e00ff */
[----:B------:R-:W-:Y:S01]  /*0c70*/  UIMAD UR6, UR57, UR12, URZ ;  /* 0x0000000c390672a4 */ /* 0x000fe2000f8e023f */
[----:B------:R-:W-:Y:S01]  /*0c80*/  IMAD R13, R13, 0x20, R0 ;  /* 0x000000200d0d7824 */ /* 0x000fe200078e0200 */
[----:B------:R-:W-:Y:S01]  /*0c90*/  UMOV UR55, 0xffffe000 ;  /* 0xffffe00000377882 */ /* 0x000fe20000000000 */
        /* <DEDUP_REMOVED lines=40> */
[----:B------:R-:W-:Y:S01]  /*0f20*/  IMAD.IADD R124, R0, 0x1, R2 ;  /* 0x00000001007c7824 */ /* 0x000fe200078e0202 */
[----:B------:R-:W-:Y:S01]  /*0f30*/  IADD3 R252, R251, 0x20, RZ ;  /* 0x00000020fbfc7810 */ /* 0x000fe20007ffe0ff */
[----:B------:R-:W-:Y:S01]  /*0f40*/  IMAD.U32 R2, RZ, RZ, UR7 ;  /* 0x00000007ff027e24 */ /* 0x000fe2000f8e00ff */
[----:B------:R-:W-:Y:S01]  /*0f50*/  LEA R119, R119, 0xa000, 0x1 ;  /* 0x0000a00077777811 */ /* 0x000fe200078e08ff */
[----:B------:R-:W-:Y:S01]  /*0f60*/  IMAD.U32 R0, RZ, RZ, UR6 ;  /* 0x00000006ff007e24 */ /* 0x000fe2000f8e00ff */
[----:B------:R-:W-:Y:S01]  /*0f70*/  @P3 IADD3 R252, R251, -0x20, RZ ;  /* 0xffffffe0fbfc3810 */ /* 0x000fe20007ffe0ff */
[----:B------:R-:W-:Y:S01]  /*0f80*/  IMAD.U32 R0, RZ, RZ, UR4 ;  /* 0x00000004ff007e24 */ /* 0x000fe2000f8e00ff */
[----:B------:R1:W-:Y:S01]  /*0f90*/  STL [R1+0x4], R2 ;  /* 0x0000040201007387 */ /* 0x0003e20000100800 */
[C---:B------:R-:W-:Y:S01]  /*0fa0*/  IADD3 R126, R119.reuse, 0x20, RZ ;  /* 0x00000020777e7810 */ /* 0x040fe20007ffe0ff */
[C---:B------:R-:W-:Y:S01]  /*0fb0*/  IMAD.IADD R121, R119.reuse, 0x1, R120 ;  /* 0x0000000177797824 */ /* 0x040fe200078e0278 */
[----:B------:R-:W-:Y:S01]  /*0fc0*/  @P1 IADD3 R126, R119, -0x20, RZ ;  /* 0xffffffe0777e1810 */ /* 0x000fe20007ffe0ff */
[----:B------:R2:W-:Y:S01]  /*0fd0*/  STL [R1], R0 ;  /* 0x0000000001007387 */ /* 0x0005e20000100800 */
[----:B------:R-:W-:-:S02]  /*0fe0*/  IMAD.IADD R130, R130, 0x1, R5 ;  /* 0x0000000182827824 */ /* 0x000fc400078e0205 */
[----:B------:R-:W-:Y:S01]  /*0ff0*/  IADD3 R129, R126, 0x2000, RZ ;  /* 0x000020007e817810 */ /* 0x000fe20007ffe0ff */
[----:B------:R-:W-:Y:S01]  /*1000*/  IMAD.IADD R120, R120, 0x1, R126 ;  /* 0x0000000178787824 */ /* 0x000fe200078e027e */
[C---:B------:R-:W-:Y:S02]  /*1010*/  IADD3 R128, R126.reuse, 0x4000, RZ ;  /* 0x000040007e807810 */ /* 0x040fe40007ffe0ff */
[----:B------:R-:W-:Y:S01]  /*1020*/  IADD3 R127, R126, 0x6000, RZ ;  /* 0x000060007e7f7810 */ /* 0x000fe20007ffe0ff */
[----:B-1----:R-:W-:Y:S02]  /*1030*/  IMAD.SHL.U32 R2, R3, 0x2, RZ ;  /* 0x0000000203027824 */ /* 0x002fe400078e00ff */
.L_x_630:
[----:B------:R-:W-:Y:S02]  /*1040*/  ULDC.64 UR8, c[0x0][0x250] ;  /* 0x0000940000087ab9 */ /* 0x000fe40000000a00 */
[----:B------:R-:W-:Y:S02]  /*1050*/  UISETP.NE.U32.AND UP3, UPT, URZ, UR8, UPT ;  /* 0x000000083f00728c */ /* 0x000fe4000bf65070 */
[----:B------:R-:W-:Y:S02]  /*1060*/  USHF.L.U32 UR7, UR53, 0x2, URZ ;  /* 0x0000000235077899 */ /* 0x000fe4000800063f */
[----:B------:R-:W-:-:S02]  /*1070*/  UISETP.NE.AND.EX UP3, UPT, URZ, UR9, UPT, UP3 ;  /* 0x000000093f00728c */ /* 0x000fc4000bf65330 */
[----:B------:R-:W-:Y:S02]  /*1080*/  USHF.R.S32.HI UR49, URZ, 0x1f, UR53 ;  /* 0x0000001f3f317899 */ /* 0x000fe40008011435 */
[----:B------:R-:W-:Y:S02]  /*1090*/  ULDC.U8 UR4, c[0x0][0x312] ;  /* 0x0000c48000047ab9 */ /* 0x000fe40000000000 */
        /* <DEDUP_REMOVED lines=24> */
[----:B----4-:R1:W4:Y:S01]  /*1220*/  @P2 LDG.E R3, [R6.64] ;  /* 0x0000003206032981 */ /* 0x010322000c1e1900 */
[----:B------:R-:W-:-:S10]  /*1230*/  MOV R5, UR9 ;  /* 0x0000000900057c02 */ /* 0x000fd40008000f00 */
[----:B--2---:R-:W2:Y:S04]  /*1240*/  @!P1 LDG.E R0, [R4.64] ;  /* 0x0000003204009981 */ /* 0x004ea8000c1e1900 */
[----:B-1---5:R-:W5:Y:S01]  /*1250*/  @P2 LDG.E R6, [R6.64+0x4] ;  /* 0x0000043206062981 */ /* 0x022f62000c1e1900 */
[----:B------:R-:W-:Y:S02]  /*1260*/  UMOV UR4, 0xffffffff ;  /* 0xffffffff00047882 */ /* 0x000fe40000000000 */
[----:B------:R-:W-:Y:S02]  /*1270*/  UMOV UR48, URZ ;  /* 0x0000003f00307c82 */ /* 0x000fe40008000000 */
[----:B------:R-:W-:Y:S02]  /*1280*/  UMOV UR52, 0xffffffff ;  /* 0xffffffff00347882 */ /* 0x000fe40000000000 */
[----:B------:R-:W-:Y:S01]  /*1290*/  ULDC UR8, c[0x0][0x218] ;  /* 0x0000860000087ab9 */ /* 0x000fe20000000800 */
[----:B---3--:R1:W3:Y:S01]  /*12a0*/  @P0 R2UR UR48, R8 ;  /* 0x00000000083003c2 */ /* 0x0082e200000e0000 */
[----:B------:R-:W-:-:S07]  /*12b0*/  ISETP.NE.U32.AND P0, PT, RZ, c[0x0][0x248], PT ;  /* 0x00009200ff007a0c */ /* 0x000fce0003f05070 */
[----:B----4-:R-:W4:Y:S01]  /*12c0*/  @P2 R2UR UR4, R3 ;  /* 0x00000000030423c2 */ /* 0x010f2200000e0000 */
[----:B------:R-:W-:-:S07]  /*12d0*/  ISETP.NE.AND.EX P0, PT, RZ, c[0x0][0x24c], PT, P0 ;  /* 0x00009300ff007a0c */ /* 0x000fce0003f05300 */
[----:B-----5:R-:W4:Y:S08]  /*12e0*/  @P2 R2UR UR28, R6 ;  /* 0x00000000061c23c2 */ /* 0x020f3000000e0000 */
[----:B--2---:R1:W2:Y:S01]  /*12f0*/  @!P1 R2UR UR52, R0 ;  /* 0x00000000003493c2 */ /* 0x0042a200000e0000 */
[----:B----4-:R-:W-:-:S07]  /*1300*/  @UP1 UIADD3 UR28, UR28, -UR4, URZ ;  /* 0x800000041c1c1290 */ /* 0x010fce000fffe03f */
[----:B------:R-:W-:Y:S01]  /*1310*/  @!UP1 ULDC UR28, c[0x0][0x214] ;  /* 0x00008500001c9ab9 */ /* 0x000fe20000000800 */
[----:B------:R-:W-:Y:S05]  /*1320*/  @!P0 BRA `(.L_x_586) ;  /* 0x0000007000008947 */ /* 0x000fea0003800000 */
[----:B-123--:R-:W-:-:S13]  /*1330*/  PLOP3.LUT P0, PT, PT, PT, UP4, 0x80, 0x0 ;  /* 0x000000000000781c */ /* 0x00efda0003f0f048 */
[----:B------:R-:W2:Y:S04]  /*1340*/  @P0 LDG.E R0, [R4.64+0x4] ;  /* 0x0000043204000981 */ /* 0x000ea8000c1e1900 */
[----:B------:R-:W3:Y:S01]  /*1350*/  @!P0 LDG.E R4, [R4.64] ;  /* 0x0000003204048981 */ /* 0x000ee2000c1e1900 */
[----:B--2---:R-:W1:Y:S02]  /*1360*/  @P0 R2UR UR8, R0 ;  /* 0x00000000000803c2 */ /* 0x004e6400000e0000 */
[----:B-1----:R-:W-:-:S11]  /*1370*/  @UP4 UIADD3 UR8, UR8, -UR52, URZ ;  /* 0x8000003408084290 */ /* 0x002fd6000fffe03f */
[----:B---3--:R1:W2:Y:S01]  /*1380*/  @!P0 R2UR UR8, R4 ;  /* 0x00000000040883c2 */ /* 0x0082a200000e0000 */
[----:B------:R-:W-:-:S07]  /*1390*/  DEPBAR.LE SB1, 0x0, {2} ;  /* 0x000090040000791a */ /* 0x000fce0000000000 */
.L_x_586:
[----:B-123--:R-:W-:Y:S02]  /*13a0*/  ULDC.64 UR12, c[0x0][0x258] ;  /* 0x00009600000c7ab9 */ /* 0x00efe40000000a00 */
        /* <DEDUP_REMOVED lines=58> */
.L_x_588:
        /* <DEDUP_REMOVED lines=18> */
.L_x_589:
        /* <DEDUP_REMOVED lines=13> */
[----:B------:R-:W-:Y:S02]  /*1940*/  @!UP2 UMOV UR23, UR8 ;  /* 0x000000080017ac82 */ /* 0x000fe40008000000 */
[----:B------:R-:W-:Y:S02]  /*1950*/  @!UP2 UIADD3 UR29, UR9, UR13, URZ ;  /* 0x0000000d091da290 */ /* 0x000fe4000fffe03f */
[----:B------:R-:W-:Y:S01]  /*1960*/  UIMAD UR13, UR57, UR4, URZ ;  /* 0x00000004390d72a4 */ /* 0x000fe2000f8e023f */
[----:B------:R-:W-:Y:S01]  /*1970*/  IABS R6, c[0x0][0x1c8] ;  /* 0x0000720000067a13 */ /* 0x000fe20000000000 */
[----:B--2---:R1:W2:Y:S08]  /*1980*/  R2UR UR16, R0 ;  /* 0x00000000001073c2 */ /* 0x0042b000000e0000 */
[----:B---3--:R3:W5:Y:S01]  /*1990*/  R2UR UR20, R3 ;  /* 0x00000000031473c2 */ /* 0x00876200000e0000 */
[----:B-1----:R-:W4:Y:S04]  /*19a0*/  LDL R0, [R1+0x20] ;  /* 0x0000200001007983 */ /* 0x002f280000100800 */
[----:B---3--:R-:W3:Y:S01]  /*19b0*/  LDL R3, [R1+0x4] ;  /* 0x0000040001037983 */ /* 0x008ee20000100800 */
[----:B-----5:R-:W-:-:S02]  /*19c0*/  UIMAD UR8, UR49, UR17, UR20 ;  /* 0x00000011310872a4 */ /* 0x020fc4000f8e0214 */
[----:B------:R-:W1:Y:S02]  /*19d0*/  S2UR UR17, SR_CTAID.X ;  /* 0x00000000001179c3 */ /* 0x000e640000002500 */
[----:B------:R-:W-:-:S03]  /*19e0*/  UIADD3 UR8, UR15, UR8, URZ ;  /* 0x000000080f087290 */ /* 0x000fc6000fffe03f */
[----:B------:R-:W-:Y:S02]  /*19f0*/  ULDC.64 UR14, c[0x0][0x3d8] ;  /* 0x0000f600000e7ab9 */ /* 0x000fe40000000a00 */
[----:B--2---:R-:W-:-:S04]  /*1a00*/  UIMAD UR8, UR56, UR8, UR16 ;  /* 0x00000008380872a4 */ /* 0x004fc8000f8e0210 */
[----:B------:R-:W-:Y:S02]  /*1a10*/  UIADD3 UR16, UR59, UR8, URZ ;  /* 0x000000083b107290 */ /* 0x000fe4000fffe03f */
[----:B------:R-:W-:-:S04]  /*1a20*/  UIMAD.WIDE.U32 UR8, UR56, UR4, URZ ;  /* 0x00000004380872a5 */ /* 0x000fc8000f8e003f */
[----:B------:R-:W-:Y:S02]  /*1a30*/  @UP2 UIADD3 UR16, UR9, UR13, URZ ;  /* 0x0000000d09102290 */ /* 0x000fe4000fffe03f */
[----:B------:R-:W-:Y:S02]  /*1a40*/  USEL UR25, UR58, UR8, !UP2 ;  /* 0x000000083a197287 */ /* 0x000fe4000d000000 */
[----:B-1----:R-:W-:Y:S01]  /*1a50*/  UIMAD.WIDE.U32 UR8, UR17, UR14, URZ ;  /* 0x0000000e110872a5 */ /* 0x002fe2000f8e003f */
[----:B------:R1:W2:Y:S02]  /*1a60*/  R2UR UR14, R4 ;  /* 0x00000000040e73c2 */ /* 0x0002a400000e0000 */
[----:B-1----:R-:W1:Y:S01]  /*1a70*/  I2F.RP R4, R6 ;  /* 0x0000000600047306 */ /* 0x002e620000209400 */
[----:B------:R-:W-:Y:S02]  /*1a80*/  USEL UR20, UR8, URZ, UP6 ;  /* 0x0000003f08147287 */ /* 0x000fe4000b000000 */
[----:B------:R-:W-:-:S02]  /*1a90*/  UIMAD UR15, UR17, UR15, UR9 ;  /* 0x0000000f110f72a4 */ /* 0x000fc4000f8e0209 */
[----:B------:R-:W-:-:S03]  /*1aa0*/  USHF.L.U64.HI UR8, UR53, 0x7, UR49 ;  /* 0x0000000735087899 */ /* 0x000fc60008010231 */
[----:B-1----:R-:W1:Y:S01]  /*1ab0*/  MUFU.RCP R4, R4 ;  /* 0x0000000400047308 */ /* 0x002e620000001000 */
[----:B------:R-:W-:Y:S02]  /*1ac0*/  USHF.L.U32 UR17, UR53, 0x7, URZ ;  /* 0x0000000735117899 */ /* 0x000fe4000800063f */
[----:B------:R-:W-:Y:S02]  /*1ad0*/  USEL UR9, UR8, URZ, UP1 ;  /* 0x0000003f08097287 */ /* 0x000fe40008800000 */
[----:B------:R-:W-:-:S04]  /*1ae0*/  USEL UR8, UR17, URZ, UP1 ;  /* 0x0000003f11087287 */ /* 0x000fc80008800000 */
[----:B------:R-:W-:Y:S01]  /*1af0*/  UIADD3 UR8, UP1, UR6, UR8, URZ ;  /* 0x0000000806087290 */ /* 0x000fe2000ff3e03f */
[----:B-1----:R-:W-:-:S03]  /*1b00*/  IADD3 R4, R4, 0xffffffe, RZ ;  /* 0x0ffffffe04047810 */ /* 0x002fc60007ffe0ff */
[----:B------:R-:W-:Y:S01]  /*1b10*/  UIADD3.X UR13, UR26, UR9, URZ, UP1, !UPT ;  /* 0x000000091a0d7290 */ /* 0x000fe20008ffe43f */
[----:B------:R1:W5:Y:S01]  /*1b20*/  F2I.FTZ.U32.TRUNC.NTZ R5, R4 ;  /* 0x0000000400057305 */ /* 0x000362000021f000 */
[----:B------:R-:W-:-:S04]  /*1b30*/  UIMAD UR9, UR57, UR8, URZ ;  /* 0x00000008390972a4 */ /* 0x000fc8000f8e023f */
[----:B------:R-:W-:Y:S01]  /*1b40*/  UIMAD UR13, UR56, UR13, UR9 ;  /* 0x0000000d380d72a4 */ /* 0x000fe2000f8e0209 */
[----:B-1----:R-:W-:Y:S01]  /*1b50*/  IMAD.MOV.U32 R4, RZ, RZ, RZ ;  /* 0x000000ffff047224 */ /* 0x002fe200078e00ff */
[----:B------:R-:W-:Y:S01]  /*1b60*/  ISETP.NE.AND P2, PT, RZ, c[0x0][0x1c8], PT ;  /* 0x00007200ff007a0c */ /* 0x000fe20003f45270 */
[----:B--2---:R-:W-:-:S04]  /*1b70*/  @UP5 USEL UR14, UR14, UR4, !UP2 ;  /* 0x000000040e0e5287 */ /* 0x004fc8000d000000 */
[----:B----4-:R5:W1:Y:S08]  /*1b80*/  R2UR UR9, R0 ;  /* 0x00000000000973c2 */ /* 0x010a7000000e0000 */
        /* <DEDUP_REMOVED lines=13> */
[----:B-1----:R-:W-:Y:S01]  /*1c60*/  ISETP.LE.AND P1, PT, RZ, UR9, PT ;  /* 0x00000009ff007c0c */ /* 0x002fe2000bf23270 */
[----:B------:R-:W-:Y:S02]  /*1c70*/  ULDC UR9, c[0x0][0x234] ;  /* 0x00008d0000097ab9 */ /* 0x000fe40000000800 */
[----:B------:R-:W-:-:S08]  /*1c80*/  @UP5 UIMAD UR14, UR54, UR9, UR14 ;  /* 0x00000009360e52a4 */ /* 0x000fd0000f8e020e */
[----:B------:R-:W-:-:S05]  /*1c90*/  @P3 IADD3 R4, R4, 0x1, RZ ;  /* 0x0000000104043810 */ /* 0x000fca0007ffe0ff */
[----:B------:R-:W-:Y:S01]  /*1ca0*/  @!P1 IMAD.MOV R4, RZ, RZ, -R4 ;  /* 0x000000ffff049224 */ /* 0x000fe200078e0a04 */
[----:B------:R-:W-:Y:S01]  /*1cb0*/  PLOP3.LUT P1, PT, PT, PT, UP5, 0x80, 0x0 ;  /* 0x000000000000781c */ /* 0x000fe20003f2f058 */
[----:B------:R-:W-:Y:S02]  /*1cc0*/  UIMAD.WIDE.U32 UR8, UR56, UR8, URZ ;  /* 0x00000008380872a5 */ /* 0x000fe4000f8e003f */
[----:B---3--:R-:W-:Y:S01]  /*1cd0*/  @!UP5 UMOV UR14, UR17 ;  /* 0x00000011000edc82 */ /* 0x008fe20008000000 */
[----:B------:R-:W-:Y:S01]  /*1ce0*/  @!P2 LOP3.LUT R4, RZ, c[0x0][0x1c8], RZ, 0x33, !PT ;  /* 0x00007200ff04aa12 */ /* 0x000fe200078e33ff */
[----:B------:R-:W-:Y:S02]  /*1cf0*/  USEL UR17, UR15, URZ, UP6 ;  /* 0x0000003f0f117287 */ /* 0x000fe4000b000000 */
[----:B------:R-:W-:Y:S02]  /*1d00*/  UIADD3 UR15, UR9, UR13, URZ ;  /* 0x0000000d090f7290 */ /* 0x000fe4000fffe03f */
[----:B------:R-:W-:Y:S01]  /*1d10*/  USHF.R.S32.HI UR13, URZ, 0x1f, UR12 ;  /* 0x0000001f3f0d7899 */ /* 0x000fe2000801140c */
        /* <DEDUP_REMOVED lines=8> */
[----:B-1----:R-:W-:-:S03]  /*1da0*/  UIMAD UR4, UR5, UR54, UR4 ;  /* 0x00000036050472a4 */ /* 0x002fc6000f8e0204 */
[----:B------:R-:W-:Y:S01]  /*1db0*/  ULDC.U8 UR5, c[0x0][0x2d8] ;  /* 0x0000b60000057ab9 */ /* 0x000fe20000000000 */
[----:B------:R-:W-:Y:S05]  /*1dc0*/  BRA `(.L_x_591) ;  /* 0x0000003000007947 */ /* 0x000fea0003800000 */
.L_x_590:
[----:B------:R-:W2:Y:S02]  /*1dd0*/  LDL R0, [R1+0x18] ;  /* 0x0000180001007983 */ /* 0x000ea40000100800 */
[----:B--2---:R1:W2:Y:S01]  /*1de0*/  R2UR UR4, R0 ;  /* 0x00000000000473c2 */ /* 0x0042a200000e0000 */
[----:B------:R-:W-:-:S07]  /*1df0*/  DEPBAR.LE SB1, 0x0, {2} ;  /* 0x000090040000791a */ /* 0x000fce0000000000 */
.L_x_591:
[----:B------:R-:W2:Y:S04]  /*1e00*/  LDL R3, [R1+0x24] ;  /* 0x0000240001037983 */ /* 0x000ea80000100800 */
[----:B------:R-:W3:Y:S01]  /*1e10*/  LDL R0, [R1+0x8] ;  /* 0x0000080001007983 */ /* 0x000ee20000100800 */
[----:B------:R-:W-:Y:S01]  /*1e20*/  USHF.R.S32.HI UR9, URZ, 0x1f, UR61 ;  /* 0x0000001f3f097899 */ /* 0x000fe2000801143d */
[----:B------:R-:W-:Y:S01]  /*1e30*/  SHF.R.S32.HI R239, RZ, 0x1f, R238 ;  /* 0x0000001fffef7819 */ /* 0x000fe200000114ee */
[----:B------:R-:W-:Y:S01]  /*1e40*/  UIADD3 UR14, UR6, UR14, URZ ;  /* 0x0000000e060e7290 */ /* 0x000fe2000fffe03f */
[----:B------:R-:W1:Y:S01]  /*1e50*/  S2R R14, SR_TID.X ;  /* 0x00000000000e7919 */ /* 0x000e620000002100 */
[----:B------:R-:W-:Y:S01]  /*1e60*/  BSSY B1, `(.L_x_587) ;  /* 0x00008be000017945 */ /* 0x000fe20003800000 */
[----:B-1----:R-:W-:Y:S01]  /*1e70*/  SHF.R.S32.HI R10, RZ, 0x1f, R14 ;  /* 0x0000001fff0a7819 */ /* 0x002fe2000001140e */
[----:B--2---:R1:W2:Y:S03]  /*1e80*/  R2UR UR5, R3 ;  /* 0x00000000030573c2 */ /* 0x0042a600000e0000 */
[----:B-1----:R-:W-:Y:S01]  /*1e90*/  LEA.HI R3, R10, R14, RZ, 0x2 ;  /* 0x0000000e0a037211 */ /* 0x002fe200078f10ff */
[----:B--2---:R-:W-:-:S03]  /*1ea0*/  UIADD3 UR8, UP4, UP3, UR8, UR61, UR5 ;  /* 0x0000003d08087290 */ /* 0x004fc6000fb9e005 */
[----:B------:R-:W-:Y:S01]  /*1eb0*/  SHF.R.S32.HI R3, RZ, 0x2, R3 ;  /* 0x00000002ff037819 */ /* 0x000fe20000011403 */
[----:B------:R-:W-:Y:S02]  /*1ec0*/  UIADD3 UR25, UP2, UP1, UR20, UR8, UR25 ;  /* 0x0000000814197290 */ /* 0x000fe4000f95e019 */
[----:B------:R-:W-:Y:S01]  /*1ed0*/  ULDC.U8 UR5, c[0x0][0x2d8] ;  /* 0x0000b60000057ab9 */ /* 0x000fe20000000000 */
[----:B------:R-:W-:-:S04]  /*1ee0*/  SHF.R.S32.HI R17, RZ, 0x1f, R3 ;  /* 0x0000001fff117819 */ /* 0x000fc80000011403 */
[----:B---3--:R1:W2:Y:S02]  /*1ef0*/  R2UR UR8, R0 ;  /* 0x00000000000873c2 */ /* 0x0082a400000e0000 */
[----:B-1----:R-:W-:Y:S01]  /*1f00*/  IADD3 R0, P1, R3, UR6, RZ ;  /* 0x0000000603007c10 */ /* 0x002fe2000ff3e0ff */
[----:B--2---:R-:W-:Y:S02]  /*1f10*/  UIADD3.X UR8, UR15, UR9, UR8, UP4, UP3 ;  /* 0x000000090f087290 */ /* 0x004fe4000a7e6408 */
[----:B------:R-:W-:Y:S01]  /*1f20*/  USHF.R.S32.HI UR15, URZ, 0x1f, UR54 ;  /* 0x0000001f3f0f7899 */ /* 0x000fe20008011436 */
[----:B------:R-:W-:Y:S01]  /*1f30*/  IADD3.X R5, R17, UR26, RZ, P1, !PT ;  /* 0x0000001a11057c10 */ /* 0x000fe20008ffe4ff */
[----:B------:R-:W-:Y:S01]  /*1f40*/  UIADD3.X UR20, UR17, UR8, UR16, UP2, UP1 ;  /* 0x0000000811147290 */ /* 0x000fe200097e2410 */
[----:B------:R-:W-:Y:S02]  /*1f50*/  IMAD.WIDE.U32 R6, R0, c[0x0][0x190], R238 ;  /* 0x0000640000067a25 */ /* 0x000fe400078e00ee */
[----:B------:R-:W-:-:S02]  /*1f60*/  ULDC.64 UR8, c[0x0][0x1a8] ;  /* 0x00006a0000087ab9 */ /* 0x000fc40000000a00 */
[----:B------:R-:W-:Y:S01]  /*1f70*/  UIMAD UR8, UR15, UR8, URZ ;  /* 0x000000080f0872a4 */ /* 0x000fe2000f8e023f */
[----:B------:R-:W-:Y:S01]  /*1f80*/  IMAD R5, R5, c[0x0][0x190], RZ ;  /* 0x0000640005057a24 */ /* 0x000fe200078e02ff */
[----:B------:R-:W-:Y:S01]  /*1f90*/  IADD3 R8, P1, R6, UR31, RZ ;  /* 0x0000001f06087c10 */ /* 0x000fe2000ff3e0ff */
[----:B------:R-:W-:Y:S02]  /*1fa0*/  ULDC UR31, c[0x0][0x2e8] ;  /* 0x0000ba00001f7ab9 */ /* 0x000fe40000000800 */
[----:B------:R-:W-:Y:S01]  /*1fb0*/  UIMAD UR17, UR54, UR9, UR8 ;  /* 0x00000009361172a4 */ /* 0x000fe2000f8e0208 */
[----:B------:R-:W-:Y:S02]  /*1fc0*/  IMAD R0, R0, c[0x0][0x194], R5 ;  /* 0x0000650000007a24 */ /* 0x000fe400078e0205 */
[----:B------:R-:W-:Y:S01]  /*1fd0*/  ULDC.64 UR8, c[0x0][0x378] ;  /* 0x0000de0000087ab9 */ /* 0x000fe20000000a00 */
[----:B------:R-:W-:Y:S01]  /*1fe0*/  IMAD.U32 R5, RZ, RZ, UR6 ;  /* 0x00000006ff057e24 */ /* 0x000fe2000f8e00ff */
[----:B------:R-:W-:Y:S01]  /*1ff0*/  UIMAD UR8, UR15, UR8, URZ ;  /* 0x000000080f0872a4 */ /* 0x000fe2000f8e023f */
[----:B------:R-:W-:-:S02]  /*2000*/  IADD3.X R9, R7, UR27, R0, P1, !PT ;  /* 0x0000001b07097c10 */ /* 0x000fc40008ffe400 */
[----:B------:R-:W-:Y:S01]  /*2010*/  LEA.HI R0, R10, R14, RZ, 0x5 ;  /* 0x0000000e0a007211 */ /* 0x000fe200078f28ff */
[----:B------:R-:W-:Y:S01]  /*2020*/  UIMAD UR16, UR54, UR9, UR8 ;  /* 0x00000009361072a4 */ /* 0x000fe2000f8e0208 */
[----:B------:R-:W-:Y:S01]  /*2030*/  IADD3 R6, P1, R238, UR23, RZ ;  /* 0x00000017ee067c10 */ /* 0x000fe2000ff3e0ff */
[----:B------:R-:W-:Y:S01]  /*2040*/  UMOV UR23, 0x4 ;  /* 0x0000000400177882 */ /* 0x000fe20000000000 */
[----:B------:R-:W-:Y:S01]  /*2050*/  LOP3.LUT R10, R0, 0xffffffe0, RZ, 0xc0, !PT ;  /* 0xffffffe0000a7812 */ /* 0x000fe200078ec0ff */
[----:B------:R-:W-:Y:S01]  /*2060*/  ULDC.64 UR8, c[0x0][0x370] ;  /* 0x0000dc0000087ab9 */ /* 0x000fe20000000a00 */
[----:B------:R-:W-:Y:S01]  /*2070*/  SHF.R.S32.HI R0, RZ, 0x5, R0 ;  /* 0x00000005ff007819 */ /* 0x000fe20000011400 */
[----:B------:R-:W-:Y:S01]  /*2080*/  UIMAD UR8, UR26, UR8, URZ ;  /* 0x000000081a0872a4 */ /* 0x000fe2000f8e023f */
[----:B------:R-:W-:Y:S01]  /*2090*/  IADD3.X R7, R239, UR29, RZ, P1, !PT ;  /* 0x0000001def077c10 */ /* 0x000fe20008ffe4ff */
[----:B------:R-:W-:Y:S01]  /*20a0*/  IMAD.IADD R14, R14, 0x1, -R10 ;  /* 0x000000010e0e7824 */ /* 0x000fe200078e0a0a */
[----:B------:R-:W-:-:S02]  /*20b0*/  ULDC.64 UR26, c[0x0][0x3c8] ;  /* 0x0000f200001a7ab9 */ /* 0x000fc40000000a00 */
        /* <DEDUP_REMOVED lines=56> */
.L_x_593:
        /* <DEDUP_REMOVED lines=18> */
.L_x_594:
        /* <DEDUP_REMOVED lines=29> */
.L_x_596:
[----:B------:R-:W-:Y:S05]  /*2730*/  BSYNC B0 ;  /* 0x0000000000007941 */ /* 0x000fea0003800000 */
.L_x_595:
        /* <DEDUP_REMOVED lines=14> */
.L_x_598:
[----:B------:R-:W-:Y:S05]  /*2820*/  BSYNC B0 ;  /* 0x0000000000007941 */ /* 0x000fea0003800000 */
.L_x_597:
        /* <DEDUP_REMOVED lines=25> */
.L_x_600:
[----:B------:R-:W-:Y:S05]  /*29c0*/  BSYNC B0 ;  /* 0x0000000000007941 */ /* 0x000fea0003800000 */
.L_x_599:
        /* <DEDUP_REMOVED lines=12> */
.L_x_592:
        /* <DEDUP_REMOVED lines=23> */
.L_x_603:
[----:B------:R-:W-:Y:S05]  /*2c00*/  BSYNC B0 ;  /* 0x0000000000007941 */ /* 0x000fea0003800000 */
.L_x_602:
        /* <DEDUP_REMOVED lines=16> */
.L_x_605:
[----:B------:R-:W-:Y:S05]  /*2d10*/  BSYNC B0 ;  /* 0x0000000000007941 */ /* 0x000fea0003800000 */
.L_x_604:
        /* <DEDUP_REMOVED lines=20> */
.L_x_607:
[----:B------:R-:W-:Y:S05]  /*2e60*/  BSYNC B0 ;  /* 0x0000000000007941 */ /* 0x000fea0003800000 */
.L_x_606:
        /* <DEDUP_REMOVED lines=20> */
.L_x_609:
[----:B------:R-:W-:Y:S05]  /*2fb0*/  BSYNC B0 ;  /* 0x0000000000007941 */ /* 0x000fea0003800000 */
.L_x_608:
        /* <DEDUP_REMOVED lines=55> */
.L_x_611:
[----:B------:R-:W-:Y:S05]  /*3330*/  BSYNC B0 ;  /* 0x0000000000007941 */ /* 0x000fea0003800000 */
.L_x_610:
        /* <DEDUP_REMOVED lines=20> */
.L_x_613:
[----:B------:R-:W-:Y:S05]  /*3480*/  BSYNC B0 ;  /* 0x0000000000007941 */ /* 0x000fea0003800000 */
.L_x_612:
        /* <DEDUP_REMOVED lines=33> */
.L_x_615:
[----:B------:R-:W-:Y:S05]  /*36a0*/  BSYNC B0 ;  /* 0x0000000000007941 */ /* 0x000fea0003800000 */
.L_x_614:
        /* <DEDUP_REMOVED lines=19> */
.L_x_617:
[----:B------:R-:W-:Y:S05]  /*37e0*/  BSYNC B0 ;  /* 0x0000000000007941 */ /* 0x000fea0003800000 */
.L_x_616:
[----:B------:R-:W-:Y:S01]  /*37f0*/  ULDC.64 UR16, c[0x0][0x318] ;  /* 0x0000c60000107ab9 */ /* 0x000fe20000000a00 */
[----:B-1234-:R-:W2:Y:S01]  /*3800*/  LDL R0, [R1] ;  /* 0x0000000001007983 */ /* 0x01eea20000100800 */
[----:B------:R-:W-:Y:S02]  /*3810*/  UISETP.NE.U32.AND UP1, UPT, URZ, UR16, UPT ;  /* 0x000000103f00728c */ /* 0x000fe4000bf25070 */
[----:B------:R-:W-:Y:S01]  /*3820*/  USHF.R.S32.HI UR14, URZ, 0x1f, UR54 ;  /* 0x0000001f3f0e7899 */ /* 0x000fe20008011436 */
[----:B------:R-:W3:Y:S01]  /*3830*/  LDL R3, [R1+0x10] ;  /* 0x0000100001037983 */ /* 0x000ee20000100800 */
[----:B------:R-:W-:Y:S02]  /*3840*/  UISETP.NE.AND.EX UP1, UPT, URZ, UR17, UPT, UP1 ;  /* 0x000000113f00728c */ /* 0x000fe4000bf25310 */
[----:B------:R-:W-:Y:S01]  /*3850*/  ULDC.64 UR18, c[0x0][0x320] ;  /* 0x0000c80000127ab9 */ /* 0x000fe20000000a00 */
[----:B------:R-:W-:Y:S01]  /*3860*/  IMAD.MOV.U32 R6, RZ, RZ, c[0x0][0x308] ;  /* 0x0000c200ff067624 */ /* 0x000fe200078e00ff */
[----:B------:R-:W0:Y:S07]  /*3870*/  LDGDEPBAR ;  /* 0x00000000000079af */ /* 0x000e2e0000000000 */
[----:B------:R-:W-:-:S02]  /*3880*/  @UP1 UIMAD UR4, UR49, UR18, URZ ;  /* 0x00000012310412a4 */ /* 0x000fc4000f8e023f */
[----:B------:R-:W-:Y:S02]  /*3890*/  @UP1 UMOV UR15, UR14 ;  /* 0x0000000e000f1c82 */ /* 0x000fe40008000000 */
[----:B------:R-:W-:Y:S02]  /*38a0*/  @UP1 UMOV UR14, UR54 ;  /* 0x00000036000e1c82 */ /* 0x000fe40008000000 */
[----:B------:R-:W-:Y:S02]  /*38b0*/  @UP1 UIMAD.WIDE.U32 UR14, UR53, UR18, UR14 ;  /* 0x00000012350e12a5 */ /* 0x000fe4000f8e000e */
[----:B------:R-:W-:Y:S02]  /*38c0*/  @UP1 UIMAD UR19, UR53, UR19, UR4 ;  /* 0x00000013351312a4 */ /* 0x000fe4000f8e0204 */
[----:B------:R-:W-:Y:S02]  /*38d0*/  @UP1 ULEA UR16, UP0, UR14, UR16, 0x2 ;  /* 0x000000100e101291 */ /* 0x000fe4000f80103f */
[----:B------:R-:W-:Y:S01]  /*38e0*/  @UP1 UIADD3 UR19, UR15, UR19, URZ ;  /* 0x000000130f131290 */ /* 0x000fe2000fffe03f */
[----:B------:R-:W-:-:S03]  /*38f0*/  PLOP3.LUT P1, PT, PT, PT, UP1, 0x80, 0x0 ;  /* 0x000000000000781c */ /* 0x000fc60003f2f018 */
[----:B------:R-:W-:Y:S01]  /*3900*/  @UP1 ULEA.HI.X UR17, UR14, UR17, UR19, 0x2, UP0 ;  /* 0x000000110e111291 */ /* 0x000fe200080f1413 */
[----:B------:R-:W-:-:S05]  /*3910*/  IMAD.U32 R4, RZ, RZ, UR16 ;  /* 0x00000010ff047e24 */ /* 0x000fca000f8e00ff */
[----:B------:R-:W-:-:S05]  /*3920*/  IMAD.U32 R5, RZ, RZ, UR17 ;  /* 0x00000011ff057e24 */ /* 0x000fca000f8e00ff */
[----:B------:R-:W4:Y:S01]  /*3930*/  @P1 LDG.E R4, [R4.64] ;  /* 0x0000003204041981 */ /* 0x000f22000c1e1900 */
[----:B------:R-:W-:Y:S01]  /*3940*/  IMAD.MOV.U32 R7, RZ, RZ, c[0x0][0x30c] ;  /* 0x0000c300ff077624 */ /* 0x000fe200078e00ff */
[----:B--2---:R1:W2:Y:S02]  /*3950*/  R2UR UR13, R0 ;  /* 0x00000000000d73c2 */ /* 0x0042a400000e0000 */
[----:B-1----:R-:W1:Y:S06]  /*3960*/  S2R R0, SR_TID.X ;  /* 0x0000000000007919 */ /* 0x002e6c0000002100 */
[----:B---3--:R3:W1:Y:S02]  /*3970*/  R2UR UR20, R3 ;  /* 0x00000000031473c2 */ /* 0x00866400000e0000 */
[----:B---3--:R-:W4:Y:S01]  /*3980*/  @P1 MUFU.RCP R3, c[0x0][0x238] ;  /* 0x00008e0000031b08 */ /* 0x008f220000001000 */
[----:B-1----:R-:W-:-:S05]  /*3990*/  IMAD.SHL.U32 R0, R0, 0x2, RZ ;  /* 0x0000000200007824 */ /* 0x002fca00078e00ff */
[----:B------:R-:W-:-:S05]  /*39a0*/  LOP3.LUT R0, R0, 0x6, RZ, 0xc0, !PT ;  /* 0x0000000600007812 */ /* 0x000fca00078ec0ff */
[----:B------:R-:W-:Y:S02]  /*39b0*/  IMAD R0, R248, 0x40, R0 ;  /* 0x00000040f8007824 */ /* 0x000fe400078e0200 */
[----:B----4-:R-:W-:-:S03]  /*39c0*/  @P1 FMUL.FTZ R4, R4, R3 ;  /* 0x0000000304041220 */ /* 0x010fc60000410000 */
[----:B------:R-:W-:Y:S01]  /*39d0*/  IADD3 R0, R0, UR12, RZ ;  /* 0x0000000c00007c10 */ /* 0x000fe2000fffe0ff */
[----:B------:R1:W3:Y:S02]  /*39e0*/  @P1 R2UR UR12, R4 ;  /* 0x00000000040c13c2 */ /* 0x0002e400000e0000 */
[----:B-1----:R1:W4:Y:S04]  /*39f0*/  LDG.E.64 R4, [R6.64+0x8] ;  /* 0x0000083206047981 */ /* 0x002328000c1e1b00 */
[----:B-1----:R-:W2:Y:S01]  /*3a00*/  LDG.E.64 R6, [R6.64] ;  /* 0x0000003206067981 */ /* 0x002ea2000c1e1b00 */
[----:B------:R-:W-:Y:S01]  /*3a10*/  SHF.R.S32.HI R3, RZ, 0x1f, R14 ;  /* 0x0000001fff037819 */ /* 0x000fe2000001140e */
        /* <DEDUP_REMOVED lines=15> */
[----:B------:R-:W-:Y:S01]  /*3b10*/  IADD3 R219, R0, 0x39, RZ ;  /* 0x0000003900db7810 */ /* 0x000fe20007ffe0ff */
[----:B------:R1:W1:Y:S08]  /*3b20*/  I2F R234, R217 ;  /* 0x000000d900ea7306 */ /* 0x0002700000201400 */
        /* <DEDUP_REMOVED lines=13> */
[----:B------:R1:W1:Y:S01]  /*3c00*/  I2F R222, R214 ;  /* 0x000000d600de7306 */ /* 0x0002620000201400 */
[----:B------:R-:W-:Y:S01]  /*3c10*/  IMAD.SHL.U32 R122, R130, 0x2, RZ ;  /* 0x00000002827a7824 */ /* 0x000fe200078e00ff */
[----:B------:R-:W-:-:S02]  /*3c20*/  UMOV UR4, URZ ;  /* 0x0000003f00047c82 */ /* 0x000fc40008000000 */
[----:B---3--:R-:W-:Y:S01]  /*3c30*/  @UP1 UMOV UR4, UR12 ;  /* 0x0000000c00041c82 */ /* 0x008fe20008000000 */
        /* <DEDUP_REMOVED lines=19> */
[----:B----4-:R-:W-:-:S04]  /*3d70*/  IADD3 R242, P2, P1, R4, UR20, R14 ;  /* 0x0000001404f27c10 */ /* 0x010fc8000f95e00e */
[----:B--2---:R-:W-:Y:S02]  /*3d80*/  IADD3.X R5, R5, UR13, R3, P2, P1 ;  /* 0x0000000d05057c10 */ /* 0x004fe400097e2403 */
[----:B------:R-:W-:Y:S02]  /*3d90*/  IADD3 R4, R124, 0x1000, RZ ;  /* 0x000010007c047810 */ /* 0x000fe40007ffe0ff */
[----:B------:R-:W-:Y:S01]  /*3da0*/  IADD3 R3, R130, 0x1000, RZ ;  /* 0x0000100082037810 */ /* 0x000fe20007ffe0ff */
[----:B------:R-:W1:Y:S08]  /*3db0*/  R2UR UR13, R6 ;  /* 0x00000000060d73c2 */ /* 0x000e7000000e0000 */
[----:B------:R-:W2:Y:S01]  /*3dc0*/  R2UR UR30, R7 ;  /* 0x00000000071e73c2 */ /* 0x000ea200000e0000 */
[----:B------:R-:W-:-:S02]  /*3dd0*/  SEL R4, R4, R124, !P0 ;  /* 0x0000007c04047207 */ /* 0x000fc40004000000 */
[----:B------:R-:W-:Y:S01]  /*3de0*/  SEL R118, R3, R130, !P0 ;  /* 0x0000008203767207 */ /* 0x000fe20004000000 */
[----:B------:R-:W-:-:S04]  /*3df0*/  IMAD.WIDE.U32 R242, R242, -0x2daee0ad, RZ ;  /* 0xd2511f53f2f27825 */ /* 0x000fc800078e00ff */
[----:B------:R-:W-:Y:S02]  /*3e00*/  IMAD.SHL.U32 R3, R4, 0x2, RZ ;  /* 0x0000000204037824 */ /* 0x000fe400078e00ff */
[----:B------:R-:W-:Y:S01]  /*3e10*/  IMAD.SHL.U32 R118, R118, 0x2, RZ ;  /* 0x0000000276767824 */ /* 0x000fe200078e00ff */
[----:B-1----:R-:W-:Y:S01]  /*3e20*/  LOP3.LUT R247, R5, UR13, RZ, 0x3c, !PT ;  /* 0x0000000d05f77c12 */ /* 0x002fe2000f8e3cff */
[----:B------:R-:W-:Y:S02]  /*3e30*/  UIADD3 UR22, UR13, -0x61c88647, URZ ;  /* 0x9e3779b90d167890 */ /* 0x000fe4000fffe03f */
[----:B------:R-:W-:Y:S02]  /*3e40*/  UIADD3 UR21, UR13, 0x3c6ef372, URZ ;  /* 0x3c6ef3720d157890 */ /* 0x000fe4000fffe03f */
[----:B------:R-:W-:Y:S02]  /*3e50*/  UIADD3 UR19, UR13, -0x255992d5, URZ ;  /* 0xdaa66d2b0d137890 */ /* 0x000fe4000fffe03f */
[----:B------:R-:W-:-:S02]  /*3e60*/  UIADD3 UR17, UR13, 0x78dde6e4, URZ ;  /* 0x78dde6e40d117890 */ /* 0x000fc4000fffe03f */
[----:B------:R-:W-:Y:S02]  /*3e70*/  UIADD3 UR15, UR13, 0x1715609d, URZ ;  /* 0x1715609d0d0f7890 */ /* 0x000fe4000fffe03f */
[----:B------:R-:W-:Y:S02]  /*3e80*/  UIADD3 UR13, UR13, -0x4ab325aa, URZ ;  /* 0xb54cda560d0d7890 */ /* 0x000fe4000fffe03f */
[----:B--2---:R-:W-:Y:S02]  /*3e90*/  UIADD3 UR49, UR30, -0x4498517b, URZ ;  /* 0xbb67ae851e317890 */ /* 0x004fe4000fffe03f */
[----:B------:R-:W-:Y:S02]  /*3ea0*/  UIADD3 UR20, UR30, 0x76cf5d0a, URZ ;  /* 0x76cf5d0a1e147890 */ /* 0x000fe4000fffe03f */
[----:B------:R-:W-:Y:S02]  /*3eb0*/  UIADD3 UR18, UR30, 0x32370b8f, URZ ;  /* 0x32370b8f1e127890 */ /* 0x000fe4000fffe03f */
[----:B------:R-:W-:-:S02]  /*3ec0*/  UIADD3 UR16, UR30, -0x126145ec, URZ ;  /* 0xed9eba141e107890 */ /* 0x000fc4000fffe03f */
[----:B------:R-:W-:Y:S02]  /*3ed0*/  UIADD3 UR14, UR30, -0x56f99767, URZ ;  /* 0xa90668991e0e7890 */ /* 0x000fe4000fffe03f */
[----:B------:R-:W-:Y:S02]  /*3ee0*/  UIADD3 UR12, UR30, 0x646e171e, URZ ;  /* 0x646e171e1e0c7890 */ /* 0x000fe4000fffe03f */
.L_x_620:
[----:B------:R-:W-:Y:S01]  /*3ef0*/  LOP3.LUT R131, R242, UR49, RZ, 0x3c, !PT ;  /* 0x00000031f2837c12 */ /* 0x000fe2000f8e3cff */
[----:B------:R-:W0:Y:S01]  /*3f00*/  LDGDEPBAR ;  /* 0x00000000000079af */ /* 0x000e220000000000 */
[----:B-----5:R-:W-:Y:S01]  /*3f10*/  FSETP.NEU.FTZ.AND P0, PT, R245, -INF , PT ;  /* 0xff800000f500780b */ /* 0x020fe20003f1d000 */
[----:B------:R-:W-:Y:S01]  /*3f20*/  IMAD.IADD R112, R125, 0x1, R118 ;  /* 0x000000017d707824 */ /* 0x000fe200078e0276 */
[----:B------:R-:W-:Y:S01]  /*3f30*/  USHF.L.U32 UR23, UR24, 0x7, URZ ;  /* 0x0000000718177899 */ /* 0x000fe2000800063f */
[----:B------:R-:W-:Y:S01]  /*3f40*/  IMAD.U32 R134, RZ, RZ, UR6 ;  /* 0x00000006ff867e24 */ /* 0x000fe2000f8e00ff */
[----:B------:R-:W-:Y:S02]  /*3f50*/  UISETP.GT.AND UP2, UPT, UR6, UR31, UPT ;  /* 0x0000001f0600728c */ /* 0x000fe4000bf44270 */
[----:B------:R-:W-:Y:S01]  /*3f60*/  UIADD3 UR25, UR28, 0x80, UR23 ;  /* 0x000000801c197890 */ /* 0x000fe2000fffe017 */
[----:B------:R-:W-:Y:S01]  /*3f70*/  IMAD R134, R134, 0x8, R250 ;  /* 0x0000000886867824 */ /* 0x000fe200078e02fa */
[----:B------:R-:W1:Y:S02]  /*3f80*/  S2R R0, SR_TID.X ;  /* 0x0000000000007919 */ /* 0x000e640000002100 */
[----:B------:R-:W-:Y:S02]  /*3f90*/  UIADD3 UR29, UR25, -UR7, URZ ;  /* 0x80000007191d7290 */ /* 0x000fe4000fffe03f */
[C---:B------:R-:W-:Y:S01]  /*3fa0*/  IADD3 R132, R134.reuse, 0x4, RZ ;  /* 0x0000000486847810 */ /* 0x040fe20007ffe0ff */
[----:B------:R-:W-:Y:S01]  /*3fb0*/  USHF.L.U32 UR25, UR6, 0x7, URZ ;  /* 0x0000000706197899 */ /* 0x000fe2000800063f */
[----:B------:R-:W-:Y:S03]  /*3fc0*/  IMAD.WIDE.U32 R134, R134, -0x326172a9, RZ ;  /* 0xcd9e8d5786867825 */ /* 0x000fe600078e00ff */
[----:B------:R-:W-:Y:S01]  /*3fd0*/  UISETP.GE.AND UP0, UPT, UR25, UR29, UPT ;  /* 0x0000001d1900728c */ /* 0x000fe2000bf06270 */
[----:B------:R-:W-:Y:S01]  /*3fe0*/  IMAD.WIDE.U32 R132, R132, -0x326172a9, RZ ;  /* 0xcd9e8d5784847825 */ /* 0x000fe200078e00ff */
[-C--:B------:R-:W-:Y:S01]  /*3ff0*/  LOP3.LUT R138, R135, R247.reuse, RZ, 0x3c, !PT ;  /* 0x000000f7878a7212 */ /* 0x080fe200078e3cff */
[----:B------:R-:W-:Y:S02]  /*4000*/  UIADD3 UR29, UR23, 0x80, URZ ;  /* 0x00000080171d7890 */ /* 0x000fe4000fffe03f */
[----:B------:R-:W-:Y:S01]  /*4010*/  IMAD.U32 R146, RZ, RZ, UR25 ;  /* 0x00000019ff927e24 */ /* 0x000fe2000f8e00ff */
[----:B------:R-:W-:Y:S01]  /*4020*/  LOP3.LUT R136, R133, R247, RZ, 0x3c, !PT ;  /* 0x000000f785887212 */ /* 0x000fe200078e3cff */
[----:B------:R-:W-:Y:S01]  /*4030*/  UISETP.LT.AND UP0, UPT, UR29, UR7, UP0 ;  /* 0x000000071d00728c */ /* 0x000fe20008701270 */
[----:B------:R-:W-:Y:S04]  /*4040*/  IMAD.WIDE.U32 R138, R138, -0x2daee0ad, RZ ;  /* 0xd2511f538a8a7825 */ /* 0x000fe800078e00ff */
[----:B------:R-:W-:Y:S01]  /*4050*/  IMAD.WIDE.U32 R136, R136, -0x2daee0ad, RZ ;  /* 0xd2511f5388887825 */ /* 0x000fe200078e00ff */
[----:B------:R-:W-:Y:S02]  /*4060*/  PLOP3.LUT P1, PT, PT, PT, UP0, 0x80, 0x0 ;  /* 0x000000000000781c */ /* 0x000fe40003f2f008 */
[C---:B------:R-:W-:Y:S01]  /*4070*/  LOP3.LUT R142, R131.reuse, R139, RZ, 0x3c, !PT ;  /* 0x0000008b838e7212 */ /* 0x040fe200078e3cff */
[----:B------:R-:W-:Y:S04]  /*4080*/  DEPBAR.LE SB0, 0x0 ;  /* 0x000080000000791a */ /* 0x000fe80000000000 */
[----:B------:R-:W-:Y:S01]  /*4090*/  LOP3.LUT R140, R131, R137, RZ, 0x3c, !PT ;  /* 0x00000089838c7212 */ /* 0x000fe200078e3cff */
[----:B------:R-:W-:Y:S01]  /*40a0*/  BAR.SYNC.DEFER_BLOCKING 0x0 ;  /* 0x0000000000007b1d */ /* 0x000fe20000010000 */
[----:B------:R-:W-:Y:S02]  /*40b0*/  IMAD.U32 R133, RZ, RZ, UR28 ;  /* 0x0000001cff857e24 */ /* 0x000fe4000f8e00ff */
[----:B------:R-:W-:Y:S03]  /*40c0*/  IMAD.WIDE.U32 R142, R142, -0x326172a9, RZ ;  /* 0xcd9e8d578e8e7825 */ /* 0x000fe600078e00ff */
[----:B------:R-:W-:Y:S01]  /*40d0*/  @!P1 IADD3 R131, -R133, 0x1, R240 ;  /* 0x0000000185839810 */ /* 0x000fe20007ffe1f0 */
[----:B-1----:R-:W-:Y:S02]  /*40e0*/  @!P1 IMAD.SHL.U32 R0, R0, 0x2, RZ ;  /* 0x0000000200009824 */ /* 0x002fe400078e00ff */
[----:B------:R-:W-:Y:S01]  /*40f0*/  IMAD.WIDE.U32 R140, R140, -0x326172a9, RZ ;  /* 0xcd9e8d578c8c7825 */ /* 0x000fe200078e00ff */
[----:B------:R-:W-:Y:S02]  /*4100*/  @!P1 IADD3 R131, R146, UR7, R131 ;  /* 0x0000000792839c10 */ /* 0x000fe4000fffe083 */
[----:B------:R-:W-:Y:S05]  /*4110*/  @!P1 LOP3.LUT R0, R0, 0x6, RZ, 0xc0, !PT ;  /* 0x0000000600009812 */ /* 0x000fea00078ec0ff */
[----:B------:R-:W-:Y:S05]  /*4120*/  @!P1 IMAD R0, R248, 0x40, R0 ;  /* 0x00000040f8009824 */ /* 0x000fea00078e0200 */
[----:B------:R-:W-:Y:S01]  /*4130*/  @!P1 IADD3 R0, R0, UR23, RZ ;  /* 0x0000001700009c10 */ /* 0x000fe2000fffe0ff */
[----:B------:R-:W-:Y:S08]  /*4140*/  LDSM.16.M88.4 R64, [R118] ;  /* 0x000000007640783b */ /* 0x000ff00000000200 */
[----:B------:R-:W1:Y:S08]  /*4150*/  LDSM.16.M88.4 R16, [R116+0x6000] ;  /* 0x006000007410783b */ /* 0x000e700000000200 */
        /* <DEDUP_REMOVED lines=26> */
[----:B------:R-:W-:Y:S02]  /*4300*/  IADD3 R101, R100, 0x1, RZ ;  /* 0x0000000164657810 */ /* 0x000fe40007ffe0ff */
[C---:B------:R-:W-:Y:S02]  /*4310*/  LOP3.LUT R100, R243.reuse, UR30, R100, 0x96, !PT ;  /* 0x0000001ef3647c12 */ /* 0x040fe4000f8e9664 */
[----:B------:R-:W-:Y:S01]  /*4320*/  LOP3.LUT R101, R243, UR30, R101, 0x96, !PT ;  /* 0x0000001ef3657c12 */ /* 0x000fe2000f8e9665 */
[-C--:B-1----:R-:W-:Y:S03]  /*4330*/  HMMA.16816.F32.BF16 R4, R104, R108.reuse, R4 ;  /* 0x0000006c6804723c */ /* 0x082fe60000041804 */
[----:B------:R-:W-:Y:S04]  /*4340*/  IMAD.WIDE.U32 R148, R100, -0x326172a9, RZ ;  /* 0xcd9e8d5764947825 */ /* 0x000fe800078e00ff */
[----:B------:R-:W-:Y:S01]  /*4350*/  IMAD.WIDE.U32 R150, R101, -0x326172a9, RZ ;  /* 0xcd9e8d5765967825 */ /* 0x000fe200078e00ff */
[----:B------:R-:W-:Y:S01]  /*4360*/  LOP3.LUT R145, R149, UR22, R134, 0x96, !PT ;  /* 0x0000001695917c12 */ /* 0x000fe2000f8e9686 */
[----:B------:R-:W1:Y:S01]  /*4370*/  LDSM.16.M88.4 R100, [R117+0x6400] ;  /* 0x006400007564783b */ /* 0x000e620000000200 */
[C---:B--2---:R-:W-:Y:S02]  /*4380*/  HMMA.16816.F32.BF16 R8, R112.reuse, R108, R8 ;  /* 0x0000006c7008723c */ /* 0x044fe40000041808 */
[----:B------:R-:W-:Y:S02]  /*4390*/  LOP3.LUT R139, R143, UR21, R148, 0x96, !PT ;  /* 0x000000158f8b7c12 */ /* 0x000fe4000f8e9694 */
[----:B------:R-:W-:Y:S02]  /*43a0*/  LOP3.LUT R144, R151, UR22, R134, 0x96, !PT ;  /* 0x0000001697907c12 */ /* 0x000fe4000f8e9686 */
[----:B------:R-:W-:Y:S02]  /*43b0*/  LOP3.LUT R134, R143, UR21, R150, 0x96, !PT ;  /* 0x000000158f867c12 */ /* 0x000fe4000f8e9696 */
[--C-:B------:R-:W-:Y:S01]  /*43c0*/  LOP3.LUT R137, R149, UR22, R132.reuse, 0x96, !PT ;  /* 0x0000001695897c12 */ /* 0x100fe2000f8e9684 */
[-C--:B------:R-:W-:Y:S03]  /*43d0*/  HMMA.16816.F32.BF16 R12, R112, R110.reuse, R12 ;  /* 0x0000006e700c723c */ /* 0x080fe6000004180c */
[----:B------:R-:W-:Y:S01]  /*43e0*/  LOP3.LUT R135, R151, UR22, R132, 0x96, !PT ;  /* 0x0000001697877c12 */ /* 0x000fe2000f8e9684 */
[----:B------:R-:W-:Y:S01]  /*43f0*/  IMAD.WIDE.U32 R108, R144, -0x2daee0ad, RZ ;  /* 0xd2511f53906c7825 */ /* 0x000fe200078e00ff */
[C---:B------:R-:W-:Y:S02]  /*4400*/  LOP3.LUT R152, R141.reuse, UR21, R148, 0x96, !PT ;  /* 0x000000158d987c12 */ /* 0x040fe4000f8e9694 */
[----:B------:R-:W-:Y:S01]  /*4410*/  LOP3.LUT R141, R141, UR21, R150, 0x96, !PT ;  /* 0x000000158d8d7c12 */ /* 0x000fe2000f8e9696 */
[C---:B------:R-:W-:Y:S01]  /*4420*/  HMMA.16816.F32.BF16 R16, R104.reuse, R110, R16 ;  /* 0x0000006e6810723c */ /* 0x040fe20000041810 */
[----:B------:R-:W-:Y:S04]  /*4430*/  IMAD.WIDE.U32 R132, R145, -0x2daee0ad, RZ ;  /* 0xd2511f5391847825 */ /* 0x000fe800078e00ff */
[----:B------:R-:W-:Y:S04]  /*4440*/  IMAD.WIDE.U32 R148, R139, -0x2daee0ad, RZ ;  /* 0xd2511f538b947825 */ /* 0x000fe800078e00ff */
[----:B------:R-:W-:Y:S03]  /*4450*/  IMAD.WIDE.U32 R150, R134, -0x2daee0ad, RZ ;  /* 0xd2511f5386967825 */ /* 0x000fe600078e00ff */
[----:B------:R-:W-:Y:S01]  /*4460*/  @!P1 IADD3 R134, R131, 0x8, RZ ;  /* 0x0000000883869810 */ /* 0x000fe20007ffe0ff */
[----:B------:R-:W-:Y:S01]  /*4470*/  IMAD.WIDE.U32 R144, R135, -0x2daee0ad, RZ ;  /* 0xd2511f5387907825 */ /* 0x000fe200078e00ff */
[----:B------:R-:W-:Y:S02]  /*4480*/  LOP3.LUT R139, R149, UR18, R132, 0x96, !PT ;  /* 0x00000012958b7c12 */ /* 0x000fe4000f8e9684 */
[----:B------:R-:W-:Y:S01]  /*4490*/  @!P1 IADD3 R132, R131, 0x40, RZ ;  /* 0x0000004083849810 */ /* 0x000fe20007ffe0ff */
[----:B------:R-:W-:Y:S01]  /*44a0*/  IMAD.WIDE.U32 R146, R137, -0x2daee0ad, RZ ;  /* 0xd2511f5389927825 */ /* 0x000fe200078e00ff */
[----:B------:R-:W-:Y:S02]  /*44b0*/  LOP3.LUT R137, R133, UR20, R138, 0x96, !PT ;  /* 0x0000001485897c12 */ /* 0x000fe4000f8e968a */
[C---:B------:R-:W-:Y:S01]  /*44c0*/  @!P1 IADD3 R133, R131.reuse, 0x48, RZ ;  /* 0x0000004883859810 */ /* 0x040fe20007ffe0ff */
[----:B------:R-:W-:Y:S01]  /*44d0*/  FFMA.FTZ R7, R222, UR4, R7 ;  /* 0x00000004de077c23 */ /* 0x000fe20008010007 */
[----:B------:R-:W-:Y:S01]  /*44e0*/  @!P1 IMNMX R131, R131, UR7, PT ;  /* 0x0000000783839c17 */ /* 0x000fe2000b800200 */
[-C--:B-1----:R-:W-:Y:S01]  /*44f0*/  HMMA.16816.F32.BF16 R20, R104, R100.reuse, R20 ;  /* 0x000000646814723c */ /* 0x082fe20000041814 */
[----:B------:R-:W-:Y:S01]  /*4500*/  @!P1 IMNMX R134, R134, UR7, PT ;  /* 0x0000000786869c17 */ /* 0x000fe2000b800200 */
[----:B------:R-:W-:Y:S01]  /*4510*/  FADD.FTZ R4, R221, R4 ;  /* 0x00000004dd047221 */ /* 0x000fe20000010000 */
[----:B------:R-:W-:Y:S01]  /*4520*/  @!P1 IMNMX R132, R132, UR7, PT ;  /* 0x0000000784849c17 */ /* 0x000fe2000b800200 */
[----:B------:R-:W-:Y:S01]  /*4530*/  FFMA.FTZ R5, R222, UR4, R5 ;  /* 0x00000004de057c23 */ /* 0x000fe20008010005 */
[----:B------:R-:W-:Y:S01]  /*4540*/  @!P1 IMNMX R133, R133, UR7, PT ;  /* 0x0000000785859c17 */ /* 0x000fe2000b800200 */
[C---:B------:R-:W-:Y:S01]  /*4550*/  FADD.FTZ R6, R221.reuse, R6 ;  /* 0x00000006dd067221 */ /* 0x040fe20000010000 */
[C---:B------:R-:W-:Y:S01]  /*4560*/  @!P1 ISETP.GE.AND P5, PT, R0.reuse, R131, PT ;  /* 0x000000830000920c */ /* 0x040fe20003fa6270 */
[C---:B------:R-:W-:Y:S01]  /*4570*/  HMMA.16816.F32.BF16 R24, R112.reuse, R100, R24 ;  /* 0x000000647018723c */ /* 0x040fe20000041818 */
[C---:B------:R-:W-:Y:S02]  /*4580*/  @!P1 ISETP.GE.AND P4, PT, R0.reuse, R134, PT ;  /* 0x000000860000920c */ /* 0x040fe40003f86270 */
[-C--:B------:R-:W-:Y:S01]  /*4590*/  @!P1 ISETP.GE.AND P3, PT, R0, R132.reuse, PT ;  /* 0x000000840000920c */ /* 0x080fe20003f66270 */
[----:B------:R-:W-:Y:S01]  /*45a0*/  FFMA.FTZ R11, R222, UR4, R11 ;  /* 0x00000004de0b7c23 */ /* 0x000fe2000801000b */
[----:B------:R-:W-:Y:S01]  /*45b0*/  @!P1 ISETP.GE.AND P2, PT, R0, R133, PT ;  /* 0x000000850000920c */ /* 0x000fe20003f46270 */
[----:B------:R-:W-:Y:S01]  /*45c0*/  FADD.FTZ R0, R221, R8 ;  /* 0x00000008dd007221 */ /* 0x000fe20000010000 */
[----:B------:R-:W-:Y:S01]  /*45d0*/  @!P1 FSEL R4, R4, -INF , !P5 ;  /* 0xff80000004049808 */ /* 0x000fe20006800000 */
[----:B------:R-:W-:Y:S01]  /*45e0*/  FMUL.FTZ R100, R245, 1.4426950216293334961 ;  /* 0x3fb8aa3bf5647820 */ /* 0x000fe20000410000 */
[----:B------:R-:W-:Y:S01]  /*45f0*/  @!P1 ISETP.GE.AND P5, PT, R214, R131, PT ;  /* 0x00000083d600920c */ /* 0x000fe20003fa6270 */
[-C--:B------:R-:W-:Y:S01]  /*4600*/  HMMA.16816.F32.BF16 R28, R112, R102.reuse, R28 ;  /* 0x00000066701c723c */ /* 0x080fe2000004181c */
[----:B------:R-:W-:Y:S01]  /*4610*/  @!P1 ISETP.GE.AND P6, PT, R213, R132, PT ;  /* 0x00000084d500920c */ /* 0x000fe20003fc6270 */
[----:B------:R-:W-:Y:S01]  /*4620*/  FADD.FTZ R101, R221, R10 ;  /* 0x0000000add657221 */ /* 0x000fe20000010000 */
[----:B------:R-:W-:Y:S01]  /*4630*/  FSEL R100, R100, RZ, P0 ;  /* 0x000000ff64647208 */ /* 0x000fe20000000000 */
[C---:B------:R-:W-:Y:S01]  /*4640*/  FMUL.FTZ R10, R246.reuse, 1.4426950216293334961 ;  /* 0x3fb8aa3bf60a7820 */ /* 0x040fe20000410000 */
[----:B------:R-:W-:Y:S01]  /*4650*/  FSETP.NEU.FTZ.AND P0, PT, R246, -INF , PT ;  /* 0xff800000f600780b */ /* 0x000fe20003f1d000 */
[----:B------:R-:W-:Y:S01]  /*4660*/  FMUL.FTZ R8, R241, 1.4426950216293334961 ;  /* 0x3fb8aa3bf1087820 */ /* 0x000fe20000410000 */
[----:B------:R-:W-:Y:S01]  /*4670*/  @!P1 FSEL R0, R0, -INF , !P3 ;  /* 0xff80000000009808 */ /* 0x000fe20005800000 */
[C---:B------:R-:W-:Y:S01]  /*4680*/  HMMA.16816.F32.BF16 R32, R104.reuse, R102, R32 ;  /* 0x000000666820723c */ /* 0x040fe20000041820 */
[----:B------:R-:W-:Y:S02]  /*4690*/  FSEL R10, R10, RZ, P0 ;  /* 0x000000ff0a0a7208 */ /* 0x000fe40000000000 */
[----:B------:R-:W-:Y:S01]  /*46a0*/  @!P1 ISETP.GE.AND P0, PT, R214, R134, PT ;  /* 0x00000086d600920c */ /* 0x000fe20003f06270 */
[----:B------:R-:W-:Y:S01]  /*46b0*/  FFMA.FTZ R4, R4, c[0x0][0x23c], -R100 ;  /* 0x00008f0004047a23 */ /* 0x000fe20000010864 */
[----:B------:R-:W-:Y:S01]  /*46c0*/  LOP3.LUT R138, R109, UR20, R138, 0x96, !PT ;  /* 0x000000146d8a7c12 */ /* 0x000fe2000f8e968a */
[----:B------:R-:W-:Y:S01]  /*46d0*/  FFMA.FTZ R12, R223, UR4, R12 ;  /* 0x00000004df0c7c23 */ /* 0x000fe2000801000c */
[----:B------:R-:W-:Y:S01]  /*46e0*/  @!P1 FSEL R7, R7, -INF , !P0 ;  /* 0xff80000007079808 */ /* 0x000fe20004000000 */
[----:B------:R1:W2:Y:S01]  /*46f0*/  MUFU.EX2 R182, R4 ;  /* 0x0000000400b67308 */ /* 0x0002a20000000800 */
[----:B------:R-:W-:Y:S02]  /*4700*/  FSETP.NEU.FTZ.AND P0, PT, R241, -INF , PT ;  /* 0xff800000f100780b */ /* 0x000fe40003f1d000 */
[-C--:B------:R-:W-:Y:S01]  /*4710*/  @!P1 ISETP.GE.AND P3, PT, R214, R132.reuse, PT ;  /* 0x00000084d600920c */ /* 0x080fe20003f66270 */
[----:B------:R-:W-:Y:S01]  /*4720*/  FFMA.FTZ R7, R7, c[0x0][0x23c], -R10 ;  /* 0x00008f0007077a23 */ /* 0x000fe2000001080a */
[----:B------:R-:W-:Y:S01]  /*4730*/  FSEL R8, R8, RZ, P0 ;  /* 0x000000ff08087208 */ /* 0x000fe20000000000 */
[----:B------:R-:W-:Y:S01]  /*4740*/  IMAD.WIDE.U32 R102, R152, -0x2daee0ad, RZ ;  /* 0xd2511f5398667825 */ /* 0x000fe200078e00ff */
[----:B------:R-:W-:Y:S02]  /*4750*/  LOP3.LUT R143, R151, UR18, R108, 0x96, !PT ;  /* 0x00000012978f7c12 */ /* 0x000fe4000f8e966c */
[----:B------:R-:W-:Y:S01]  /*4760*/  @!P1 FSEL R5, R5, -INF , !P5 ;  /* 0xff80000005059808 */ /* 0x000fe20006800000 */
[----:B------:R-:W3:Y:S01]  /*4770*/  LDSM.16.M88.4 R108, [R117+0x6800] ;  /* 0x00680000756c783b */ /* 0x000ee20000000200 */
[----:B------:R-:W-:Y:S01]  /*4780*/  @!P1 FSEL R6, R6, -INF , !P4 ;  /* 0xff80000006069808 */ /* 0x000fe20006000000 */
[----:B------:R-:W-:Y:S01]  /*4790*/  FFMA.FTZ R0, R0, c[0x0][0x23c], -R8 ;  /* 0x00008f0000007a23 */ /* 0x000fe20000010808 */
[----:B------:R-:W-:Y:S01]  /*47a0*/  FSETP.NEU.FTZ.AND P0, PT, R244, -INF , PT ;  /* 0xff800000f400780b */ /* 0x000fe20003f1d000 */
[----:B------:R-:W-:Y:S01]  /*47b0*/  FFMA.FTZ R5, R5, c[0x0][0x23c], -R100 ;  /* 0x00008f0005057a23 */ /* 0x000fe20000010864 */
[----:B------:R-:W-:Y:S01]  /*47c0*/  @!P1 FSEL R12, R12, -INF , !P6 ;  /* 0xff8000000c0c9808 */ /* 0x000fe20007000000 */
[----:B------:R-:W-:Y:S01]  /*47d0*/  FFMA.FTZ R6, R6, c[0x0][0x23c], -R10 ;  /* 0x00008f0006067a23 */ /* 0x000fe2000001080a */
[----:B------:R-:W-:Y:S01]  /*47e0*/  @!P1 ISETP.GE.AND P6, PT, R213, R133, PT ;  /* 0x00000085d500920c */ /* 0x000fe20003fc6270 */
[----:B------:R4:W-:Y:S01]  /*47f0*/  MUFU.EX2 R186, R0 ;  /* 0x0000000000ba7308 */ /* 0x0009e20000000800 */
[----:B------:R-:W-:Y:S01]  /*4800*/  @!P1 FSEL R101, R101, -INF , !P2 ;  /* 0xff80000065659808 */ /* 0x000fe20005000000 */
[----:B------:R-:W-:Y:S01]  /*4810*/  FFMA.FTZ R13, R224, UR4, R13 ;  /* 0x00000004e00d7c23 */ /* 0x000fe2000801000d */
[-C--:B------:R-:W-:Y:S01]  /*4820*/  @!P1 ISETP.GE.AND P5, PT, R211, R131.reuse, PT ;  /* 0x00000083d300920c */ /* 0x080fe20003fa6270 */
[----:B------:R-:W-:Y:S01]  /*4830*/  FFMA.FTZ R14, R223, UR4, R14 ;  /* 0x00000004df0e7c23 */ /* 0x000fe2000801000e */
[-C--:B------:R-:W-:Y:S01]  /*4840*/  @!P1 ISETP.GE.AND P2, PT, R210, R131.reuse, PT ;  /* 0x00000083d200920c */ /* 0x080fe20003f46270 */
[----:B-1----:R-:W-:Y:S01]  /*4850*/  FMUL.FTZ R4, R244, 1.4426950216293334961 ;  /* 0x3fb8aa3bf4047820 */ /* 0x002fe20000410000 */
[-C--:B------:R-:W-:Y:S01]  /*4860*/  @!P1 ISETP.GE.AND P4, PT, R213, R131.reuse, PT ;  /* 0x00000083d500920c */ /* 0x080fe20003f86270 */
[----:B------:R-:W-:Y:S01]  /*4870*/  FFMA.FTZ R12, R12, c[0x0][0x23c], -R8 ;  /* 0x00008f000c0c7a23 */ /* 0x000fe20000010808 */
[----:B------:R-:W-:Y:S01]  /*4880*/  @!P1 FSEL R14, R14, -INF , !P6 ;  /* 0xff8000000e0e9808 */ /* 0x000fe20007000000 */
[----:B------:R-:W-:Y:S01]  /*4890*/  MUFU.EX2 R180, R5 ;  /* 0x0000000500b47308 */ /* 0x000fe20000000800 */
[----:B------:R-:W-:Y:S01]  /*48a0*/  LOP3.LUT R135, R147, UR20, R136, 0x96, !PT ;  /* 0x0000001493877c12 */ /* 0x000fe2000f8e9688 */
[----:B------:R-:W-:Y:S01]  /*48b0*/  FFMA.FTZ R35, R228, UR4, R35 ;  /* 0x00000004e4237c23 */ /* 0x000fe20008010023 */
[----:B------:R-:W-:Y:S01]  /*48c0*/  @!P1 ISETP.GE.AND P6, PT, R209, R131, PT ;  /* 0x00000083d100920c */ /* 0x000fe20003fc6270 */
[----:B------:R-:W-:Y:S01]  /*48d0*/  FFMA.FTZ R34, R227, UR4, R34 ;  /* 0x00000004e3227c23 */ /* 0x000fe20008010022 */
[----:B------:R-:W-:Y:S01]  /*48e0*/  LOP3.LUT R136, R145, UR20, R136, 0x96, !PT ;  /* 0x0000001491887c12 */ /* 0x000fe2000f8e9688 */
[----:B------:R-:W-:Y:S02]  /*48f0*/  FFMA.FTZ R15, R224, UR4, R15 ;  /* 0x00000004e00f7c23 */ /* 0x000fe4000801000f */
[----:B------:R-:W-:Y:S02]  /*4900*/  FFMA.FTZ R9, R222, UR4, R9 ;  /* 0x00000004de097c23 */ /* 0x000fe40008010009 */
[----:B------:R-:W-:Y:S01]  /*4910*/  MUFU.EX2 R181, R6 ;  /* 0x0000000600b57308 */ /* 0x000fe20000000800 */
[----:B------:R-:W-:Y:S02]  /*4920*/  FFMA.FTZ R20, R225, UR4, R20 ;  /* 0x00000004e1147c23 */ /* 0x000fe40008010014 */
[----:B------:R-:W-:Y:S01]  /*4930*/  @!P1 FSEL R9, R9, -INF , !P3 ;  /* 0xff80000009099808 */ /* 0x000fe20005800000 */
[----:B------:R-:W-:Y:S01]  /*4940*/  FFMA.FTZ R21, R226, UR4, R21 ;  /* 0x00000004e2157c23 */ /* 0x000fe20008010015 */
[----:B----4-:R-:W-:Y:S01]  /*4950*/  FSEL R0, R4, RZ, P0 ;  /* 0x000000ff04007208 */ /* 0x010fe20000000000 */
[----:B------:R-:W-:Y:S01]  /*4960*/  FFMA.FTZ R16, R223, UR4, R16 ;  /* 0x00000004df107c23 */ /* 0x000fe20008010010 */
[----:B------:R-:W-:Y:S01]  /*4970*/  @!P1 ISETP.GE.AND P0, PT, R214, R133, PT ;  /* 0x00000085d600920c */ /* 0x000fe20003f06270 */
[----:B------:R-:W-:Y:S01]  /*4980*/  FFMA.FTZ R9, R9, c[0x0][0x23c], -R8 ;  /* 0x00008f0009097a23 */ /* 0x000fe20000010808 */
[C---:B------:R-:W-:Y:S01]  /*4990*/  @!P1 ISETP.GE.AND P3, PT, R212.reuse, R131, PT ;  /* 0x00000083d400920c */ /* 0x040fe20003f66270 */
[----:B------:R1:W4:Y:S01]  /*49a0*/  MUFU.EX2 R179, R7 ;  /* 0x0000000700b37308 */ /* 0x0003220000000800 */
[----:B------:R-:W-:Y:S01]  /*49b0*/  @!P1 FSEL R11, R11, -INF , !P0 ;  /* 0xff8000000b0b9808 */ /* 0x000fe20004000000 */
[-C--:B---3--:R-:W-:Y:S01]  /*49c0*/  HMMA.16816.F32.BF16 R36, R104, R108.reuse, R36 ;  /* 0x0000006c6824723c */ /* 0x088fe20000041824 */
[----:B------:R-:W-:Y:S01]  /*49d0*/  @!P1 ISETP.GE.AND P0, PT, R212, R132, PT ;  /* 0x00000084d400920c */ /* 0x000fe20003f06270 */
[--C-:B------:R-:W-:Y:S01]  /*49e0*/  FFMA.FTZ R14, R14, c[0x0][0x23c], -R0.reuse ;  /* 0x00008f000e0e7a23 */ /* 0x100fe20000010800 */
[----:B------:R-:W-:Y:S01]  /*49f0*/  @!P1 FSEL R20, R20, -INF , !P5 ;  /* 0xff80000014149808 */ /* 0x000fe20006800000 */
[--C-:B------:R-:W-:Y:S01]  /*4a00*/  FFMA.FTZ R11, R11, c[0x0][0x23c], -R0.reuse ;  /* 0x00008f000b0b7a23 */ /* 0x100fe20000010800 */
[----:B------:R-:W-:Y:S01]  /*4a10*/  @!P1 FSEL R13, R13, -INF , !P0 ;  /* 0xff8000000d0d9808 */ /* 0x000fe20004000000 */
[----:B------:R-:W-:Y:S01]  /*4a20*/  FFMA.FTZ R101, R101, c[0x0][0x23c], -R0 ;  /* 0x00008f0065657a23 */ /* 0x000fe20000010800 */
[----:B------:R-:W-:Y:S01]  /*4a30*/  @!P1 ISETP.GE.AND P0, PT, R212, R133, PT ;  /* 0x00000085d400920c */ /* 0x000fe20003f06270 */
[C---:B------:R-:W-:Y:S01]  /*4a40*/  HMMA.16816.F32.BF16 R40, R112.reuse, R108, R40 ;  /* 0x0000006c7028723c */ /* 0x040fe20000041828 */
[-C--:B------:R-:W-:Y:S01]  /*4a50*/  @!P1 ISETP.GE.AND P5, PT, R211, R134.reuse, PT ;  /* 0x00000086d300920c */ /* 0x080fe20003fa6270 */
[----:B------:R-:W-:Y:S02]  /*4a60*/  MUFU.EX2 R189, R101 ;  /* 0x0000006500bd7308 */ /* 0x000fe40000000800 */
[----:B------:R-:W-:Y:S01]  /*4a70*/  @!P1 FSEL R15, R15, -INF , !P0 ;  /* 0xff8000000f0f9808 */ /* 0x000fe20004000000 */
[----:B------:R-:W-:Y:S01]  /*4a80*/  FFMA.FTZ R17, R224, UR4, R17 ;  /* 0x00000004e0117c23 */ /* 0x000fe20008010011 */
[----:B------:R-:W-:Y:S01]  /*4a90*/  @!P1 FSEL R21, R21, -INF , !P2 ;  /* 0xff80000015159808 */ /* 0x000fe20005000000 */
[----:B------:R-:W-:Y:S01]  /*4aa0*/  FFMA.FTZ R22, R225, UR4, R22 ;  /* 0x00000004e1167c23 */ /* 0x000fe20008010016 */
[-C--:B------:R-:W-:Y:S01]  /*4ab0*/  @!P1 ISETP.GE.AND P2, PT, R210, R134.reuse, PT ;  /* 0x00000086d200920c */ /* 0x080fe20003f46270 */
[----:B------:R-:W-:Y:S01]  /*4ac0*/  FFMA.FTZ R23, R226, UR4, R23 ;  /* 0x00000004e2177c23 */ /* 0x000fe20008010017 */
[-C--:B------:R-:W-:Y:S01]  /*4ad0*/  @!P1 ISETP.GE.AND P0, PT, R208, R131.reuse, PT ;  /* 0x00000083d000920c */ /* 0x080fe20003f06270 */
[-C--:B------:R-:W-:Y:S01]  /*4ae0*/  HMMA.16816.F32.BF16 R44, R112, R110.reuse, R44 ;  /* 0x0000006e702c723c */ /* 0x080fe2000004182c */
[----:B------:R-:W-:Y:S01]  /*4af0*/  @!P1 FSEL R16, R16, -INF , !P4 ;  /* 0xff80000010109808 */ /* 0x000fe20006000000 */
[----:B------:R-:W-:Y:S01]  /*4b00*/  FFMA.FTZ R15, R15, c[0x0][0x23c], -R0 ;  /* 0x00008f000f0f7a23 */ /* 0x000fe20000010800 */
[-C--:B------:R-:W-:Y:S01]  /*4b10*/  @!P1 ISETP.GE.AND P4, PT, R213, R134.reuse, PT ;  /* 0x00000086d500920c */ /* 0x080fe20003f86270 */
[----:B-1----:R-:W1:Y:S01]  /*4b20*/  LDSM.16.M88.4 R4, [R117+0x6c00] ;  /* 0x006c00007504783b */ /* 0x002e620000000200 */
[----:B------:R-:W-:Y:S01]  /*4b30*/  @!P1 FSEL R17, R17, -INF , !P3 ;  /* 0xff80000011119808 */ /* 0x000fe20005800000 */
[----:B------:R-:W-:Y:S01]  /*4b40*/  FFMA.FTZ R18, R223, UR4, R18 ;  /* 0x00000004df127c23 */ /* 0x000fe20008010012 */
[----:B------:R-:W-:Y:S01]  /*4b50*/  @!P1 ISETP.GE.AND P3, PT, R212, R134, PT ;  /* 0x00000086d400920c */ /* 0x000fe20003f66270 */
[----:B------:R-:W-:Y:S01]  /*4b60*/  FFMA.FTZ R19, R224, UR4, R19 ;  /* 0x00000004e0137c23 */ /* 0x000fe20008010013 */
[----:B------:R-:W-:Y:S01]  /*4b70*/  @!P1 FSEL R22, R22, -INF , !P5 ;  /* 0xff80000016169808 */ /* 0x000fe20006800000 */
[C---:B------:R-:W-:Y:S01]  /*4b80*/  HMMA.16816.F32.BF16 R48, R104.reuse, R110, R48 ;  /* 0x0000006e6830723c */ /* 0x040fe20000041830 */
        /* <DEDUP_REMOVED lines=8> */
[----:B------:R-:W-:Y:S02]  /*4c10*/  @!P1 FSEL R19, R19, -INF , !P3 ;  /* 0xff80000013139808 */ /* 0x000fe40005800000 */
[----:B------:R-:W-:Y:S01]  /*4c20*/  @!P1 ISETP.GE.AND P4, PT, R207, R131, PT ;  /* 0x00000083cf00920c */ /* 0x000fe20003f86270 */
[----:B------:R-:W-:Y:S01]  /*4c30*/  FFMA.FTZ R16, R16, c[0x0][0x23c], -R100 ;  /* 0x00008f0010107a23 */ /* 0x000fe20000010864 */
[----:B------:R-:W-:Y:S01]  /*4c40*/  @!P1 FSEL R24, R24, -INF , !P5 ;  /* 0xff80000018189808 */ /* 0x000fe20006800000 */
[--C-:B------:R-:W-:Y:S01]  /*4c50*/  FFMA.FTZ R18, R18, c[0x0][0x23c], -R10.reuse ;  /* 0x00008f0012127a23 */ /* 0x100fe2000001080a */
[----:B------:R-:W-:Y:S01]  /*4c60*/  @!P1 FSEL R25, R25, -INF , !P2 ;  /* 0xff80000019199808 */ /* 0x000fe20005000000 */
[----:B------:R3:W-:Y:S01]  /*4c70*/  MUFU.EX2 R188, R15 ;  /* 0x0000000f00bc7308 */ /* 0x0007e20000000800 */
[-C--:B------:R-:W-:Y:S01]  /*4c80*/  @!P1 ISETP.GE.AND P5, PT, R211, R133.reuse, PT ;  /* 0x00000085d300920c */ /* 0x080fe20003fa6270 */
[--C-:B------:R-:W-:Y:S01]  /*4c90*/  FFMA.FTZ R19, R19, c[0x0][0x23c], -R10.reuse ;  /* 0x00008f0013137a23 */ /* 0x100fe2000001080a */
[----:B------:R-:W-:Y:S01]  /*4ca0*/  @!P1 ISETP.GE.AND P2, PT, R210, R133, PT ;  /* 0x00000085d200920c */ /* 0x000fe20003f46270 */
[--C-:B------:R-:W-:Y:S01]  /*4cb0*/  FFMA.FTZ R22, R22, c[0x0][0x23c], -R10.reuse ;  /* 0x00008f0016167a23 */ /* 0x100fe2000001080a */
[----:B------:R-:W-:Y:S01]  /*4cc0*/  @!P1 ISETP.GE.AND P3, PT, R206, R131, PT ;  /* 0x00000083ce00920c */ /* 0x000fe20003f66270 */
[----:B------:R-:W-:Y:S02]  /*4cd0*/  FFMA.FTZ R23, R23, c[0x0][0x23c], -R10 ;  /* 0x00008f0017177a23 */ /* 0x000fe4000001080a */
[--C-:B------:R-:W-:Y:S02]  /*4ce0*/  FFMA.FTZ R24, R24, c[0x0][0x23c], -R8.reuse ;  /* 0x00008f0018187a23 */ /* 0x100fe40000010808 */
[----:B------:R-:W-:Y:S01]  /*4cf0*/  MUFU.EX2 R184, R12 ;  /* 0x0000000c00b87308 */ /* 0x000fe20000000800 */
[----:B------:R-:W-:Y:S02]  /*4d00*/  FFMA.FTZ R25, R25, c[0x0][0x23c], -R8 ;  /* 0x00008f0019197a23 */ /* 0x000fe40000010808 */
[----:B------:R-:W-:Y:S02]  /*4d10*/  FFMA.FTZ R26, R225, UR4, R26 ;  /* 0x00000004e11a7c23 */ /* 0x000fe4000801001a */
[--C-:B------:R-:W-:Y:S02]  /*4d20*/  FFMA.FTZ R17, R17, c[0x0][0x23c], -R100.reuse ;  /* 0x00008f0011117a23 */ /* 0x100fe40000010864 */
[----:B------:R-:W-:Y:S01]  /*4d30*/  FFMA.FTZ R20, R20, c[0x0][0x23c], -R100 ;  /* 0x00008f0014147a23 */ /* 0x000fe20000010864 */
[----:B------:R-:W-:Y:S01]  /*4d40*/  @!P1 FSEL R26, R26, -INF , !P5 ;  /* 0xff8000001a1a9808 */ /* 0x000fe20006800000 */
[----:B------:R-:W-:Y:S01]  /*4d50*/  FFMA.FTZ R27, R226, UR4, R27 ;  /* 0x00000004e21b7c23 */ /* 0x000fe2000801001b */
[-C--:B------:R-:W-:Y:S01]  /*4d60*/  @!P1 ISETP.GE.AND P5, PT, R209, R132.reuse, PT ;  /* 0x00000084d100920c */ /* 0x080fe20003fa6270 */
[----:B------:R2:W2:Y:S01]  /*4d70*/  MUFU.EX2 R185, R9 ;  /* 0x0000000900b97308 */ /* 0x0004a20000000800 */
[-C--:B-1----:R-:W-:Y:S01]  /*4d80*/  HMMA.16816.F32.BF16 R52, R104, R4.reuse, R52 ;  /* 0x000000046834723c */ /* 0x082fe20000041834 */
[----:B------:R-:W-:Y:S01]  /*4d90*/  FFMA.FTZ R26, R26, c[0x0][0x23c], -R0 ;  /* 0x00008f001a1a7a23 */ /* 0x000fe20000010800 */
[----:B------:R-:W-:Y:S01]  /*4da0*/  @!P1 FSEL R27, R27, -INF , !P2 ;  /* 0xff8000001b1b9808 */ /* 0x000fe20005000000 */
[----:B------:R-:W-:Y:S01]  /*4db0*/  FFMA.FTZ R28, R227, UR4, R28 ;  /* 0x00000004e31c7c23 */ /* 0x000fe2000801001c */
[----:B------:R-:W-:Y:S01]  /*4dc0*/  @!P1 ISETP.GE.AND P2, PT, R208, R132, PT ;  /* 0x00000084d000920c */ /* 0x000fe20003f46270 */
[----:B------:R-:W-:Y:S02]  /*4dd0*/  FFMA.FTZ R29, R228, UR4, R29 ;  /* 0x00000004e41d7c23 */ /* 0x000fe4000801001d */
[----:B------:R-:W-:Y:S01]  /*4de0*/  FFMA.FTZ R21, R21, c[0x0][0x23c], -R100 ;  /* 0x00008f0015157a23 */ /* 0x000fe20000010864 */
[----:B------:R-:W-:Y:S01]  /*4df0*/  @!P1 FSEL R28, R28, -INF , !P5 ;  /* 0xff8000001c1c9808 */ /* 0x000fe20006800000 */
[----:B------:R1:W1:Y:S01]  /*4e00*/  MUFU.EX2 R190, R11 ;  /* 0x0000000b00be7308 */ /* 0x0002620000000800 */
[-C--:B------:R-:W-:Y:S01]  /*4e10*/  @!P1 ISETP.GE.AND P5, PT, R209, R133.reuse, PT ;  /* 0x00000085d100920c */ /* 0x080fe20003fa6270 */
[C---:B------:R-:W-:Y:S01]  /*4e20*/  HMMA.16816.F32.BF16 R56, R112.reuse, R4, R56 ;  /* 0x000000047038723c */ /* 0x040fe20000041838 */
[----:B------:R-:W-:Y:S01]  /*4e30*/  @!P1 FSEL R29, R29, -INF , !P2 ;  /* 0xff8000001d1d9808 */ /* 0x000fe20005000000 */
[----:B------:R-:W-:Y:S01]  /*4e40*/  FFMA.FTZ R27, R27, c[0x0][0x23c], -R0 ;  /* 0x00008f001b1b7a23 */ /* 0x000fe20000010800 */
[----:B------:R-:W-:Y:S01]  /*4e50*/  @!P1 ISETP.GE.AND P2, PT, R208, R133, PT ;  /* 0x00000085d000920c */ /* 0x000fe20003f46270 */
[----:B------:R-:W-:Y:S02]  /*4e60*/  FFMA.FTZ R30, R227, UR4, R30 ;  /* 0x00000004e31e7c23 */ /* 0x000fe4000801001e */
[----:B------:R-:W-:Y:S02]  /*4e70*/  FFMA.FTZ R31, R228, UR4, R31 ;  /* 0x00000004e41f7c23 */ /* 0x000fe4000801001f */
[----:B------:R-:W-:Y:S01]  /*4e80*/  MUFU.EX2 R183, R13 ;  /* 0x0000000d00b77308 */ /* 0x000fe20000000800 */
[----:B------:R-:W-:Y:S01]  /*4e90*/  @!P1 FSEL R30, R30, -INF , !P5 ;  /* 0xff8000001e1e9808 */ /* 0x000fe20006800000 */
[-C--:B------:R-:W-:Y:S01]  /*4ea0*/  HMMA.16816.F32.BF16 R60, R112, R6.reuse, R60 ;  /* 0x00000006703c723c */ /* 0x080fe2000004183c */
[-C--:B------:R-:W-:Y:S01]  /*4eb0*/  @!P1 ISETP.GE.AND P5, PT, R216, R131.reuse, PT ;  /* 0x00000083d800920c */ /* 0x080fe20003fa6270 */
[----:B---3--:R-:W-:Y:S01]  /*4ec0*/  IMAD.WIDE.U32 R14, R135, -0x326172a9, RZ ;  /* 0xcd9e8d57870e7825 */ /* 0x008fe200078e00ff */
[----:B------:R-:W-:Y:S02]  /*4ed0*/  @!P1 FSEL R31, R31, -INF , !P2 ;  /* 0xff8000001f1f9808 */ /* 0x000fe40005000000 */
[----:B--2---:R-:W-:Y:S01]  /*4ee0*/  LOP3.LUT R9, R103, UR18, R146, 0x96, !PT ;  /* 0x0000001267097c12 */ /* 0x004fe2000f8e9692 */
[----:B------:R-:W-:Y:S01]  /*4ef0*/  FFMA.FTZ R28, R28, c[0x0][0x23c], -R8 ;  /* 0x00008f001c1c7a23 */ /* 0x000fe20000010808 */
[----:B------:R-:W-:Y:S01]  /*4f00*/  LOP3.LUT R12, R15, UR19, R140, 0x96, !PT ;  /* 0x000000130f0c7c12 */ /* 0x000fe2000f8e968c */
[----:B------:R2:W-:Y:S01]  /*4f10*/  MUFU.EX2 R170, R16 ;  /* 0x0000001000aa7308 */ /* 0x0005e20000000800 */
[-C--:B------:R-:W-:Y:S01]  /*4f20*/  @!P1 ISETP.GE.AND P2, PT, R215, R131.reuse, PT ;  /* 0x00000083d700920c */ /* 0x080fe20003f46270 */
[----:B------:R-:W-:Y:S02]  /*4f30*/  HMMA.16816.F32.BF16 R64, R104, R6, R64 ;  /* 0x000000066840723c */ /* 0x000fe40000041840 */
[----:B------:R-:W-:Y:S02]  /*4f40*/  FFMA.FTZ R32, R227, UR4, R32 ;  /* 0x00000004e3207c23 */ /* 0x000fe40008010020 */
[----:B------:R-:W-:Y:S02]  /*4f50*/  FFMA.FTZ R33, R228, UR4, R33 ;  /* 0x00000004e4217c23 */ /* 0x000fe40008010021 */
[----:B------:R-:W-:Y:S01]  /*4f60*/  IMAD.WIDE.U32 R110, R141, -0x2daee0ad, RZ ;  /* 0xd2511f538d6e7825 */ /* 0x000fe200078e00ff */
[----:B------:R-:W-:Y:S01]  /*4f70*/  @!P1 FSEL R32, R32, -INF , !P6 ;  /* 0xff80000020209808 */ /* 0x000fe20007000000 */
[----:B------:R-:W3:Y:S01]  /*4f80*/  MUFU.EX2 R176, R18 ;  /* 0x0000001200b07308 */ /* 0x000ee20000000800 */
[----:B------:R-:W-:Y:S02]  /*4f90*/  @!P1 FSEL R33, R33, -INF , !P0 ;  /* 0xff80000021219808 */ /* 0x000fe40004000000 */
[-C--:B------:R-:W-:Y:S01]  /*4fa0*/  @!P1 ISETP.GE.AND P0, PT, R208, R134.reuse, PT ;  /* 0x00000086d000920c */ /* 0x080fe20003f06270 */
[----:B------:R-:W-:Y:S01]  /*4fb0*/  IMAD.WIDE.U32 R4, R137, -0x326172a9, RZ ;  /* 0xcd9e8d5789047825 */ /* 0x000fe200078e00ff */
[----:B-1----:R-:W-:Y:S02]  /*4fc0*/  LOP3.LUT R11, R111, UR18, R144, 0x96, !PT ;  /* 0x000000126f0b7c12 */ /* 0x002fe4000f8e9690 */
[-C--:B------:R-:W-:Y:S01]  /*4fd0*/  @!P1 ISETP.GE.AND P6, PT, R209, R134.reuse, PT ;  /* 0x00000086d100920c */ /* 0x080fe20003fc6270 */
[----:B------:R-:W-:Y:S01]  /*4fe0*/  FFMA.FTZ R29, R29, c[0x0][0x23c], -R8 ;  /* 0x00008f001d1d7a23 */ /* 0x000fe20000010808 */
[----:B------:R-:W-:Y:S01]  /*4ff0*/  @!P1 FSEL R35, R35, -INF , !P0 ;  /* 0xff80000023239808 */ /* 0x000fe20004000000 */
[----:B------:R1:W-:Y:S01]  /*5000*/  MUFU.EX2 R175, R19 ;  /* 0x0000001300af7308 */ /* 0x0003e20000000800 */
[-C--:B------:R-:W-:Y:S01]  /*5010*/  @!P1 ISETP.GE.AND P0, PT, R207, R134.reuse, PT ;  /* 0x00000086cf00920c */ /* 0x080fe20003f06270 */
[--C-:B------:R-:W-:Y:S01]  /*5020*/  FFMA.FTZ R30, R30, c[0x0][0x23c], -R0.reuse ;  /* 0x00008f001e1e7a23 */ /* 0x100fe20000010800 */
[----:B------:R-:W-:Y:S01]  /*5030*/  @!P1 FSEL R34, R34, -INF , !P6 ;  /* 0xff80000022229808 */ /* 0x000fe20007000000 */
[----:B------:R-:W-:Y:S01]  /*5040*/  FFMA.FTZ R31, R31, c[0x0][0x23c], -R0 ;  /* 0x00008f001f1f7a23 */ /* 0x000fe20000010800 */
[----:B--2---:R-:W-:Y:S01]  /*5050*/  LOP3.LUT R16, R5, UR19, R142, 0x96, !PT ;  /* 0x0000001305107c12 */ /* 0x004fe2000f8e968e */
[----:B------:R-:W-:Y:S01]  /*5060*/  IMAD.WIDE.U32 R108, R136, -0x326172a9, RZ ;  /* 0xcd9e8d57886c7825 */ /* 0x000fe200078e00ff */
[----:B------:R-:W-:Y:S03]  /*5070*/  @!P1 ISETP.GE.AND P6, PT, R218, R131, PT ;  /* 0x00000083da00920c */ /* 0x000fe60003fc6270 */
[----:B------:R-:W-:Y:S01]  /*5080*/  MUFU.EX2 R171, R22 ;  /* 0x0000001600ab7308 */ /* 0x000fe20000000800 */
[----:B------:R-:W-:Y:S04]  /*5090*/  IMAD.WIDE.U32 R12, R12, -0x2daee0ad, RZ ;  /* 0xd2511f530c0c7825 */ /* 0x000fe800078e00ff */
[--C-:B------:R-:W-:Y:S02]  /*50a0*/  FFMA.FTZ R32, R32, c[0x0][0x23c], -R100.reuse ;  /* 0x00008f0020207a23 */ /* 0x100fe40000010864 */
[----:B------:R-:W-:Y:S02]  /*50b0*/  FFMA.FTZ R33, R33, c[0x0][0x23c], -R100 ;  /* 0x00008f0021217a23 */ /* 0x000fe40000010864 */
[----:B------:R-:W-:Y:S01]  /*50c0*/  FFMA.FTZ R36, R229, UR4, R36 ;  /* 0x00000004e5247c23 */ /* 0x000fe20008010024 */
[----:B------:R2:W-:Y:S01]  /*50d0*/  MUFU.EX2 R167, R23 ;  /* 0x0000001700a77308 */ /* 0x0005e20000000800 */
[C---:B------:R-:W-:Y:S02]  /*50e0*/  FFMA.FTZ R37, R230.reuse, UR4, R37 ;  /* 0x00000004e6257c23 */ /* 0x040fe40008010025 */
[----:B------:R-:W-:Y:S01]  /*50f0*/  FFMA.FTZ R39, R230, UR4, R39 ;  /* 0x00000004e6277c23 */ /* 0x000fe20008010027 */
[----:B------:R-:W-:Y:S01]  /*5100*/  @!P1 FSEL R36, R36, -INF , !P4 ;  /* 0xff80000024249808 */ /* 0x000fe20006000000 */
[----:B-1----:R-:W-:Y:S01]  /*5110*/  IMAD.WIDE.U32 R18, R138, -0x326172a9, RZ ;  /* 0xcd9e8d578a127825 */ /* 0x002fe200078e00ff */
[----:B------:R-:W-:Y:S02]  /*5120*/  @!P1 ISETP.GE.AND P4, PT, R206, R134, PT ;  /* 0x00000086ce00920c */ /* 0x000fe40003f86270 */
[----:B------:R-:W-:Y:S01]  /*5130*/  @!P1 FSEL R37, R37, -INF , !P3 ;  /* 0xff80000025259808 */ /* 0x000fe20005800000 */
[----:B------:R-:W-:Y:S01]  /*5140*/  FFMA.FTZ R34, R34, c[0x0][0x23c], -R10 ;  /* 0x00008f0022227a23 */ /* 0x000fe2000001080a */
[----:B------:R-:W-:Y:S01]  /*5150*/  LOP3.LUT R142, R19, UR19, R142, 0x96, !PT ;  /* 0x00000013138e7c12 */ /* 0x000fe2000f8e968e */
[----:B------:R-:W-:Y:S01]  /*5160*/  MUFU.EX2 R174, R24 ;  /* 0x0000001800ae7308 */ /* 0x000fe20000000800 */
[-C--:B------:R-:W-:Y:S01]  /*5170*/  @!P1 ISETP.GE.AND P3, PT, R207, R132.reuse, PT ;  /* 0x00000084cf00920c */ /* 0x080fe20003f66270 */
[----:B------:R-:W-:Y:S01]  /*5180*/  FFMA.FTZ R40, R229, UR4, R40 ;  /* 0x00000004e5287c23 */ /* 0x000fe20008010028 */
[----:B------:R-:W-:Y:S01]  /*5190*/  @!P1 FSEL R39, R39, -INF , !P4 ;  /* 0xff80000027279808 */ /* 0x000fe20006000000 */
[----:B------:R-:W-:Y:S01]  /*51a0*/  FFMA.FTZ R41, R230, UR4, R41 ;  /* 0x00000004e6297c23 */ /* 0x000fe20008010029 */
[-C--:B------:R-:W-:Y:S01]  /*51b0*/  @!P1 ISETP.GE.AND P4, PT, R206, R132.reuse, PT ;  /* 0x00000084ce00920c */ /* 0x080fe20003f86270 */
[----:B------:R-:W-:Y:S01]  /*51c0*/  FFMA.FTZ R42, R229, UR4, R42 ;  /* 0x00000004e52a7c23 */ /* 0x000fe2000801002a */
[----:B------:R-:W-:Y:S01]  /*51d0*/  @!P1 FSEL R40, R40, -INF , !P3 ;  /* 0xff80000028289808 */ /* 0x000fe20005800000 */
[----:B------:R-:W-:Y:S01]  /*51e0*/  FFMA.FTZ R35, R35, c[0x0][0x23c], -R10 ;  /* 0x00008f0023237a23 */ /* 0x000fe2000001080a */
[-C--:B------:R-:W-:Y:S01]  /*51f0*/  @!P1 ISETP.GE.AND P3, PT, R207, R133.reuse, PT ;  /* 0x00000085cf00920c */ /* 0x080fe20003f66270 */
[----:B------:R1:W-:Y:S01]  /*5200*/  MUFU.EX2 R173, R25 ;  /* 0x0000001900ad7308 */ /* 0x0003e20000000800 */
[----:B------:R-:W-:Y:S01]  /*5210*/  @!P1 FSEL R41, R41, -INF , !P4 ;  /* 0xff80000029299808 */ /* 0x000fe20006000000 */
[----:B------:R-:W-:Y:S01]  /*5220*/  FFMA.FTZ R43, R230, UR4, R43 ;  /* 0x00000004e62b7c23 */ /* 0x000fe2000801002b */
[-C--:B------:R-:W-:Y:S01]  /*5230*/  @!P1 ISETP.GE.AND P4, PT, R206, R133.reuse, PT ;  /* 0x00000085ce00920c */ /* 0x080fe20003f86270 */
[----:B--2---:R-:W-:Y:S01]  /*5240*/  IMAD.WIDE.U32 R22, R143, -0x326172a9, RZ ;  /* 0xcd9e8d578f167825 */ /* 0x004fe200078e00ff */
[----:B------:R-:W-:Y:S02]  /*5250*/  @!P1 FSEL R42, R42, -INF , !P3 ;  /* 0xff8000002a2a9808 */ /* 0x000fe40005800000 */
[-C--:B------:R-:W-:Y:S01]  /*5260*/  @!P1 ISETP.GE.AND P3, PT, R216, R132.reuse, PT ;  /* 0x00000084d800920c */ /* 0x080fe20003f66270 */
[----:B------:R-:W-:Y:S01]  /*5270*/  FFMA.FTZ R44, R231, UR4, R44 ;  /* 0x00000004e72c7c23 */ /* 0x000fe2000801002c */
[----:B------:R-:W-:Y:S01]  /*5280*/  @!P1 FSEL R43, R43, -INF , !P4 ;  /* 0xff8000002b2b9808 */ /* 0x000fe20006000000 */
[----:B------:R-:W2:Y:S01]  /*5290*/  MUFU.EX2 R169, R17 ;  /* 0x0000001100a97308 */ /* 0x000ea20000000800 */
[----:B------:R-:W-:Y:S01]  /*52a0*/  @!P1 ISETP.GE.AND P4, PT, R215, R132, PT ;  /* 0x00000084d700920c */ /* 0x000fe20003f86270 */
[C---:B------:R-:W-:Y:S01]  /*52b0*/  FFMA.FTZ R48, R231.reuse, UR4, R48 ;  /* 0x00000004e7307c23 */ /* 0x040fe20008010030 */
[----:B------:R-:W-:Y:S01]  /*52c0*/  @!P1 FSEL R44, R44, -INF , !P3 ;  /* 0xff8000002c2c9808 */ /* 0x000fe20005800000 */
[----:B------:R-:W-:Y:S01]  /*52d0*/  FFMA.FTZ R49, R232, UR4, R49 ;  /* 0x00000004e8317c23 */ /* 0x000fe20008010031 */
[-C--:B------:R-:W-:Y:S01]  /*52e0*/  @!P1 ISETP.GE.AND P3, PT, R216, R133.reuse, PT ;  /* 0x00000085d800920c */ /* 0x080fe20003f66270 */
[----:B------:R-:W-:Y:S01]  /*52f0*/  FFMA.FTZ R45, R232, UR4, R45 ;  /* 0x00000004e82d7c23 */ /* 0x000fe2000801002d */
[----:B------:R-:W-:Y:S01]  /*5300*/  @!P1 FSEL R48, R48, -INF , !P5 ;  /* 0xff80000030309808 */ /* 0x000fe20006800000 */
[----:B------:R-:W-:Y:S01]  /*5310*/  FFMA.FTZ R46, R231, UR4, R46 ;  /* 0x00000004e72e7c23 */ /* 0x000fe2000801002e */
[-C--:B------:R-:W-:Y:S01]  /*5320*/  @!P1 ISETP.GE.AND P5, PT, R216, R134.reuse, PT ;  /* 0x00000086d800920c */ /* 0x080fe20003fa6270 */
[----:B------:R2:W-:Y:S01]  /*5330*/  MUFU.EX2 R164, R20 ;  /* 0x0000001400a47308 */ /* 0x0005e20000000800 */
[----:B------:R-:W-:Y:S01]  /*5340*/  @!P1 FSEL R45, R45, -INF , !P4 ;  /* 0xff8000002d2d9808 */ /* 0x000fe20006000000 */
[----:B------:R-:W-:Y:S01]  /*5350*/  FFMA.FTZ R48, R48, c[0x0][0x23c], -R100 ;  /* 0x00008f0030307a23 */ /* 0x000fe20000010864 */
[----:B------:R-:W-:Y:S01]  /*5360*/  @!P1 ISETP.GE.AND P4, PT, R215, R133, PT ;  /* 0x00000085d700920c */ /* 0x000fe20003f86270 */
[----:B-1----:R-:W-:Y:S01]  /*5370*/  IMAD.WIDE.U32 R24, R139, -0x326172a9, RZ ;  /* 0xcd9e8d578b187825 */ /* 0x002fe200078e00ff */
[----:B------:R-:W-:Y:S02]  /*5380*/  @!P1 FSEL R46, R46, -INF , !P3 ;  /* 0xff8000002e2e9808 */ /* 0x000fe40005800000 */
[-C--:B------:R-:W-:Y:S01]  /*5390*/  @!P1 ISETP.GE.AND P3, PT, R220, R131.reuse, PT ;  /* 0x00000083dc00920c */ /* 0x080fe20003f66270 */
[C---:B------:R-:W-:Y:S01]  /*53a0*/  FFMA.FTZ R65, R236.reuse, UR4, R65 ;  /* 0x00000004ec417c23 */ /* 0x040fe20008010041 */
[----:B------:R-:W-:Y:S01]  /*53b0*/  LOP3.LUT R103, R25, UR17, R4, 0x96, !PT ;  /* 0x0000001119677c12 */ /* 0x000fe2000f8e9604 */
[----:B------:R1:W-:Y:S01]  /*53c0*/  MUFU.EX2 R178, R26 ;  /* 0x0000001a00b27308 */ /* 0x0003e20000000800 */
[----:B------:R-:W-:Y:S01]  /*53d0*/  @!P1 FSEL R49, R49, -INF , !P2 ;  /* 0xff80000031319808 */ /* 0x000fe20005000000 */
[C---:B------:R-:W-:Y:S01]  /*53e0*/  FFMA.FTZ R61, R236.reuse, UR4, R61 ;  /* 0x00000004ec3d7c23 */ /* 0x040fe2000801003d */
[-C--:B------:R-:W-:Y:S01]  /*53f0*/  @!P1 ISETP.GE.AND P2, PT, R215, R134.reuse, PT ;  /* 0x00000086d700920c */ /* 0x080fe20003f46270 */
[C---:B------:R-:W-:Y:S02]  /*5400*/  FFMA.FTZ R67, R236.reuse, UR4, R67 ;  /* 0x00000004ec437c23 */ /* 0x040fe40008010043 */
[--C-:B------:R-:W-:Y:S02]  /*5410*/  FFMA.FTZ R49, R49, c[0x0][0x23c], -R100.reuse ;  /* 0x00008f0031317a23 */ /* 0x100fe40000010864 */
[----:B------:R-:W-:Y:S02]  /*5420*/  FFMA.FTZ R63, R236, UR4, R63 ;  /* 0x00000004ec3f7c23 */ /* 0x000fe4000801003f */
[----:B------:R3:W-:Y:S01]  /*5430*/  MUFU.EX2 R165, R21 ;  /* 0x0000001500a57308 */ /* 0x0007e20000000800 */
[--C-:B------:R-:W-:Y:S02]  /*5440*/  FFMA.FTZ R37, R37, c[0x0][0x23c], -R100.reuse ;  /* 0x00008f0025257a23 */ /* 0x100fe40000010864 */
[----:B------:R-:W-:Y:S01]  /*5450*/  FFMA.FTZ R36, R36, c[0x0][0x23c], -R100 ;  /* 0x00008f0024247a23 */ /* 0x000fe20000010864 */
[----:B--2---:R-:W-:Y:S01]  /*5460*/  LOP3.LUT R20, R109, UR19, R140, 0x96, !PT ;  /* 0x000000136d147c12 */ /* 0x004fe2000f8e968c */
[----:B------:R-:W-:Y:S01]  /*5470*/  FFMA.FTZ R40, R40, c[0x0][0x23c], -R8 ;  /* 0x00008f0028287a23 */ /* 0x000fe20000010808 */
[----:B------:R-:W-:Y:S01]  /*5480*/  LOP3.LUT R109, R13, UR16, R102, 0x96, !PT ;  /* 0x000000100d6d7c12 */ /* 0x000fe2000f8e9666 */
[----:B------:R-:W-:Y:S03]  /*5490*/  IMAD.WIDE.U32 R16, R16, -0x2daee0ad, RZ ;  /* 0xd2511f5310107825 */ /* 0x000fe600078e00ff */
[----:B------:R-:W-:Y:S01]  /*54a0*/  MUFU.EX2 R177, R27 ;  /* 0x0000001b00b17308 */ /* 0x000fe20000000800 */
[----:B------:R-:W-:Y:S01]  /*54b0*/  IMAD.WIDE.U32 R4, R9, -0x326172a9, RZ ;  /* 0xcd9e8d5709047825 */ /* 0x000fe200078e00ff */
[----:B------:R-:W-:Y:S02]  /*54c0*/  LOP3.LUT R9, R23, UR17, R18, 0x96, !PT ;  /* 0x0000001117097c12 */ /* 0x000fe4000f8e9612 */
[----:B------:R-:W-:Y:S01]  /*54d0*/  LOP3.LUT R17, R17, UR16, R148, 0x96, !PT ;  /* 0x0000001011117c12 */ /* 0x000fe2000f8e9694 */
[----:B------:R-:W-:Y:S01]  /*54e0*/  IMAD.WIDE.U32 R18, R11, -0x326172a9, RZ ;  /* 0xcd9e8d570b127825 */ /* 0x000fe200078e00ff */
[----:B-1----:R-:W-:Y:S03]  /*54f0*/  LOP3.LUT R26, R5, UR17, R14, 0x96, !PT ;  /* 0x00000011051a7c12 */ /* 0x002fe6000f8e960e */
[----:B------:R-:W-:Y:S01]  /*5500*/  IMAD.WIDE.U32 R14, R142, -0x2daee0ad, RZ ;  /* 0xd2511f538e0e7825 */ /* 0x000fe200078e00ff */
[----:B------:R-:W-:Y:S01]  /*5510*/  LOP3.LUT R5, R19, UR17, R108, 0x96, !PT ;  /* 0x0000001113057c12 */ /* 0x000fe2000f8e966c */
[----:B------:R1:W2:Y:S02]  /*5520*/  MUFU.EX2 R166, R28 ;  /* 0x0000001c00a67308 */ /* 0x0002a40000000800 */
[----:B------:R-:W-:Y:S01]  /*5530*/  IMAD.WIDE.U32 R108, R109, -0x326172a9, RZ ;  /* 0xcd9e8d576d6c7825 */ /* 0x000fe200078e00ff */
[----:B------:R-:W-:Y:S03]  /*5540*/  LOP3.LUT R25, R15, UR16, R150, 0x96, !PT ;  /* 0x000000100f197c12 */ /* 0x000fe6000f8e9696 */
[----:B------:R-:W-:Y:S01]  /*5550*/  IMAD.WIDE.U32 R102, R103, -0x2daee0ad, RZ ;  /* 0xd2511f5367667825 */ /* 0x000fe200078e00ff */
[----:B------:R-:W-:Y:S03]  /*5560*/  LOP3.LUT R4, R109, UR15, R4, 0x96, !PT ;  /* 0x0000000f6d047c12 */ /* 0x000fe6000f8e9604 */
[----:B------:R-:W-:Y:S01]  /*5570*/  MUFU.EX2 R172, R30 ;  /* 0x0000001e00ac7308 */ /* 0x000fe20000000800 */
[----:B------:R-:W-:Y:S01]  /*5580*/  LOP3.LUT R13, R103, UR14, R16, 0x96, !PT ;  /* 0x0000000e670d7c12 */ /* 0x000fe2000f8e9610 */
[----:B---3--:R-:W-:Y:S04]  /*5590*/  IMAD.WIDE.U32 R20, R20, -0x2daee0ad, RZ ;  /* 0xd2511f5314147825 */ /* 0x008fe800078e00ff */
[----:B------:R-:W-:Y:S04]  /*55a0*/  IMAD.WIDE.U32 R112, R9, -0x2daee0ad, RZ ;  /* 0xd2511f5309707825 */ /* 0x000fe800078e00ff */
[----:B------:R3:W-:Y:S01]  /*55b0*/  MUFU.EX2 R163, R29 ;  /* 0x0000001d00a37308 */ /* 0x0007e20000000800 */
[----:B------:R-:W-:Y:S01]  /*55c0*/  IMAD.WIDE.U32 R16, R17, -0x326172a9, RZ ;  /* 0xcd9e8d5711107825 */ /* 0x000fe200078e00ff */
[----:B-1----:R-:W-:Y:S03]  /*55d0*/  LOP3.LUT R28, R21, UR16, R110, 0x96, !PT ;  /* 0x00000010151c7c12 */ /* 0x002fe6000f8e966e */
        /* <DEDUP_REMOVED lines=9> */
[----:B------:R-:W-:Y:S03]  /*5670*/  LOP3.LUT R103, R25, UR15, R22, 0x96, !PT ;  /* 0x0000000f19677c12 */ /* 0x000fe6000f8e9616 */
[----:B------:R2:W2:Y:S01]  /*5680*/  MUFU.EX2 R155, R32 ;  /* 0x00000020009b7308 */ /* 0x0004a20000000800 */
[----:B------:R-:W-:Y:S01]  /*5690*/  LOP3.LUT R27, R12, 0xffff, RZ, 0xc0, !PT ;  /* 0x0000ffff0c1b7812 */ /* 0x000fe200078ec0ff */
[----:B------:R-:W-:Y:S01]  /*56a0*/  IMAD.WIDE.U32 R4, R4, -0x2daee0ad, RZ ;  /* 0xd2511f5304047825 */ /* 0x000fe200078e00ff */
[----:B------:R-:W-:Y:S02]  /*56b0*/  LOP3.LUT R9, R13, UR13, R16, 0x96, !PT ;  /* 0x0000000d0d097c12 */ /* 0x000fe4000f8e9610 */
[----:B------:R-:W-:Y:S01]  /*56c0*/  SHF.R.U32.HI R19, RZ, 0x18, R12 ;  /* 0x00000018ff137819 */ /* 0x000fe2000001160c */
[----:B---3--:R-:W-:Y:S01]  /*56d0*/  IMAD.WIDE.U32 R28, R28, -0x326172a9, RZ ;  /* 0xcd9e8d571c1c7825 */ /* 0x008fe200078e00ff */
[C---:B------:R-:W-:Y:S02]  /*56e0*/  LOP3.LUT R30, R4.reuse, 0xffff, RZ, 0xc0, !PT ;  /* 0x0000ffff041e7812 */ /* 0x040fe400078ec0ff */
[----:B------:R-:W-:Y:S01]  /*56f0*/  LOP3.LUT R16, R5, UR12, R26, 0x96, !PT ;  /* 0x0000000c05107c12 */ /* 0x000fe2000f8e961a */
[----:B------:R3:W-:Y:S01]  /*5700*/  MUFU.EX2 R153, R33 ;  /* 0x0000002100997308 */ /* 0x0007e20000000800 */
[----:B------:R-:W-:Y:S01]  /*5710*/  LOP3.LUT R22, R4, 0xff, RZ, 0xc0, !PT ;  /* 0x000000ff04167812 */ /* 0x000fe200078ec0ff */
[----:B------:R-:W-:Y:S01]  /*5720*/  IMAD.WIDE.U32 R14, R15, -0x2daee0ad, RZ ;  /* 0xd2511f530f0e7825 */ /* 0x000fe200078e00ff */
[--C-:B------:R-:W-:Y:S02]  /*5730*/  SHF.R.U32.HI R23, RZ, 0x18, R4.reuse ;  /* 0x00000018ff177819 */ /* 0x100fe40000011604 */
[----:B-1----:R-:W-:Y:S01]  /*5740*/  SHF.R.U32.HI R31, RZ, 0x10, R4 ;  /* 0x00000010ff1f7819 */ /* 0x002fe20000011604 */
[----:B------:R-:W-:Y:S01]  /*5750*/  IMAD.WIDE.U32 R6, R17, -0x326172a9, RZ ;  /* 0xcd9e8d5711067825 */ /* 0x000fe200078e00ff */
[----:B------:R-:W-:Y:S02]  /*5760*/  LOP3.LUT R109, R29, UR15, R18, 0x96, !PT ;  /* 0x0000000f1d6d7c12 */ /* 0x000fe4000f8e9612 */
[----:B------:R-:W-:Y:S01]  /*5770*/  SHF.R.U32.HI R29, RZ, 0x10, R12 ;  /* 0x00000010ff1d7819 */ /* 0x000fe2000001160c */
[----:B------:R-:W-:Y:S01]  /*5780*/  IMAD.WIDE.U32 R4, R21, -0x326172a9, RZ ;  /* 0xcd9e8d5715047825 */ /* 0x000fe200078e00ff */
[----:B------:R-:W-:Y:S01]  /*5790*/  LOP3.LUT R18, R12, 0xff, RZ, 0xc0, !PT ;  /* 0x000000ff0c127812 */ /* 0x000fe200078ec0ff */
[----:B------:R-:W-:Y:S01]  /*57a0*/  MUFU.EX2 R158, R34 ;  /* 0x00000022009e7308 */ /* 0x000fe20000000800 */
[----:B------:R-:W-:Y:S01]  /*57b0*/  SHF.R.U32.HI R25, RZ, 0x18, R14 ;  /* 0x00000018ff197819 */ /* 0x000fe2000001160e */
[----:B------:R-:W-:Y:S01]  /*57c0*/  FFMA.FTZ R50, R231, UR4, R50 ;  /* 0x00000004e7327c23 */ /* 0x000fe20008010032 */
[----:B------:R-:W-:Y:S01]  /*57d0*/  LOP3.LUT R11, R15, UR12, R102, 0x96, !PT ;  /* 0x0000000c0f0b7c12 */ /* 0x000fe2000f8e9666 */
[----:B------:R-:W-:Y:S01]  /*57e0*/  FFMA.FTZ R51, R232, UR4, R51 ;  /* 0x00000004e8337c23 */ /* 0x000fe20008010033 */
[C---:B------:R-:W-:Y:S01]  /*57f0*/  LOP3.LUT R26, R14.reuse, 0xffff, RZ, 0xc0, !PT ;  /* 0x0000ffff0e1a7812 */ /* 0x040fe200078ec0ff */
[----:B------:R-:W-:Y:S01]  /*5800*/  FFMA.FTZ R64, R235, UR4, R64 ;  /* 0x00000004eb407c23 */ /* 0x000fe20008010040 */
[----:B------:R-:W-:Y:S01]  /*5810*/  LOP3.LUT R20, R14, 0xff, RZ, 0xc0, !PT ;  /* 0x000000ff0e147812 */ /* 0x000fe200078ec0ff */
[----:B------:R-:W-:Y:S01]  /*5820*/  FFMA.FTZ R47, R232, UR4, R47 ;  /* 0x00000004e82f7c23 */ /* 0x000fe2000801002f */
[----:B--2---:R-:W-:Y:S01]  /*5830*/  SHF.R.U32.HI R32, RZ, 0x10, R14 ;  /* 0x00000010ff207819 */ /* 0x004fe2000001160e */
[----:B------:R-:W1:Y:S01]  /*5840*/  MUFU.EX2 R157, R35 ;  /* 0x00000023009d7308 */ /* 0x000e620000000800 */
[----:B------:R-:W-:Y:S01]  /*5850*/  SHF.R.U32.HI R14, RZ, 0x18, R4 ;  /* 0x00000018ff0e7819 */ /* 0x000fe20000011604 */
[----:B------:R-:W-:Y:S01]  /*5860*/  FFMA.FTZ R42, R42, c[0x0][0x23c], -R0 ;  /* 0x00008f002a2a7a23 */ /* 0x000fe20000010800 */
[----:B------:R-:W-:Y:S01]  /*5870*/  LOP3.LUT R13, R7, UR13, R24, 0x96, !PT ;  /* 0x0000000d070d7c12 */ /* 0x000fe2000f8e9618 */
[----:B------:R-:W-:Y:S01]  /*5880*/  FFMA.FTZ R41, R41, c[0x0][0x23c], -R8 ;  /* 0x00008f0029297a23 */ /* 0x000fe20000010808 */
[----:B------:R-:W-:Y:S01]  /*5890*/  LOP3.LUT R21, R6, 0xff, RZ, 0xc0, !PT ;  /* 0x000000ff06157812 */ /* 0x000fe200078ec0ff */
[----:B------:R-:W-:Y:S01]  /*58a0*/  FFMA.FTZ R43, R43, c[0x0][0x23c], -R0 ;  /* 0x00008f002b2b7a23 */ /* 0x000fe20000010800 */
[----:B------:R-:W-:Y:S01]  /*58b0*/  SHF.R.U32.HI R24, RZ, 0x18, R6 ;  /* 0x00000018ff187819 */ /* 0x000fe20000011606 */
[----:B------:R-:W-:Y:S01]  /*58c0*/  FFMA.FTZ R46, R46, c[0x0][0x23c], -R0 ;  /* 0x00008f002e2e7a23 */ /* 0x000fe20000010800 */
[----:B------:R-:W-:Y:S01]  /*58d0*/  SHF.R.U32.HI R102, RZ, 0x10, R6 ;  /* 0x00000010ff667819 */ /* 0x000fe20000011606 */
[----:B------:R-:W-:Y:S01]  /*58e0*/  MUFU.EX2 R137, R48 ;  /* 0x0000003000897308 */ /* 0x000fe20000000800 */
[----:B---3--:R-:W-:Y:S01]  /*58f0*/  LOP3.LUT R33, R6, 0xffff, RZ, 0xc0, !PT ;  /* 0x0000ffff06217812 */ /* 0x008fe200078ec0ff */
[----:B------:R-:W-:Y:S01]  /*5900*/  FFMA.FTZ R39, R39, c[0x0][0x23c], -R10 ;  /* 0x00008f0027277a23 */ /* 0x000fe2000001080a */
[----:B------:R-:W-:Y:S01]  /*5910*/  LOP3.LUT R6, R5, UR13, R108, 0x96, !PT ;  /* 0x0000000d05067c12 */ /* 0x000fe2000f8e966c */
[--C-:B------:R-:W-:Y:S01]  /*5920*/  FFMA.FTZ R44, R44, c[0x0][0x23c], -R8.reuse ;  /* 0x00008f002c2c7a23 */ /* 0x100fe20000010808 */
[C---:B------:R-:W-:Y:S01]  /*5930*/  LOP3.LUT R12, R4.reuse, 0xffff, RZ, 0xc0, !PT ;  /* 0x0000ffff040c7812 */ /* 0x040fe200078ec0ff */
[----:B------:R-:W-:Y:S01]  /*5940*/  FFMA.FTZ R45, R45, c[0x0][0x23c], -R8 ;  /* 0x00008f002d2d7a23 */ /* 0x000fe20000010808 */
[----:B------:R-:W-:Y:S01]  /*5950*/  LOP3.LUT R17, R4, 0xff, RZ, 0xc0, !PT ;  /* 0x000000ff04117812 */ /* 0x000fe200078ec0ff */
[----:B------:R-:W-:Y:S01]  /*5960*/  FFMA.FTZ R60, R235, UR4, R60 ;  /* 0x00000004eb3c7c23 */ /* 0x000fe2000801003c */
[----:B------:R-:W-:Y:S01]  /*5970*/  SHF.R.U32.HI R15, RZ, 0x10, R4 ;  /* 0x00000010ff0f7819 */ /* 0x000fe20000011604 */
[----:B------:R-:W-:Y:S01]  /*5980*/  MUFU.EX2 R136, R49 ;  /* 0x0000003100887308 */ /* 0x000fe20000000800 */
[----:B------:R-:W-:Y:S01]  /*5990*/  LOP3.LUT R4, R9, 0xff, RZ, 0xc0, !PT ;  /* 0x000000ff09047812 */ /* 0x000fe200078ec0ff */
[----:B------:R-:W-:Y:S01]  /*59a0*/  FFMA.FTZ R66, R235, UR4, R66 ;  /* 0x00000004eb427c23 */ /* 0x000fe20008010042 */
[----:B------:R-:W-:Y:S01]  /*59b0*/  LOP3.LUT R5, R9, 0xffff, RZ, 0xc0, !PT ;  /* 0x0000ffff09057812 */ /* 0x000fe200078ec0ff */
        /* <DEDUP_REMOVED lines=8> */
[----:B------:R-:W-:Y:S01]  /*5a40*/  MUFU.EX2 R156, R40 ;  /* 0x00000028009c7308 */ /* 0x000fe20000000800 */
[----:B------:R-:W-:Y:S01]  /*5a50*/  @!P1 FSEL R51, R51, -INF , !P2 ;  /* 0xff80000033339808 */ /* 0x000fe20005000000 */
[----:B------:R-:W-:Y:S01]  /*5a60*/  FFMA.FTZ R47, R47, c[0x0][0x23c], -R0 ;  /* 0x00008f002f2f7a23 */ /* 0x000fe20000010800 */
[----:B------:R-:W-:Y:S01]  /*5a70*/  @!P1 ISETP.GE.AND P2, PT, R217, R134, PT ;  /* 0x00000086d900920c */ /* 0x000fe20003f46270 */
[----:B------:R-:W-:Y:S01]  /*5a80*/  FFMA.FTZ R38, R229, UR4, R38 ;  /* 0x00000004e5267c23 */ /* 0x000fe20008010026 */
[----:B------:R-:W-:Y:S01]  /*5a90*/  @!P1 FSEL R64, R64, -INF , !P3 ;  /* 0xff80000040409808 */ /* 0x000fe20005800000 */
[----:B------:R-:W-:Y:S01]  /*5aa0*/  FFMA.FTZ R51, R51, c[0x0][0x23c], -R10 ;  /* 0x00008f0033337a23 */ /* 0x000fe2000001080a */
[----:B------:R-:W-:Y:S01]  /*5ab0*/  ISETP.LE.U32.AND P3, PT, R4, UR5, PT ;  /* 0x0000000504007c0c */ /* 0x000fe2000bf63070 */
[C---:B------:R-:W-:Y:S01]  /*5ac0*/  FFMA.FTZ R52, R233.reuse, UR4, R52 ;  /* 0x00000004e9347c23 */ /* 0x040fe20008010034 */
[----:B------:R-:W-:Y:S01]  /*5ad0*/  SHF.R.U32.HI R4, RZ, 0x18, R9 ;  /* 0x00000018ff047819 */ /* 0x000fe20000011609 */
[----:B------:R-:W-:Y:S01]  /*5ae0*/  MUFU.EX2 R144, R50 ;  /* 0x0000003200907308 */ /* 0x000fe20000000800 */
[----:B------:R-:W-:Y:S01]  /*5af0*/  SHF.R.U32.HI R5, RZ, 0x8, R5 ;  /* 0x00000008ff057819 */ /* 0x000fe20000011605 */
[----:B------:R-:W-:Y:S01]  /*5b00*/  FFMA.FTZ R64, R64, c[0x0][0x23c], -R100 ;  /* 0x00008f0040407a23 */ /* 0x000fe20000010864 */
[----:B------:R-:W-:Y:S01]  /*5b10*/  @!P1 FSEL R54, R54, -INF , !P5 ;  /* 0xff80000036369808 */ /* 0x000fe20006800000 */
[----:B------:R-:W-:Y:S01]  /*5b20*/  FFMA.FTZ R53, R234, UR4, R53 ;  /* 0x00000004ea357c23 */ /* 0x000fe20008010035 */
[-C--:B------:R-:W-:Y:S01]  /*5b30*/  @!P1 ISETP.GE.AND P5, PT, R220, R132.reuse, PT ;  /* 0x00000084dc00920c */ /* 0x080fe20003fa6270 */
[----:B------:R-:W-:Y:S01]  /*5b40*/  FFMA.FTZ R56, R233, UR4, R56 ;  /* 0x00000004e9387c23 */ /* 0x000fe20008010038 */
[----:B------:R-:W-:Y:S01]  /*5b50*/  @!P1 FSEL R55, R55, -INF , !P2 ;  /* 0xff80000037379808 */ /* 0x000fe20005000000 */
[--C-:B------:R-:W-:Y:S01]  /*5b60*/  FFMA.FTZ R54, R54, c[0x0][0x23c], -R10.reuse ;  /* 0x00008f0036367a23 */ /* 0x100fe2000001080a */
[----:B------:R-:W-:Y:S01]  /*5b70*/  @!P1 ISETP.GE.AND P2, PT, R219, R132, PT ;  /* 0x00000084db00920c */ /* 0x000fe20003f46270 */
[----:B------:R-:W-:Y:S01]  /*5b80*/  MUFU.EX2 R115, R64 ;  /* 0x0000004000737308 */ /* 0x000fe20000000800 */
[----:B------:R-:W-:Y:S01]  /*5b90*/  @!P1 FSEL R65, R65, -INF , !P4 ;  /* 0xff80000041419808 */ /* 0x000fe20006000000 */
[----:B------:R-:W-:Y:S01]  /*5ba0*/  @!P3 FADD.FTZ R182, -R182, -RZ ;  /* 0x800000ffb6b6b221 */ /* 0x000fe20000010100 */
[----:B------:R-:W-:Y:S01]  /*5bb0*/  ISETP.LE.U32.AND P4, PT, R4, UR5, PT ;  /* 0x0000000504007c0c */ /* 0x000fe2000bf83070 */
[----:B------:R-:W-:Y:S01]  /*5bc0*/  FFMA.FTZ R55, R55, c[0x0][0x23c], -R10 ;  /* 0x00008f0037377a23 */ /* 0x000fe2000001080a */
[----:B------:R-:W-:Y:S01]  /*5bd0*/  LOP3.LUT R4, R5, 0xffff, RZ, 0xc0, !PT ;  /* 0x0000ffff05047812 */ /* 0x000fe200078ec0ff */
[----:B------:R-:W-:Y:S01]  /*5be0*/  FFMA.FTZ R57, R234, UR4, R57 ;  /* 0x00000004ea397c23 */ /* 0x000fe20008010039 */
[----:B------:R-:W-:Y:S01]  /*5bf0*/  SHF.R.U32.HI R5, RZ, 0x10, R9 ;  /* 0x00000010ff057819 */ /* 0x000fe20000011609 */
[----:B------:R-:W-:Y:S01]  /*5c00*/  FFMA.FTZ R58, R233, UR4, R58 ;  /* 0x00000004e93a7c23 */ /* 0x000fe2000801003a */
[----:B------:R-:W-:Y:S01]  /*5c10*/  @!P1 FSEL R60, R60, -INF , !P5 ;  /* 0xff8000003c3c9808 */ /* 0x000fe20006800000 */
[----:B------:R-:W2:Y:S01]  /*5c20*/  MUFU.EX2 R140, R51 ;  /* 0x00000033008c7308 */ /* 0x000ea20000000800 */
[-C--:B------:R-:W-:Y:S01]  /*5c30*/  @!P1 ISETP.GE.AND P5, PT, R220, R134.reuse, PT ;  /* 0x00000086dc00920c */ /* 0x080fe20003fa6270 */
[----:B------:R-:W-:Y:S01]  /*5c40*/  FFMA.FTZ R59, R234, UR4, R59 ;  /* 0x00000004ea3b7c23 */ /* 0x000fe2000801003b */
[----:B------:R-:W-:Y:S01]  /*5c50*/  @!P1 FSEL R61, R61, -INF , !P2 ;  /* 0xff8000003d3d9808 */ /* 0x000fe20005000000 */
[----:B------:R-:W-:Y:S01]  /*5c60*/  FFMA.FTZ R60, R60, c[0x0][0x23c], -R8 ;  /* 0x00008f003c3c7a23 */ /* 0x000fe20000010808 */
[----:B------:R-:W-:Y:S01]  /*5c70*/  @!P1 ISETP.GE.AND P2, PT, R219, R134, PT ;  /* 0x00000086db00920c */ /* 0x000fe20003f46270 */
[----:B----4-:R-:W-:Y:S01]  /*5c80*/  @!P4 FADD.FTZ R179, -R179, -RZ ;  /* 0x800000ffb3b3c221 */ /* 0x010fe20000010100 */
[----:B------:R-:W-:Y:S02]  /*5c90*/  LOP3.LUT R5, R5, 0xff, RZ, 0xc0, !PT ;  /* 0x000000ff05057812 */ /* 0x000fe400078ec0ff */
[----:B------:R-:W-:Y:S01]  /*5ca0*/  @!P1 FSEL R66, R66, -INF , !P5 ;  /* 0xff80000042429808 */ /* 0x000fe20006800000 */
[----:B------:R-:W-:Y:S01]  /*5cb0*/  MUFU.EX2 R134, R60 ;  /* 0x0000003c00867308 */ /* 0x000fe20000000800 */
[----:B------:R-:W-:Y:S02]  /*5cc0*/  ISETP.LE.U32.AND P5, PT, R4, UR5, PT ;  /* 0x0000000504007c0c */ /* 0x000fe4000bfa3070 */
[----:B------:R-:W-:Y:S01]  /*5cd0*/  LOP3.LUT R4, R6, 0xffff, RZ, 0xc0, !PT ;  /* 0x0000ffff06047812 */ /* 0x000fe200078ec0ff */
[----:B------:R-:W-:Y:S01]  /*5ce0*/  FFMA.FTZ R66, R66, c[0x0][0x23c], -R10 ;  /* 0x00008f0042427a23 */ /* 0x000fe2000001080a */
[----:B------:R-:W-:Y:S02]  /*5cf0*/  @!P1 FSEL R67, R67, -INF , !P2 ;  /* 0xff80000043439808 */ /* 0x000fe40005000000 */
[----:B------:R-:W-:Y:S02]  /*5d00*/  ISETP.LE.U32.AND P2, PT, R5, UR5, PT ;  /* 0x0000000505007c0c */ /* 0x000fe4000bf43070 */
[----:B------:R-:W-:Y:S01]  /*5d10*/  @!P1 FSEL R38, R38, -INF , !P0 ;  /* 0xff80000026269808 */ /* 0x000fe20004000000 */
[----:B------:R-:W-:Y:S01]  /*5d20*/  MUFU.EX2 R113, R66 ;  /* 0x0000004200717308 */ /* 0x000fe20000000800 */
[----:B------:R-:W-:Y:S02]  /*5d30*/  @!P1 ISETP.GE.AND P0, PT, R217, R131, PT ;  /* 0x00000083d900920c */ /* 0x000fe40003f06270 */
[----:B------:R-:W-:Y:S01]  /*5d40*/  SHF.R.U32.HI R4, RZ, 0x8, R4 ;  /* 0x00000008ff047819 */ /* 0x000fe20000011604 */
[----:B------:R-:W-:Y:S01]  /*5d50*/  @!P5 FADD.FTZ R180, -R180, -RZ ;  /* 0x800000ffb4b4d221 */ /* 0x000fe20000010100 */
[----:B------:R-:W-:Y:S01]  /*5d60*/  @!P1 FSEL R52, R52, -INF , !P6 ;  /* 0xff80000034349808 */ /* 0x000fe20007000000 */
[--C-:B------:R-:W-:Y:S01]  /*5d70*/  FFMA.FTZ R38, R38, c[0x0][0x23c], -R10.reuse ;  /* 0x00008f0026267a23 */ /* 0x100fe2000001080a */
[-C--:B------:R-:W-:Y:S01]  /*5d80*/  @!P1 ISETP.GE.AND P6, PT, R218, R132.reuse, PT ;  /* 0x00000084da00920c */ /* 0x080fe20003fc6270 */
[----:B------:R-:W-:Y:S01]  /*5d90*/  FFMA.FTZ R10, R67, c[0x0][0x23c], -R10 ;  /* 0x00008f00430a7a23 */ /* 0x000fe2000001080a */
[----:B------:R-:W-:Y:S01]  /*5da0*/  @!P1 FSEL R53, R53, -INF , !P0 ;  /* 0xff80000035359808 */ /* 0x000fe20004000000 */
[----:B------:R-:W-:Y:S01]  /*5db0*/  @!P2 FADD.FTZ R181, -R181, -RZ ;  /* 0x800000ffb5b5a221 */ /* 0x000fe20000010100 */
[----:B------:R-:W-:Y:S01]  /*5dc0*/  @!P1 ISETP.GE.AND P0, PT, R217, R132, PT ;  /* 0x00000084d900920c */ /* 0x000fe20003f06270 */
[--C-:B------:R-:W-:Y:S01]  /*5dd0*/  FFMA.FTZ R52, R52, c[0x0][0x23c], -R100.reuse ;  /* 0x00008f0034347a23 */ /* 0x100fe20000010864 */
[----:B------:R-:W-:Y:S01]  /*5de0*/  LOP3.LUT R4, R4, 0xffff, RZ, 0xc0, !PT ;  /* 0x0000ffff04047812 */ /* 0x000fe200078ec0ff */
[--C-:B------:R-:W-:Y:S01]  /*5df0*/  FFMA.FTZ R53, R53, c[0x0][0x23c], -R100.reuse ;  /* 0x00008f0035357a23 */ /* 0x100fe20000010864 */
[----:B------:R-:W-:Y:S01]  /*5e00*/  @!P1 FSEL R56, R56, -INF , !P6 ;  /* 0xff80000038389808 */ /* 0x000fe20007000000 */
[----:B------:R-:W-:Y:S01]  /*5e10*/  FFMA.FTZ R100, R65, c[0x0][0x23c], -R100 ;  /* 0x00008f0041647a23 */ /* 0x000fe20000010864 */
[-C--:B------:R-:W-:Y:S01]  /*5e20*/  @!P1 ISETP.GE.AND P6, PT, R218, R133.reuse, PT ;  /* 0x00000085da00920c */ /* 0x080fe20003fc6270 */
[----:B------:R-:W-:Y:S01]  /*5e30*/  MUFU.EX2 R132, R52 ;  /* 0x0000003400847308 */ /* 0x000fe20000000800 */
[----:B------:R-:W-:Y:S01]  /*5e40*/  @!P1 FSEL R57, R57, -INF , !P0 ;  /* 0xff80000039399808 */ /* 0x000fe20004000000 */
[--C-:B------:R-:W-:Y:S01]  /*5e50*/  FFMA.FTZ R56, R56, c[0x0][0x23c], -R8.reuse ;  /* 0x00008f0038387a23 */ /* 0x100fe20000010808 */
[-C--:B------:R-:W-:Y:S02]  /*5e60*/  @!P1 ISETP.GE.AND P0, PT, R217, R133.reuse, PT ;  /* 0x00000085d900920c */ /* 0x080fe40003f06270 */
[----:B------:R-:W-:Y:S01]  /*5e70*/  LOP3.LUT R9, R6, 0xff, RZ, 0xc0, !PT ;  /* 0x000000ff06097812 */ /* 0x000fe200078ec0ff */
[----:B------:R-:W-:Y:S01]  /*5e80*/  FFMA.FTZ R57, R57, c[0x0][0x23c], -R8 ;  /* 0x00008f0039397a23 */ /* 0x000fe20000010808 */
[----:B------:R-:W-:Y:S01]  /*5e90*/  SHF.R.U32.HI R7, RZ, 0x10, R6 ;  /* 0x00000010ff077819 */ /* 0x000fe20000011606 */
[----:B------:R-:W-:Y:S01]  /*5ea0*/  FFMA.FTZ R8, R61, c[0x0][0x23c], -R8 ;  /* 0x00008f003d087a23 */ /* 0x000fe20000010808 */
[----:B------:R-:W-:Y:S01]  /*5eb0*/  SHF.R.U32.HI R6, RZ, 0x18, R6 ;  /* 0x00000018ff067819 */ /* 0x000fe20000011606 */
[----:B------:R-:W-:Y:S01]  /*5ec0*/  MUFU.EX2 R114, R100 ;  /* 0x0000006400727308 */ /* 0x000fe20000000800 */
[----:B------:R-:W-:Y:S02]  /*5ed0*/  ISETP.LE.U32.AND P5, PT, R4, UR5, PT ;  /* 0x0000000504007c0c */ /* 0x000fe4000bfa3070 */
[----:B------:R-:W-:Y:S02]  /*5ee0*/  ISETP.LE.U32.AND P2, PT, R6, UR5, PT ;  /* 0x0000000506007c0c */ /* 0x000fe4000bf43070 */
[----:B------:R-:W-:Y:S02]  /*5ef0*/  @!P1 FSEL R58, R58, -INF , !P6 ;  /* 0xff8000003a3a9808 */ /* 0x000fe40007000000 */
[----:B------:R-:W-:Y:S02]  /*5f00*/  LOP3.LUT R6, R29, 0xff, RZ, 0xc0, !PT ;  /* 0x000000ff1d067812 */ /* 0x000fe400078ec0ff */
[-C--:B------:R-:W-:Y:S01]  /*5f10*/  @!P1 ISETP.GE.AND P6, PT, R220, R133.reuse, PT ;  /* 0x00000085dc00920c */ /* 0x080fe20003fc6270 */
[----:B------:R-:W-:Y:S01]  /*5f20*/  MUFU.EX2 R131, R53 ;  /* 0x0000003500837308 */ /* 0x000fe20000000800 */
[----:B------:R-:W-:Y:S01]  /*5f30*/  @!P1 FSEL R59, R59, -INF , !P0 ;  /* 0xff8000003b3b9808 */ /* 0x000fe20004000000 */
[--C-:B------:R-:W-:Y:S01]  /*5f40*/  FFMA.FTZ R58, R58, c[0x0][0x23c], -R0.reuse ;  /* 0x00008f003a3a7a23 */ /* 0x100fe20000010800 */
[----:B------:R-:W-:Y:S01]  /*5f50*/  @!P1 ISETP.GE.AND P0, PT, R219, R133, PT ;  /* 0x00000085db00920c */ /* 0x000fe20003f06270 */
[----:B------:R-:W-:Y:S01]  /*5f60*/  @!P5 FADD.FTZ R185, -R185, -RZ ;  /* 0x800000ffb9b9d221 */ /* 0x000fe20000010100 */
[----:B------:R-:W-:Y:S01]  /*5f70*/  @!P1 FSEL R62, R62, -INF , !P6 ;  /* 0xff8000003e3e9808 */ /* 0x000fe20007000000 */
[----:B------:R-:W-:Y:S01]  /*5f80*/  @!P2 FADD.FTZ R190, -R190, -RZ ;  /* 0x800000ffbebea221 */ /* 0x000fe20000010100 */
[----:B------:R-:W-:Y:S01]  /*5f90*/  ISETP.LE.U32.AND P2, PT, R14, UR5, PT ;  /* 0x000000050e007c0c */ /* 0x000fe2000bf43070 */
[--C-:B------:R-:W-:Y:S01]  /*5fa0*/  FFMA.FTZ R59, R59, c[0x0][0x23c], -R0.reuse ;  /* 0x00008f003b3b7a23 */ /* 0x100fe20000010800 */
[----:B------:R-:W-:Y:S01]  /*5fb0*/  @!P1 FSEL R63, R63, -INF , !P0 ;  /* 0xff8000003f3f9808 */ /* 0x000fe20004000000 */
[----:B------:R-:W-:Y:S01]  /*5fc0*/  FFMA.FTZ R62, R62, c[0x0][0x23c], -R0 ;  /* 0x00008f003e3e7a23 */ /* 0x000fe20000010800 */
[----:B------:R-:W-:Y:S01]  /*5fd0*/  SHF.R.U32.HI R14, RZ, 0x8, R30 ;  /* 0x00000008ff0e7819 */ /* 0x000fe2000001161e */
[----:B------:R-:W-:Y:S01]  /*5fe0*/  MUFU.EX2 R139, R54 ;  /* 0x00000036008b7308 */ /* 0x000fe20000000800 */
[----:B------:R-:W-:Y:S01]  /*5ff0*/  ISETP.LE.U32.AND P1, PT, R9, UR5, PT ;  /* 0x0000000509007c0c */ /* 0x000fe2000bf23070 */
[----:B------:R-:W-:Y:S01]  /*6000*/  FFMA.FTZ R0, R63, c[0x0][0x23c], -R0 ;  /* 0x00008f003f007a23 */ /* 0x000fe20000010800 */
[----:B------:R-:W-:Y:S02]  /*6010*/  LOP3.LUT R14, R14, 0xffff, RZ, 0xc0, !PT ;  /* 0x0000ffff0e0e7812 */ /* 0x000fe400078ec0ff */
[----:B------:R-:W-:Y:S02]  /*6020*/  LOP3.LUT R5, R7, 0xff, RZ, 0xc0, !PT ;  /* 0x000000ff07057812 */ /* 0x000fe400078ec0ff */
[----:B------:R-:W-:Y:S01]  /*6030*/  LOP3.LUT R7, R11, 0xff, RZ, 0xc0, !PT ;  /* 0x000000ff0b077812 */ /* 0x000fe200078ec0ff */
[----:B------:R-:W-:Y:S01]  /*6040*/  @!P2 FADD.FTZ R188, -R188, -RZ ;  /* 0x800000ffbcbca221 */ /* 0x000fe20000010100 */
[----:B------:R-:W-:Y:S01]  /*6050*/  ISETP.LE.U32.AND P3, PT, R5, UR5, PT ;  /* 0x0000000505007c0c */ /* 0x000fe2000bf63070 */
[----:B------:R-:W-:Y:S01]  /*6060*/  MUFU.EX2 R142, R62 ;  /* 0x0000003e008e7308 */ /* 0x000fe20000000800 */
[----:B------:R-:W-:Y:S02]  /*6070*/  LOP3.LUT R5, R15, 0xff, RZ, 0xc0, !PT ;  /* 0x000000ff0f057812 */ /* 0x000fe400078ec0ff */
[----:B------:R-:W-:Y:S01]  /*6080*/  SHF.R.U32.HI R4, RZ, 0x8, R12 ;  /* 0x00000008ff047819 */ /* 0x000fe2000001160c */
[----:B------:R-:W-:Y:S01]  /*6090*/  @!P1 FADD.FTZ R186, -R186, -RZ ;  /* 0x800000ffbaba9221 */ /* 0x000fe20000010100 */
[----:B------:R-:W-:Y:S02]  /*60a0*/  ISETP.LE.U32.AND P5, PT, R5, UR5, PT ;  /* 0x0000000505007c0c */ /* 0x000fe4000bfa3070 */
[----:B------:R-:W-:Y:S02]  /*60b0*/  LOP3.LUT R4, R4, 0xffff, RZ, 0xc0, !PT ;  /* 0x0000ffff04047812 */ /* 0x000fe400078ec0ff */
[----:B------:R-:W-:Y:S01]  /*60c0*/  ISETP.LE.U32.AND P2, PT, R6, UR5, PT ;  /* 0x0000000506007c0c */ /* 0x000fe2000bf43070 */
[----:B------:R-:W-:Y:S01]  /*60d0*/  MUFU.EX2 R138, R0 ;  /* 0x00000000008a7308 */ /* 0x000fe20000000800 */
[----:B------:R-:W-:Y:S01]  /*60e0*/  ISETP.LE.U32.AND P1, PT, R4, UR5, PT ;  /* 0x0000000504007c0c */ /* 0x000fe2000bf23070 */
[----:B------:R-:W-:Y:S01]  /*60f0*/  @!P3 FADD.FTZ R189, -R189, -RZ ;  /* 0x800000ffbdbdb221 */ /* 0x000fe20000010100 */
[----:B------:R-:W-:Y:S02]  /*6100*/  LOP3.LUT R6, R11, 0xffff, RZ, 0xc0, !PT ;  /* 0x0000ffff0b067812 */ /* 0x000fe400078ec0ff */
[----:B------:R-:W-:Y:S02]  /*6110*/  SHF.R.U32.HI R4, RZ, 0x8, R27 ;  /* 0x00000008ff047819 */ /* 0x000fe4000001161b */
[----:B------:R-:W-:Y:S01]  /*6120*/  SHF.R.U32.HI R6, RZ, 0x8, R6 ;  /* 0x00000008ff067819 */ /* 0x000fe20000011606 */
[----:B------:R-:W-:Y:S01]  /*6130*/  @!P5 FADD.FTZ R187, -R187, -RZ ;  /* 0x800000ffbbbbd221 */ /* 0x000fe20000010100 */
[----:B------:R-:W-:Y:S01]  /*6140*/  LOP3.LUT R4, R4, 0xffff, RZ, 0xc0, !PT ;  /* 0x0000ffff04047812 */ /* 0x000fe200078ec0ff */
[----:B------:R-:W-:Y:S01]  /*6150*/  MUFU.EX2 R143, R56 ;  /* 0x00000038008f7308 */ /* 0x000fe20000000800 */
[----:B------:R-:W-:Y:S01]  /*6160*/  LOP3.LUT R6, R6, 0xffff, RZ, 0xc0, !PT ;  /* 0x0000ffff06067812 */ /* 0x000fe200078ec0ff */
[----:B------:R-:W-:Y:S01]  /*6170*/  @!P2 FADD.FTZ R176, -R176, -RZ ;  /* 0x800000ffb0b0a221 */ /* 0x000fe20000010100 */
[----:B------:R-:W-:Y:S01]  /*6180*/  ISETP.LE.U32.AND P5, PT, R4, UR5, PT ;  /* 0x0000000504007c0c */ /* 0x000fe2000bfa3070 */
[----:B------:R-:W-:Y:S01]  /*6190*/  IMAD.WIDE.U32 R4, R101, -0x326172a9, RZ ;  /* 0xcd9e8d5765047825 */ /* 0x000fe200078e00ff */
[----:B------:R-:W-:Y:S02]  /*61a0*/  ISETP.LE.U32.AND P6, PT, R18, UR5, PT ;  /* 0x0000000512007c0c */ /* 0x000fe4000bfc3070 */
[----:B------:R-:W-:Y:S01]  /*61b0*/  ISETP.LE.U32.AND P0, PT, R19, UR5, PT ;  /* 0x0000000513007c0c */ /* 0x000fe2000bf03070 */
[----:B------:R-:W-:Y:S01]  /*61c0*/  @!P1 FADD.FTZ R183, -R183, -RZ ;  /* 0x800000ffb7b79221 */ /* 0x000fe20000010100 */
[----:B------:R-:W-:Y:S01]  /*61d0*/  LOP3.LUT R9, R16, 0xff, RZ, 0xc0, !PT ;  /* 0x000000ff10097812 */ /* 0x000fe200078ec0ff */
[----:B------:R-:W-:Y:S01]  /*61e0*/  MUFU.EX2 R146, R58 ;  /* 0x0000003a00927308 */ /* 0x000fe20000000800 */
[----:B------:R-:W-:Y:S02]  /*61f0*/  ISETP.LE.U32.AND P3, PT, R22, UR5, PT ;  /* 0x0000000516007c0c */ /* 0x000fe4000bf63070 */
[----:B------:R-:W-:Y:S02]  /*6200*/  ISETP.LE.U32.AND P4, PT, R17, UR5, PT ;  /* 0x0000000511007c0c */ /* 0x000fe4000bf83070 */
[----:B------:R-:W-:Y:S01]  /*6210*/  ISETP.LE.U32.AND P1, PT, R20, UR5, PT ;  /* 0x0000000514007c0c */ /* 0x000fe2000bf23070 */
[----:B------:R-:W-:Y:S01]  /*6220*/  @!P5 FADD.FTZ R169, -R169, -RZ ;  /* 0x800000ffa9a9d221 */ /* 0x000fe20000010100 */
[----:B------:R-:W-:Y:S01]  /*6230*/  ISETP.LE.U32.AND P5, PT, R6, UR5, PT ;  /* 0x0000000506007c0c */ /* 0x000fe2000bfa3070 */
[----:B------:R-:W-:Y:S01]  /*6240*/  @!P6 FADD.FTZ R170, -R170, -RZ ;  /* 0x800000ffaaaae221 */ /* 0x000fe20000010100 */
[----:B------:R-:W-:Y:S01]  /*6250*/  ISETP.LE.U32.AND P6, PT, R7, UR5, PT ;  /* 0x0000000507007c0c */ /* 0x000fe2000bfc3070 */
[----:B------:R-:W-:Y:S01]  /*6260*/  @!P0 FADD.FTZ R175, -R175, -RZ ;  /* 0x800000ffafaf8221 */ /* 0x000fe20000010100 */
[--C-:B------:R-:W-:Y:S01]  /*6270*/  SHF.R.U32.HI R7, RZ, 0x10, R11.reuse ;  /* 0x00000010ff077819 */ /* 0x100fe2000001160b */
[----:B------:R3:W-:Y:S01]  /*6280*/  MUFU.EX2 R133, R8 ;  /* 0x0000000800857308 */ /* 0x0007e20000000800 */
[----:B------:R-:W-:Y:S01]  /*6290*/  SHF.R.U32.HI R11, RZ, 0x18, R11 ;  /* 0x00000018ff0b7819 */ /* 0x000fe2000001160b */
[----:B------:R-:W-:Y:S01]  /*62a0*/  @!P3 FADD.FTZ R166, -R166, -RZ ;  /* 0x800000ffa6a6b221 */ /* 0x000fe20000010100 */
[----:B------:R-:W-:Y:S01]  /*62b0*/  LOP3.LUT R6, R7, 0xff, RZ, 0xc0, !PT ;  /* 0x000000ff07067812 */ /* 0x000fe200078ec0ff */
[----:B------:R-:W-:Y:S01]  /*62c0*/  @!P4 FADD.FTZ R184, -R184, -RZ ;  /* 0x800000ffb8b8c221 */ /* 0x000fe20000010100 */
[----:B------:R-:W-:Y:S01]  /*62d0*/  ISETP.LE.U32.AND P2, PT, R11, UR5, PT ;  /* 0x000000050b007c0c */ /* 0x000fe2000bf43070 */
[----:B------:R-:W-:Y:S01]  /*62e0*/  @!P1 FADD.FTZ R155, -R155, -RZ ;  /* 0x800000ff9b9b9221 */ /* 0x000fe20000010100 */
[----:B------:R-:W-:Y:S01]  /*62f0*/  ISETP.LE.U32.AND P0, PT, R6, UR5, PT ;  /* 0x0000000506007c0c */ /* 0x000fe2000bf03070 */
[----:B------:R-:W-:Y:S01]  /*6300*/  @!P5 FADD.FTZ R165, -R165, -RZ ;  /* 0x800000ffa5a5d221 */ /* 0x000fe20000010100 */
[----:B------:R-:W-:Y:S01]  /*6310*/  ISETP.LE.U32.AND P5, PT, R9, UR5, PT ;  /* 0x0000000509007c0c */ /* 0x000fe2000bfa3070 */
[----:B------:R-:W-:Y:S01]  /*6320*/  @!P6 FADD.FTZ R164, -R164, -RZ ;  /* 0x800000ffa4a4e221 */ /* 0x000fe20000010100 */
[----:B------:R-:W-:Y:S01]  /*6330*/  ISETP.LE.U32.AND P6, PT, R25, UR5, PT ;  /* 0x0000000519007c0c */ /* 0x000fe2000bfc3070 */
[----:B------:R-:W-:Y:S01]  /*6340*/  MUFU.EX2 R135, R55 ;  /* 0x0000003700877308 */ /* 0x000fe20000000800 */
[----:B------:R-:W-:Y:S02]  /*6350*/  LOP3.LUT R6, R16, 0xffff, RZ, 0xc0, !PT ;  /* 0x0000ffff10067812 */ /* 0x000fe400078ec0ff */
[--C-:B------:R-:W-:Y:S02]  /*6360*/  SHF.R.U32.HI R7, RZ, 0x10, R16.reuse ;  /* 0x00000010ff077819 */ /* 0x100fe40000011610 */
[----:B------:R-:W-:Y:S01]  /*6370*/  SHF.R.U32.HI R16, RZ, 0x18, R16 ;  /* 0x00000018ff107819 */ /* 0x000fe20000011610 */
[----:B------:R-:W-:Y:S01]  /*6380*/  @!P2 FADD.FTZ R167, -R167, -RZ ;  /* 0x800000ffa7a7a221 */ /* 0x000fe20000010100 */
[----:B------:R-:W-:Y:S01]  /*6390*/  SHF.R.U32.HI R6, RZ, 0x8, R6 ;  /* 0x00000008ff067819 */ /* 0x000fe20000011606 */
[----:B------:R-:W-:Y:S01]  /*63a0*/  @!P0 FADD.FTZ R171, -R171, -RZ ;  /* 0x800000ffabab8221 */ /* 0x000fe20000010100 */
[----:B------:R-:W-:Y:S01]  /*63b0*/  LOP3.LUT R7, R7, 0xff, RZ, 0xc0, !PT ;  /* 0x000000ff07077812 */ /* 0x000fe200078ec0ff */
[----:B------:R-:W-:Y:S01]  /*63c0*/  @!P5 FADD.FTZ R174, -R174, -RZ ;  /* 0x800000ffaeaed221 */ /* 0x000fe20000010100 */
[----:B------:R-:W-:Y:S01]  /*63d0*/  ISETP.LE.U32.AND P5, PT, R16, UR5, PT ;  /* 0x0000000510007c0c */ /* 0x000fe2000bfa3070 */
[----:B-1----:R-:W-:Y:S01]  /*63e0*/  @!P6 FADD.FTZ R157, -R157, -RZ ;  /* 0x800000ff9d9de221 */ /* 0x002fe20000010100 */
[----:B------:R-:W-:Y:S01]  /*63f0*/  LOP3.LUT R6, R6, 0xffff, RZ, 0xc0, !PT ;  /* 0x0000ffff06067812 */ /* 0x000fe200078ec0ff */
[----:B------:R-:W-:Y:S01]  /*6400*/  MUFU.EX2 R141, R57 ;  /* 0x00000039008d7308 */ /* 0x000fe20000000800 */
[----:B------:R-:W-:Y:S02]  /*6410*/  ISETP.LE.U32.AND P0, PT, R7, UR5, PT ;  /* 0x0000000507007c0c */ /* 0x000fe4000bf03070 */
[----:B------:R-:W-:Y:S01]  /*6420*/  ISETP.LE.U32.AND P2, PT, R6, UR5, PT ;  /* 0x0000000506007c0c */ /* 0x000fe2000bf43070 */
[----:B------:R-:W-:Y:S01]  /*6430*/  IMAD.WIDE.U32 R6, R103, -0x2daee0ad, RZ ;  /* 0xd2511f5367067825 */ /* 0x000fe200078e00ff */
[----:B------:R-:W-:Y:S02]  /*6440*/  LOP3.LUT R12, R5, UR13, R28, 0x96, !PT ;  /* 0x0000000d050c7c12 */ /* 0x000fe4000f8e961c */
[----:B------:R-:W-:Y:S02]  /*6450*/  LOP3.LUT R17, R4, 0xffff, RZ, 0xc0, !PT ;  /* 0x0000ffff04117812 */ /* 0x000fe400078ec0ff */
[----:B------:R-:W-:Y:S01]  /*6460*/  LOP3.LUT R15, R6, 0xff, RZ, 0xc0, !PT ;  /* 0x000000ff060f7812 */ /* 0x000fe200078ec0ff */
[----:B------:R-:W-:Y:S01]  /*6470*/  @!P5 FADD.FTZ R177, -R177, -RZ ;  /* 0x800000ffb1b1d221 */ /* 0x000fe20000010100 */
[----:B------:R-:W-:Y:S01]  /*6480*/  ISETP.LE.U32.AND P5, PT, R14, UR5, PT ;  /* 0x000000050e007c0c */ /* 0x000fe2000bfa3070 */
[----:B------:R-:W-:Y:S01]  /*6490*/  MUFU.EX2 R145, R59 ;  /* 0x0000003b00917308 */ /* 0x000fe20000000800 */
[----:B------:R-:W-:Y:S01]  /*64a0*/  LOP3.LUT R14, R31, 0xff, RZ, 0xc0, !PT ;  /* 0x000000ff1f0e7812 */ /* 0x000fe200078ec0ff */
[----:B------:R-:W-:Y:S01]  /*64b0*/  @!P0 FADD.FTZ R178, -R178, -RZ ;  /* 0x800000ffb2b28221 */ /* 0x000fe20000010100 */
[----:B------:R-:W-:Y:S01]  /*64c0*/  LOP3.LUT R19, R4, 0xff, RZ, 0xc0, !PT ;  /* 0x000000ff04137812 */ /* 0x000fe200078ec0ff */
[----:B------:R-:W-:Y:S01]  /*64d0*/  @!P2 FADD.FTZ R173, -R173, -RZ ;  /* 0x800000ffadada221 */ /* 0x000fe20000010100 */
[----:B------:R-:W-:Y:S02]  /*64e0*/  ISETP.LE.U32.AND P3, PT, R14, UR5, PT ;  /* 0x000000050e007c0c */ /* 0x000fe4000bf63070 */
[--C-:B------:R-:W-:Y:S02]  /*64f0*/  SHF.R.U32.HI R18, RZ, 0x10, R4.reuse ;  /* 0x00000010ff127819 */ /* 0x100fe40000011604 */
[----:B------:R-:W-:Y:S01]  /*6500*/  ISETP.LE.U32.AND P0, PT, R24, UR5, PT ;  /* 0x0000000518007c0c */ /* 0x000fe2000bf03070 */
[----:B------:R-:W-:Y:S01]  /*6510*/  MUFU.EX2 R162, R42 ;  /* 0x0000002a00a27308 */ /* 0x000fe20000000800 */
[----:B------:R-:W-:Y:S01]  /*6520*/  SHF.R.U32.HI R20, RZ, 0x18, R4 ;  /* 0x00000018ff147819 */ /* 0x000fe20000011604 */
[----:B------:R-:W-:Y:S01]  /*6530*/  IMAD.WIDE.U32 R4, R109, -0x2daee0ad, RZ ;  /* 0xd2511f536d047825 */ /* 0x000fe200078e00ff */
[----:B------:R-:W-:Y:S02]  /*6540*/  SHF.R.U32.HI R24, RZ, 0x10, R6 ;  /* 0x00000010ff187819 */ /* 0x000fe40000011606 */
[----:B------:R-:W-:Y:S01]  /*6550*/  ISETP.LE.U32.AND P2, PT, R21, UR5, PT ;  /* 0x0000000515007c0c */ /* 0x000fe2000bf43070 */
[----:B------:R-:W-:Y:S01]  /*6560*/  @!P5 FADD.FTZ R163, -R163, -RZ ;  /* 0x800000ffa3a3d221 */ /* 0x000fe20000010100 */
[----:B------:R-:W-:Y:S01]  /*6570*/  LOP3.LUT R11, R7, UR12, R112, 0x96, !PT ;  /* 0x0000000c070b7c12 */ /* 0x000fe2000f8e9670 */
[----:B------:R-:W-:Y:S01]  /*6580*/  @!P3 FADD.FTZ R172, -R172, -RZ ;  /* 0x800000ffacacb221 */ /* 0x000fe20000010100 */
[----:B------:R-:W-:Y:S01]  /*6590*/  SHF.R.U32.HI R16, RZ, 0x18, R6 ;  /* 0x00000018ff107819 */ /* 0x000fe20000011606 */
[----:B------:R-:W1:Y:S01]  /*65a0*/  MUFU.EX2 R152, R38 ;  /* 0x0000002600987308 */ /* 0x000e620000000800 */
[----:B------:R-:W-:Y:S01]  /*65b0*/  SHF.R.U32.HI R14, RZ, 0x18, R4 ;  /* 0x00000018ff0e7819 */ /* 0x000fe20000011604 */
[----:B--2---:R-:W-:Y:S01]  /*65c0*/  @!P0 FADD.FTZ R140, -R140, -RZ ;  /* 0x800000ff8c8c8221 */ /* 0x004fe20000010100 */
[----:B------:R-:W-:Y:S02]  /*65d0*/  LOP3.LUT R21, R6, 0xffff, RZ, 0xc0, !PT ;  /* 0x0000ffff06157812 */ /* 0x000fe400078ec0ff */
[----:B------:R-:W-:Y:S02]  /*65e0*/  SHF.R.U32.HI R6, RZ, 0x8, R26 ;  /* 0x00000008ff067819 */ /* 0x000fe4000001161a */
[----:B------:R-:W-:Y:S01]  /*65f0*/  ISETP.LE.U32.AND P4, PT, R23, UR5, PT ;  /* 0x0000000517007c0c */ /* 0x000fe2000bf83070 */
[----:B------:R-:W-:Y:S01]  /*6600*/  @!P2 FADD.FTZ R137, -R137, -RZ ;  /* 0x800000ff8989a221 */ /* 0x000fe20000010100 */
[----:B------:R-:W-:Y:S01]  /*6610*/  LOP3.LUT R9, R5, UR12, R110, 0x96, !PT ;  /* 0x0000000c05097c12 */ /* 0x000fe2000f8e966e */
[----:B------:R-:W-:Y:S01]  /*6620*/  MUFU.EX2 R154, R41 ;  /* 0x00000029009a7308 */ /* 0x000fe20000000800 */
[----:B------:R-:W-:Y:S02]  /*6630*/  LOP3.LUT R23, R4, 0xffff, RZ, 0xc0, !PT ;  /* 0x0000ffff04177812 */ /* 0x000fe400078ec0ff */
[----:B------:R-:W-:Y:S02]  /*6640*/  LOP3.LUT R5, R6, 0xffff, RZ, 0xc0, !PT ;  /* 0x0000ffff06057812 */ /* 0x000fe400078ec0ff */
[----:B------:R-:W-:Y:S02]  /*6650*/  SHF.R.U32.HI R6, RZ, 0x18, R12 ;  /* 0x00000018ff067819 */ /* 0x000fe4000001160c */
[----:B------:R-:W-:Y:S02]  /*6660*/  ISETP.LE.U32.AND P5, PT, R5, UR5, PT ;  /* 0x0000000505007c0c */ /* 0x000fe4000bfa3070 */
[----:B------:R-:W-:Y:S01]  /*6670*/  LOP3.LUT R5, R32, 0xff, RZ, 0xc0, !PT ;  /* 0x000000ff20057812 */ /* 0x000fe200078ec0ff */
[----:B------:R-:W-:Y:S01]  /*6680*/  @!P4 FADD.FTZ R168, -R168, -RZ ;  /* 0x800000ffa8a8c221 */ /* 0x000fe20000010100 */
[----:B------:R-:W-:Y:S01]  /*6690*/  LOP3.LUT R7, R4, 0xff, RZ, 0xc0, !PT ;  /* 0x000000ff04077812 */ /* 0x000fe200078ec0ff */
[----:B------:R-:W2:Y:S01]  /*66a0*/  MUFU.EX2 R147, R37 ;  /* 0x0000002500937308 */ /* 0x000ea20000000800 */
[----:B------:R-:W-:Y:S02]  /*66b0*/  ISETP.LE.U32.AND P3, PT, R5, UR5, PT ;  /* 0x0000000505007c0c */ /* 0x000fe4000bf63070 */
[C---:B------:R-:W-:Y:S02]  /*66c0*/  LOP3.LUT R5, R13.reuse, 0xff, RZ, 0xc0, !PT ;  /* 0x000000ff0d057812 */ /* 0x040fe400078ec0ff */
[----:B------:R-:W-:Y:S02]  /*66d0*/  SHF.R.U32.HI R22, RZ, 0x10, R4 ;  /* 0x00000010ff167819 */ /* 0x000fe40000011604 */
[----:B------:R-:W-:Y:S01]  /*66e0*/  LOP3.LUT R4, R13, 0xffff, RZ, 0xc0, !PT ;  /* 0x0000ffff0d047812 */ /* 0x000fe200078ec0ff */
[----:B------:R-:W-:Y:S01]  /*66f0*/  @!P5 FADD.FTZ R153, -R153, -RZ ;  /* 0x800000ff9999d221 */ /* 0x000fe20000010100 */
[----:B------:R-:W-:Y:S01]  /*6700*/  ISETP.LE.U32.AND P4, PT, R5, UR5, PT ;  /* 0x0000000505007c0c */ /* 0x000fe2000bf83070 */
[----:B------:R-:W-:Y:S01]  /*6710*/  MUFU.EX2 R161, R43 ;  /* 0x0000002b00a17308 */ /* 0x000fe20000000800 */
[----:B------:R-:W-:Y:S02]  /*6720*/  SHF.R.U32.HI R4, RZ, 0x8, R4 ;  /* 0x00000008ff047819 */ /* 0x000fe40000011604 */
[--C-:B------:R-:W-:Y:S01]  /*6730*/  SHF.R.U32.HI R5, RZ, 0x18, R13.reuse ;  /* 0x00000018ff057819 */ /* 0x100fe2000001160d */
[----:B------:R-:W-:Y:S01]  /*6740*/  @!P3 FADD.FTZ R158, -R158, -RZ ;  /* 0x800000ff9e9eb221 */ /* 0x000fe20000010100 */
[----:B------:R-:W-:Y:S02]  /*6750*/  SHF.R.U32.HI R13, RZ, 0x10, R13 ;  /* 0x00000010ff0d7819 */ /* 0x000fe4000001160d */
[----:B------:R-:W-:Y:S02]  /*6760*/  ISETP.LE.U32.AND P1, PT, R5, UR5, PT ;  /* 0x0000000505007c0c */ /* 0x000fe4000bf23070 */
[----:B------:R-:W-:Y:S01]  /*6770*/  LOP3.LUT R13, R13, 0xff, RZ, 0xc0, !PT ;  /* 0x000000ff0d0d7812 */ /* 0x000fe200078ec0ff */
[----:B------:R-:W4:Y:S01]  /*6780*/  MUFU.EX2 R148, R36 ;  /* 0x0000002400947308 */ /* 0x000f220000000800 */
[----:B---3--:R-:W-:Y:S02]  /*6790*/  F2FP.RELU.BF16.PACK_AB R8, R165, R164 ;  /* 0x000000a4a508723e */ /* 0x008fe400000018ff */
[----:B------:R-:W-:Y:S02]  /*67a0*/  LOP3.LUT R4, R4, 0xffff, RZ, 0xc0, !PT ;  /* 0x0000ffff04047812 */ /* 0x000fe400078ec0ff */
[----:B------:R-:W-:Y:S02]  /*67b0*/  ISETP.LE.U32.AND P3, PT, R13, UR5, PT ;  /* 0x000000050d007c0c */ /* 0x000fe4000bf63070 */
[----:B------:R-:W-:Y:S02]  /*67c0*/  ISETP.LE.U32.AND P5, PT, R4, UR5, PT ;  /* 0x0000000504007c0c */ /* 0x000fe4000bfa3070 */
[C---:B------:R-:W-:Y:S01]  /*67d0*/  LOP3.LUT R5, R12.reuse, 0xff, RZ, 0xc0, !PT ;  /* 0x000000ff0c057812 */ /* 0x040fe200078ec0ff */
[----:B------:R-:W-:Y:S01]  /*67e0*/  MUFU.EX2 R159, R46 ;  /* 0x0000002e009f7308 */ /* 0x000fe20000000800 */
[----:B------:R-:W-:Y:S02]  /*67f0*/  LOP3.LUT R4, R12, 0xffff, RZ, 0xc0, !PT ;  /* 0x0000ffff0c047812 */ /* 0x000fe400078ec0ff */
[----:B------:R-:W-:Y:S02]  /*6800*/  ISETP.LE.U32.AND P6, PT, R5, UR5, PT ;  /* 0x0000000505007c0c */ /* 0x000fe4000bfc3070 */
[----:B------:R-:W-:Y:S02]  /*6810*/  SHF.R.U32.HI R5, RZ, 0x8, R4 ;  /* 0x00000008ff057819 */ /* 0x000fe40000011604 */
[----:B------:R-:W-:Y:S01]  /*6820*/  SHF.R.U32.HI R4, RZ, 0x10, R12 ;  /* 0x00000010ff047819 */ /* 0x000fe2000001160c */
[----:B-1----:R-:W-:Y:S01]  /*6830*/  @!P3 FADD.FTZ R152, -R152, -RZ ;  /* 0x800000ff9898b221 */ /* 0x002fe20000010100 */
[----:B------:R-:W-:Y:S01]  /*6840*/  LOP3.LUT R5, R5, 0xffff, RZ, 0xc0, !PT ;  /* 0x0000ffff05057812 */ /* 0x000fe200078ec0ff */
[----:B--2---:R-:W-:Y:S01]  /*6850*/  @!P5 FADD.FTZ R147, -R147, -RZ ;  /* 0x800000ff9393d221 */ /* 0x004fe20000010100 */
[----:B------:R-:W-:Y:S01]  /*6860*/  LOP3.LUT R4, R4, 0xff, RZ, 0xc0, !PT ;  /* 0x000000ff04047812 */ /* 0x000fe200078ec0ff */
[----:B------:R-:W1:Y:S01]  /*6870*/  MUFU.EX2 R151, R39 ;  /* 0x0000002700977308 */ /* 0x000e620000000800 */
[----:B------:R-:W-:Y:S01]  /*6880*/  ISETP.LE.U32.AND P5, PT, R5, UR5, PT ;  /* 0x0000000505007c0c */ /* 0x000fe2000bfa3070 */
[----:B----4-:R-:W-:Y:S01]  /*6890*/  @!P4 FADD.FTZ R148, -R148, -RZ ;  /* 0x800000ff9494c221 */ /* 0x010fe20000010100 */
[----:B------:R-:W-:Y:S01]  /*68a0*/  ISETP.LE.U32.AND P3, PT, R4, UR5, PT ;  /* 0x0000000504007c0c */ /* 0x000fe2000bf63070 */
[----:B------:R-:W-:Y:S01]  /*68b0*/  @!P6 FADD.FTZ R156, -R156, -RZ ;  /* 0x800000ff9c9ce221 */ /* 0x000fe20000010100 */
[----:B------:R-:W-:Y:S02]  /*68c0*/  ISETP.LE.U32.AND P4, PT, R6, UR5, PT ;  /* 0x0000000506007c0c */ /* 0x000fe4000bf83070 */
[----:B------:R-:W-:Y:S02]  /*68d0*/  SHF.R.U32.HI R4, RZ, 0x8, R17 ;  /* 0x00000008ff047819 */ /* 0x000fe40000011611 */
[----:B------:R-:W-:Y:S01]  /*68e0*/  LOP3.LUT R5, R18, 0xff, RZ, 0xc0, !PT ;  /* 0x000000ff12057812 */ /* 0x000fe200078ec0ff */
[----:B------:R-:W2:Y:S01]  /*68f0*/  MUFU.EX2 R160, R47 ;  /* 0x0000002f00a07308 */ /* 0x000ea20000000800 */
[----:B------:R-:W-:Y:S02]  /*6900*/  LOP3.LUT R4, R4, 0xffff, RZ, 0xc0, !PT ;  /* 0x0000ffff04047812 */ /* 0x000fe400078ec0ff */
[----:B------:R-:W-:Y:S01]  /*6910*/  ISETP.LE.U32.AND P6, PT, R5, UR5, PT ;  /* 0x0000000505007c0c */ /* 0x000fe2000bfc3070 */
[----:B------:R-:W-:Y:S01]  /*6920*/  @!P5 FADD.FTZ R154, -R154, -RZ ;  /* 0x800000ff9a9ad221 */ /* 0x000fe20000010100 */
[----:B------:R-:W-:Y:S01]  /*6930*/  LOP3.LUT R5, R11, 0xffff, RZ, 0xc0, !PT ;  /* 0x0000ffff0b057812 */ /* 0x000fe200078ec0ff */
[----:B------:R-:W-:Y:S01]  /*6940*/  @!P3 FADD.FTZ R162, -R162, -RZ ;  /* 0x800000ffa2a2b221 */ /* 0x000fe20000010100 */
[----:B------:R-:W-:Y:S01]  /*6950*/  ISETP.LE.U32.AND P3, PT, R20, UR5, PT ;  /* 0x0000000514007c0c */ /* 0x000fe2000bf63070 */
[----:B------:R-:W-:Y:S01]  /*6960*/  @!P4 FADD.FTZ R161, -R161, -RZ ;  /* 0x800000ffa1a1c221 */ /* 0x000fe20000010100 */
[----:B------:R-:W-:Y:S01]  /*6970*/  ISETP.LE.U32.AND P5, PT, R4, UR5, PT ;  /* 0x0000000504007c0c */ /* 0x000fe2000bfa3070 */
[----:B------:R-:W3:Y:S01]  /*6980*/  MUFU.EX2 R150, R44 ;  /* 0x0000002c00967308 */ /* 0x000ee20000000800 */
[----:B------:R-:W-:Y:S02]  /*6990*/  LOP3.LUT R4, R102, 0xff, RZ, 0xc0, !PT ;  /* 0x000000ff66047812 */ /* 0x000fe400078ec0ff */
[----:B------:R-:W-:Y:S01]  /*69a0*/  SHF.R.U32.HI R6, RZ, 0x8, R5 ;  /* 0x00000008ff067819 */ /* 0x000fe20000011605 */
[----:B-1----:R-:W-:Y:S01]  /*69b0*/  @!P1 FADD.FTZ R151, -R151, -RZ ;  /* 0x800000ff97979221 */ /* 0x002fe20000010100 */
[----:B------:R-:W-:Y:S01]  /*69c0*/  ISETP.LE.U32.AND P4, PT, R4, UR5, PT ;  /* 0x0000000504007c0c */ /* 0x000fe2000bf83070 */
[----:B------:R-:W-:Y:S01]  /*69d0*/  @!P6 FADD.FTZ R159, -R159, -RZ ;  /* 0x800000ff9f9fe221 */ /* 0x000fe20000010100 */
[----:B------:R-:W-:Y:S02]  /*69e0*/  SHF.R.U32.HI R4, RZ, 0x8, R33 ;  /* 0x00000008ff047819 */ /* 0x000fe40000011621 */
[----:B------:R-:W-:Y:S01]  /*69f0*/  ISETP.LE.U32.AND P1, PT, R19, UR5, PT ;  /* 0x0000000513007c0c */ /* 0x000fe2000bf23070 */
[----:B------:R-:W1:Y:S01]  /*6a00*/  MUFU.EX2 R149, R45 ;  /* 0x0000002d00957308 */ /* 0x000e620000000800 */
[----:B------:R-:W-:Y:S02]  /*6a10*/  LOP3.LUT R4, R4, 0xffff, RZ, 0xc0, !PT ;  /* 0x0000ffff04047812 */ /* 0x000fe400078ec0ff */
[----:B------:R-:W-:Y:S01]  /*6a20*/  F2FP.RELU.BF16.PACK_AB R0, R161, R162 ;  /* 0x000000a2a100723e */ /* 0x000fe200000018ff */
[----:B--2---:R-:W-:Y:S01]  /*6a30*/  @!P3 FADD.FTZ R160, -R160, -RZ ;  /* 0x800000ffa0a0b221 */ /* 0x004fe20000010100 */
[----:B------:R-:W-:Y:S02]  /*6a40*/  ISETP.LE.U32.AND P6, PT, R4, UR5, PT ;  /* 0x0000000504007c0c */ /* 0x000fe4000bfc3070 */
[--C-:B------:R-:W-:Y:S01]  /*6a50*/  SHF.R.U32.HI R4, RZ, 0x10, R11.reuse ;  /* 0x00000010ff047819 */ /* 0x100fe2000001160b */
[----:B------:R-:W-:Y:S01]  /*6a60*/  @!P4 FADD.FTZ R144, -R144, -RZ ;  /* 0x800000ff9090c221 */ /* 0x000fe20000010100 */
[----:B------:R-:W-:Y:S01]  /*6a70*/  ISETP.LE.U32.AND P3, PT, R7, UR5, PT ;  /* 0x0000000507007c0c */ /* 0x000fe2000bf63070 */
[----:B------:R-:W2:Y:S01]  /*6a80*/  MUFU.EX2 R112, R10 ;  /* 0x0000000a00707308 */ /* 0x000ea20000000800 */
[----:B------:R-:W-:Y:S02]  /*6a90*/  LOP3.LUT R5, R4, 0xff, RZ, 0xc0, !PT ;  /* 0x000000ff04057812 */ /* 0x000fe400078ec0ff */
[----:B------:R-:W-:Y:S01]  /*6aa0*/  LOP3.LUT R7, R11, 0xff, RZ, 0xc0, !PT ;  /* 0x000000ff0b077812 */ /* 0x000fe200078ec0ff */
[----:B---3--:R-:W-:Y:S01]  /*6ab0*/  @!P1 FADD.FTZ R150, -R150, -RZ ;  /* 0x800000ff96969221 */ /* 0x008fe20000010100 */
[----:B------:R-:W-:Y:S02]  /*6ac0*/  ISETP.LE.U32.AND P1, PT, R15, UR5, PT ;  /* 0x000000050f007c0c */ /* 0x000fe4000bf23070 */
[----:B------:R-:W-:Y:S01]  /*6ad0*/  ISETP.LE.U32.AND P2, PT, R7, UR5, PT ;  /* 0x0000000507007c0c */ /* 0x000fe2000bf43070 */
[----:B------:R-:W-:Y:S01]  /*6ae0*/  @!P6 FADD.FTZ R136, -R136, -RZ ;  /* 0x800000ff8888e221 */ /* 0x000fe20000010100 */
[----:B------:R-:W-:Y:S02]  /*6af0*/  SHF.R.U32.HI R11, RZ, 0x18, R11 ;  /* 0x00000018ff0b7819 */ /* 0x000fe4000001160b */
[----:B------:R-:W-:Y:S01]  /*6b00*/  LOP3.LUT R4, R6, 0xffff, RZ, 0xc0, !PT ;  /* 0x0000ffff06047812 */ /* 0x000fe200078ec0ff */
[----:B------:R-:W-:Y:S01]  /*6b10*/  @!P3 FADD.FTZ R134, -R134, -RZ ;  /* 0x800000ff8686b221 */ /* 0x000fe20000010100 */
[----:B------:R-:W-:Y:S01]  /*6b20*/  ISETP.LE.U32.AND P0, PT, R11, UR5, PT ;  /* 0x000000050b007c0c */ /* 0x000fe2000bf03070 */
[----:B-1----:R-:W-:Y:S01]  /*6b30*/  @!P5 FADD.FTZ R149, -R149, -RZ ;  /* 0x800000ff9595d221 */ /* 0x002fe20000010100 */
[----:B------:R-:W-:Y:S02]  /*6b40*/  ISETP.LE.U32.AND P4, PT, R4, UR5, PT ;  /* 0x0000000504007c0c */ /* 0x000fe4000bf83070 */
[----:B------:R-:W-:Y:S01]  /*6b50*/  LOP3.LUT R4, R9, 0xffff, RZ, 0xc0, !PT ;  /* 0x0000ffff09047812 */ /* 0x000fe200078ec0ff */
[----:B------:R-:W-:Y:S01]  /*6b60*/  @!P1 FADD.FTZ R115, -R115, -RZ ;  /* 0x800000ff73739221 */ /* 0x000fe20000010100 */
[----:B------:R-:W-:Y:S01]  /*6b70*/  ISETP.LE.U32.AND P6, PT, R5, UR5, PT ;  /* 0x0000000505007c0c */ /* 0x000fe2000bfc3070 */
[----:B------:R-:W-:Y:S01]  /*6b80*/  @!P2 FADD.FTZ R132, -R132, -RZ ;  /* 0x800000ff8484a221 */ /* 0x000fe20000010100 */
[----:B------:R-:W-:Y:S02]  /*6b90*/  LOP3.LUT R5, R9, 0xff, RZ, 0xc0, !PT ;  /* 0x000000ff09057812 */ /* 0x000fe400078ec0ff */
[----:B------:R-:W-:Y:S02]  /*6ba0*/  SHF.R.U32.HI R6, RZ, 0x8, R23 ;  /* 0x00000008ff067819 */ /* 0x000fe40000011617 */
[----:B------:R-:W-:Y:S01]  /*6bb0*/  SHF.R.U32.HI R4, RZ, 0x8, R4 ;  /* 0x00000008ff047819 */ /* 0x000fe20000011604 */
[----:B------:R-:W-:Y:S01]  /*6bc0*/  @!P0 FADD.FTZ R135, -R135, -RZ ;  /* 0x800000ff87878221 */ /* 0x000fe20000010100 */
[----:B------:R-:W-:Y:S01]  /*6bd0*/  ISETP.LE.U32.AND P2, PT, R5, UR5, PT ;  /* 0x0000000505007c0c */ /* 0x000fe2000bf43070 */
[----:B------:R-:W-:Y:S01]  /*6be0*/  @!P4 FADD.FTZ R131, -R131, -RZ ;  /* 0x800000ff8383c221 */ /* 0x000fe20000010100 */
[----:B------:R-:W-:Y:S02]  /*6bf0*/  LOP3.LUT R4, R4, 0xffff, RZ, 0xc0, !PT ;  /* 0x0000ffff04047812 */ /* 0x000fe400078ec0ff */
[----:B------:R-:W-:Y:S01]  /*6c00*/  F2FP.RELU.BF16.PACK_AB R7, R180, R182 ;  /* 0x000000b6b407723e */ /* 0x000fe200000018ff */
[----:B------:R-:W-:Y:S01]  /*6c10*/  @!P6 FADD.FTZ R139, -R139, -RZ ;  /* 0x800000ff8b8be221 */ /* 0x000fe20000010100 */
[--C-:B------:R-:W-:Y:S02]  /*6c20*/  SHF.R.U32.HI R5, RZ, 0x10, R9.reuse ;  /* 0x00000010ff057819 */ /* 0x100fe40000011609 */
[----:B------:R-:W-:Y:S01]  /*6c30*/  ISETP.LE.U32.AND P5, PT, R16, UR5, PT ;  /* 0x0000000510007c0c */ /* 0x000fe2000bfa3070 */
[----:B------:R1:W-:Y:S01]  /*6c40*/  STS [R197+0x12000], R7 ;  /* 0x01200007c5007388 */ /* 0x0003e20000000800 */
[----:B------:R-:W-:Y:S02]  /*6c50*/  ISETP.LE.U32.AND P4, PT, R4, UR5, PT ;  /* 0x0000000504007c0c */ /* 0x000fe4000bf83070 */
[----:B------:R-:W-:Y:S01]  /*6c60*/  LOP3.LUT R4, R5, 0xff, RZ, 0xc0, !PT ;  /* 0x000000ff05047812 */ /* 0x000fe200078ec0ff */
[----:B------:R-:W-:Y:S01]  /*6c70*/  @!P2 FADD.FTZ R143, -R143, -RZ ;  /* 0x800000ff8f8fa221 */ /* 0x000fe20000010100 */
[----:B------:R-:W-:Y:S02]  /*6c80*/  SHF.R.U32.HI R9, RZ, 0x18, R9 ;  /* 0x00000018ff097819 */ /* 0x000fe40000011609 */
[----:B------:R-:W-:Y:S02]  /*6c90*/  SHF.R.U32.HI R5, RZ, 0x8, R21 ;  /* 0x00000008ff057819 */ /* 0x000fe40000011615 */
[----:B------:R-:W-:Y:S02]  /*6ca0*/  ISETP.LE.U32.AND P0, PT, R14, UR5, PT ;  /* 0x000000050e007c0c */ /* 0x000fe4000bf03070 */
[----:B------:R-:W-:Y:S01]  /*6cb0*/  ISETP.LE.U32.AND P6, PT, R4, UR5, PT ;  /* 0x0000000504007c0c */ /* 0x000fe2000bfc3070 */
[----:B--2---:R-:W-:Y:S01]  /*6cc0*/  @!P5 FADD.FTZ R112, -R112, -RZ ;  /* 0x800000ff7070d221 */ /* 0x004fe20000010100 */
[----:B------:R-:W-:Y:S01]  /*6cd0*/  LOP3.LUT R4, R5, 0xffff, RZ, 0xc0, !PT ;  /* 0x0000ffff05047812 */ /* 0x000fe200078ec0ff */
[----:B------:R-:W-:Y:S01]  /*6ce0*/  @!P4 FADD.FTZ R141, -R141, -RZ ;  /* 0x800000ff8d8dc221 */ /* 0x000fe20000010100 */
[----:B------:R-:W-:Y:S02]  /*6cf0*/  LOP3.LUT R5, R22, 0xff, RZ, 0xc0, !PT ;  /* 0x000000ff16057812 */ /* 0x000fe400078ec0ff */
[----:B------:R-:W-:Y:S02]  /*6d00*/  ISETP.LE.U32.AND P2, PT, R4, UR5, PT ;  /* 0x0000000504007c0c */ /* 0x000fe4000bf43070 */
[----:B------:R-:W-:Y:S02]  /*6d10*/  LOP3.LUT R4, R24, 0xff, RZ, 0xc0, !PT ;  /* 0x000000ff18047812 */ /* 0x000fe400078ec0ff */
[----:B------:R-:W-:Y:S01]  /*6d20*/  ISETP.LE.U32.AND P1, PT, R5, UR5, PT ;  /* 0x0000000505007c0c */ /* 0x000fe2000bf23070 */
[----:B------:R-:W-:Y:S01]  /*6d30*/  @!P0 FADD.FTZ R138, -R138, -RZ ;  /* 0x800000ff8a8a8221 */ /* 0x000fe20000010100 */
[----:B------:R-:W-:Y:S01]  /*6d40*/  F2FP.RELU.BF16.PACK_AB R5, R169, R170 ;  /* 0x000000aaa905723e */ /* 0x000fe200000018ff */
[----:B------:R-:W-:Y:S01]  /*6d50*/  @!P6 FADD.FTZ R146, -R146, -RZ ;  /* 0x800000ff9292e221 */ /* 0x000fe20000010100 */
[----:B------:R-:W-:Y:S02]  /*6d60*/  ISETP.LE.U32.AND P4, PT, R9, UR5, PT ;  /* 0x0000000509007c0c */ /* 0x000fe4000bf83070 */
[----:B------:R-:W-:Y:S02]  /*6d70*/  ISETP.LE.U32.AND P6, PT, R4, UR5, PT ;  /* 0x0000000504007c0c */ /* 0x000fe4000bfc3070 */
[----:B------:R-:W-:Y:S01]  /*6d80*/  LOP3.LUT R4, R6, 0xffff, RZ, 0xc0, !PT ;  /* 0x0000ffff06047812 */ /* 0x000fe200078ec0ff */
[----:B------:R-:W-:Y:S01]  /*6d90*/  @!P2 FADD.FTZ R114, -R114, -RZ ;  /* 0x800000ff7272a221 */ /* 0x000fe20000010100 */
[----:B------:R-:W-:Y:S02]  /*6da0*/  F2FP.RELU.BF16.PACK_AB R6, R179, R181 ;  /* 0x000000b5b306723e */ /* 0x000fe400000018ff */
[----:B------:R-:W-:Y:S01]  /*6db0*/  ISETP.LE.U32.AND P2, PT, R4, UR5, PT ;  /* 0x0000000504007c0c */ /* 0x000fe2000bf43070 */
[----:B------:R-:W-:Y:S01]  /*6dc0*/  @!P1 FADD.FTZ R142, -R142, -RZ ;  /* 0x800000ff8e8e9221 */ /* 0x000fe20000010100 */
[----:B------:R-:W-:Y:S01]  /*6dd0*/  F2FP.RELU.BF16.PACK_AB R4, R175, R176 ;  /* 0x000000b0af04723e */ /* 0x000fe200000018ff */
[----:B------:R2:W-:Y:S01]  /*6de0*/  STS [R197+0x12400], R6 ;  /* 0x01240006c5007388 */ /* 0x0005e20000000800 */
[----:B-1----:R-:W-:Y:S01]  /*6df0*/  F2FP.RELU.BF16.PACK_AB R7, R185, R186 ;  /* 0x000000bab907723e */ /* 0x002fe200000018ff */
[----:B------:R-:W-:Y:S01]  /*6e00*/  @!P4 FADD.FTZ R145, -R145, -RZ ;  /* 0x800000ff9191c221 */ /* 0x000fe20000010100 */
[----:B------:R-:W-:Y:S01]  /*6e10*/  FSETP.GE.FTZ.AND P1, PT, R169, RZ, PT ;  /* 0x000000ffa900720b */ /* 0x000fe20003f36000 */
[----:B------:R1:W-:Y:S01]  /*6e20*/  STS [R198+0x12000], R5 ;  /* 0x01200005c6007388 */ /* 0x0003e20000000800 */
[----:B------:R-:W-:Y:S01]  /*6e30*/  FSETP.GE.FTZ.AND P3, PT, R180, RZ, PT ;  /* 0x000000ffb400720b */ /* 0x000fe20003f76000 */
[----:B------:R-:W-:Y:S01]  /*6e40*/  @!P6 FADD.FTZ R113, -R113, -RZ ;  /* 0x800000ff7171e221 */ /* 0x000fe20000010100 */
[----:B------:R-:W-:Y:S01]  /*6e50*/  FSETP.GE.FTZ.AND P4, PT, R182, RZ, PT ;  /* 0x000000ffb600720b */ /* 0x000fe20003f96000 */
[----:B------:R3:W-:Y:S02]  /*6e60*/  STS [R198+0x12400], R4 ;  /* 0x01240004c6007388 */ /* 0x0007e40000000800 */
[----:B------:R-:W-:Y:S01]  /*6e70*/  @!P2 FADD.FTZ R133, -R133, -RZ ;  /* 0x800000ff8585a221 */ /* 0x000fe20000010100 */
[----:B------:R-:W-:Y:S01]  /*6e80*/  FSETP.GE.FTZ.AND P2, PT, R170, RZ, PT ;  /* 0x000000ffaa00720b */ /* 0x000fe20003f56000 */
[----:B------:R4:W-:Y:S01]  /*6e90*/  STS [R197+0x14000], R7 ;  /* 0x01400007c5007388 */ /* 0x0009e20000000800 */
        /* <DEDUP_REMOVED lines=61> */
[----:B------:R-:W-:Y:S01]  /*7270*/  LDSM.16.M88.4 R108, [R123+0x5000] ;  /* 0x005000007b6c783b */ /* 0x000fe20000000200 */
        /* <DEDUP_REMOVED lines=31> */
[C---:B------:R-:W-:Y:S07]  /*7470*/  HMMA.16816.F32.BF16 R56, R108.reuse, R100, R56 ;  /* 0x000000646c38723c */ /* 0x040fee0000041838 */
[----:B------:R-:W-:Y:S01]  /*7480*/  IMAD.U32 R100, RZ, RZ, UR27 ;  /* 0x0000001bff647e24 */ /* 0x000fe2000f8e00ff */
[-C--:B------:R-:W-:Y:S01]  /*7490*/  HMMA.16816.F32.BF16 R60, R108, R102.reuse, R60 ;  /* 0x000000666c3c723c */ /* 0x080fe2000004183c */
[----:B------:R-:W-:Y:S06]  /*74a0*/  IMAD.U32 R101, RZ, RZ, UR26 ;  /* 0x0000001aff657e24 */ /* 0x000fec000f8e00ff */
[C---:B------:R-:W-:Y:S01]  /*74b0*/  LEA R110, P0, R240.reuse, R100, 0x2 ;  /* 0x00000064f06e7211 */ /* 0x040fe200078010ff */
[----:B------:R-:W-:Y:S04]  /*74c0*/  HMMA.16816.F32.BF16 R64, R104, R102, R64 ;  /* 0x000000666840723c */ /* 0x000fe80000041840 */
[----:B------:R-:W-:Y:S02]  /*74d0*/  LEA.HI.X.SX32 R111, R240, R101, 0x2, P0 ;  /* 0x00000065f06f7211 */ /* 0x000fe400000f16ff */
[----:B------:R-:W-:Y:S03]  /*74e0*/  FSETP.GE.FTZ.AND P0, PT, R164, RZ, PT ;  /* 0x000000ffa400720b */ /* 0x000fe60003f16000 */
[----:B------:R-:W2:Y:S04]  /*74f0*/  LDG.E R108, [R110.64] ;  /* 0x000000326e6c7981 */ /* 0x000ea8000c1e1900 */
[----:B------:R-:W3:Y:S04]  /*7500*/  LDG.E R101, [R110.64+0x20] ;  /* 0x000020326e657981 */ /* 0x000ee8000c1e1900 */
[----:B------:R-:W4:Y:S04]  /*7510*/  LDG.E R100, [R110.64+0x100] ;  /* 0x000100326e647981 */ /* 0x000f28000c1e1900 */
[----:B------:R-:W3:Y:S01]  /*7520*/  LDG.E R0, [R110.64+0x120] ;  /* 0x000120326e007981 */ /* 0x000ee2000c1e1900 */
[C---:B--2---:R-:W-:Y:S02]  /*7530*/  FADD.FTZ R103, -R108.reuse, R4 ;  /* 0x000000046c677221 */ /* 0x044fe40000010100 */
[C---:B------:R-:W-:Y:S02]  /*7540*/  FADD.FTZ R4, -R108.reuse, R20 ;  /* 0x000000146c047221 */ /* 0x040fe40000010100 */
[C---:B------:R-:W-:Y:S01]  /*7550*/  FADD.FTZ R102, -R108.reuse, R5 ;  /* 0x000000056c667221 */ /* 0x040fe20000010100 */
[-C--:B------:R-:W-:Y:S01]  /*7560*/  FSEL R20, R103, R108.reuse, P4 ;  /* 0x0000006c67147208 */ /* 0x080fe20002000000 */
        /* <DEDUP_REMOVED lines=18> */
[C---:B------:R-:W-:Y:S01]  /*7690*/  FADD.FTZ R17, -R108.reuse, R32 ;  /* 0x000000206c117221 */ /* 0x040fe20000010100 */
[----:B------:R-:W-:Y:S01]  /*76a0*/  FSETP.GE.FTZ.AND P1, PT, R137, RZ, PT ;  /* 0x000000ff8900720b */ /* 0x000fe20003f36000 */
        /* <DEDUP_REMOVED lines=9> */
[----:B------:R-:W-:Y:S01]  /*7740*/  FSETP.GE.FTZ.AND P4, PT, R165, RZ, PT ;  /* 0x000000ffa500720b */ /* 0x000fe20003f96000 */
[C---:B------:R-:W-:Y:S01]  /*7750*/  FADD.FTZ R52, -R108.reuse, R52 ;  /* 0x000000346c347221 */ /* 0x040fe20000010100 */
[-C--:B------:R-:W-:Y:S01]  /*7760*/  FSEL R17, R17, R108.reuse, P3 ;  /* 0x0000006c11117208 */ /* 0x080fe20001800000 */
[----:B------:R-:W-:Y:S01]  /*7770*/  FADD.FTZ R64, -R108, R64 ;  /* 0x000000406c407221 */ /* 0x000fe20000010100 */
[----:B------:R-:W-:Y:S01]  /*7780*/  FSEL R16, R16, R108, P2 ;  /* 0x0000006c10107208 */ /* 0x000fe20001000000 */
[----:B------:R-:W-:Y:S01]  /*7790*/  FMUL.FTZ R147, R147, R4 ;  /* 0x0000000493937220 */ /* 0x000fe20000410000 */
[----:B------:R-:W-:Y:S01]  /*77a0*/  FSETP.GE.FTZ.AND P3, PT, R136, RZ, PT ;  /* 0x000000ff8800720b */ /* 0x000fe20003f76000 */
[----:B---3--:R-:W-:Y:S01]  /*77b0*/  FADD.FTZ R4, -R101, R7 ;  /* 0x0000000765047221 */ /* 0x008fe20000010100 */
[----:B------:R-:W-:Y:S01]  /*77c0*/  FSETP.GE.FTZ.AND P2, PT, R132, RZ, PT ;  /* 0x000000ff8400720b */ /* 0x000fe20003f56000 */
[----:B------:R-:W-:Y:S01]  /*77d0*/  FMUL.FTZ R148, R148, R5 ;  /* 0x0000000594947220 */ /* 0x000fe20000410000 */
[-C--:B------:R-:W-:Y:S01]  /*77e0*/  FSEL R53, R53, R108.reuse, P1 ;  /* 0x0000006c35357208 */ /* 0x080fe20000800000 */
[----:B------:R-:W-:Y:S01]  /*77f0*/  FADD.FTZ R5, -R101, R6 ;  /* 0x0000000665057221 */ /* 0x000fe20000010100 */
[----:B------:R-:W-:Y:S01]  /*7800*/  FSETP.GE.FTZ.AND P1, PT, R115, RZ, PT ;  /* 0x000000ff7300720b */ /* 0x000fe20003f36000 */
[C---:B------:R-:W-:Y:S01]  /*7810*/  FADD.FTZ R19, -R101.reuse, R19 ;  /* 0x0000001365137221 */ /* 0x040fe20000010100 */
[-C--:B------:R-:W-:Y:S01]  /*7820*/  FSEL R20, R20, R108.reuse, P4 ;  /* 0x0000006c14147208 */ /* 0x080fe20002000000 */
[----:B------:R-:W-:Y:S01]  /*7830*/  FADD.FTZ R18, -R101, R18 ;  /* 0x0000001265127221 */ /* 0x000fe20000010100 */
[-C--:B------:R-:W-:Y:S01]  /*7840*/  FSEL R49, R49, R108.reuse, P3 ;  /* 0x0000006c31317208 */ /* 0x080fe20001800000 */
[C---:B------:R-:W-:Y:S01]  /*7850*/  FADD.FTZ R23, -R101.reuse, R23 ;  /* 0x0000001765177221 */ /* 0x040fe20000010100 */
[-C--:B------:R-:W-:Y:S01]  /*7860*/  FSEL R52, R52, R108.reuse, P2 ;  /* 0x0000006c34347208 */ /* 0x080fe20001000000 */
[----:B------:R-:W-:Y:S01]  /*7870*/  FADD.FTZ R22, -R101, R22 ;  /* 0x0000001665167221 */ /* 0x000fe20000010100 */
[----:B------:R-:W-:Y:S01]  /*7880*/  FSEL R64, R64, R108, P1 ;  /* 0x0000006c40407208 */ /* 0x000fe20000800000 */
[----:B------:R-:W-:Y:S01]  /*7890*/  @P0 FADD.FTZ R108, -R108, R65 ;  /* 0x000000416c6c0221 */ /* 0x000fe20000010100 */
[----:B------:R-:W-:Y:S01]  /*78a0*/  FSETP.GE.FTZ.AND P0, PT, R179, RZ, PT ;  /* 0x000000ffb300720b */ /* 0x000fe20003f16000 */
[----:B------:R-:W-:Y:S01]  /*78b0*/  FADD.FTZ R35, -R101, R35 ;  /* 0x0000002365237221 */ /* 0x000fe20000010100 */
[----:B------:R-:W-:Y:S01]  /*78c0*/  FSETP.GE.FTZ.AND P1, PT, R181, RZ, PT ;  /* 0x000000ffb500720b */ /* 0x000fe20003f36000 */
[C---:B------:R-:W-:Y:S01]  /*78d0*/  FADD.FTZ R34, -R101.reuse, R34 ;  /* 0x0000002265227221 */ /* 0x040fe20000010100 */
        /* <DEDUP_REMOVED lines=9> */
[----:B------:R-:W-:Y:S01]  /*7970*/  FMUL.FTZ R179, R179, R4 ;  /* 0x00000004b3b37220 */ /* 0x000fe20000410000 */
[----:B------:R-:W-:Y:S01]  /*7980*/  FSETP.GE.FTZ.AND P0, PT, R167, RZ, PT ;  /* 0x000000ffa700720b */ /* 0x000fe20003f16000 */
[----:B----4-:R-:W-:Y:S01]  /*7990*/  FADD.FTZ R4, -R100, R8 ;  /* 0x0000000864047221 */ /* 0x010fe20000010100 */
[----:B------:R-:W-:Y:S01]  /*79a0*/  FSEL R18, R18, R101, P1 ;  /* 0x0000006512127208 */ /* 0x000fe20000800000 */
[----:B------:R-:W-:Y:S01]  /*79b0*/  FADD.FTZ R6, -R101, R55 ;  /* 0x0000003765067221 */ /* 0x000fe20000010100 */
[----:B------:R-:W-:Y:S01]  /*79c0*/  FSETP.GE.FTZ.AND P1, PT, R171, RZ, PT ;  /* 0x000000ffab00720b */ /* 0x000fe20003f36000 */
[----:B------:R-:W-:Y:S01]  /*79d0*/  FMUL.FTZ R181, R181, R5 ;  /* 0x00000005b5b57220 */ /* 0x000fe20000410000 */
[-C--:B------:R-:W-:Y:S01]  /*79e0*/  FSEL R23, R23, R101.reuse, P0 ;  /* 0x0000006517177208 */ /* 0x080fe20000000000 */
[----:B------:R-:W-:Y:S01]  /*79f0*/  FADD.FTZ R7, -R101, R54 ;  /* 0x0000003665077221 */ /* 0x000fe20000010100 */
        /* <DEDUP_REMOVED lines=39> */
[C---:B------:R-:W-:Y:S01]  /*7c70*/  FADD.FTZ R4, -R100.reuse, R25 ;  /* 0x0000001964047221 */ /* 0x040fe20000010100 */
        /* <DEDUP_REMOVED lines=12> */
[----:B------:R-:W-:Y:S01]  /*7d40*/  FSEL R6, R6, R100, P2 ;  /* 0x0000006406067208 */ /* 0x000fe20001000000 */
[----:B------:R-:W-:Y:S01]  /*7d50*/  FADD.FTZ R5, -R100, R24 ;  /* 0x0000001864057221 */ /* 0x000fe20000010100 */
[----:B------:R-:W-:Y:S01]  /*7d60*/  FSETP.GE.FTZ.AND P0, PT, R150, RZ, PT ;  /* 0x000000ff9600720b */ /* 0x000fe20003f16000 */
[----:B------:R-:W-:Y:S01]  /*7d70*/  @P1 FADD.FTZ R101, -R101, R67 ;  /* 0x0000004365651221 */ /* 0x000fe20000010100 */
[----:B------:R-:W-:Y:S01]  /*7d80*/  FSETP.GE.FTZ.AND P1, PT, R174, RZ, PT ;  /* 0x000000ffae00720b */ /* 0x000fe20003f36000 */
[----:B------:R-:W-:Y:S01]  /*7d90*/  FMUL.FTZ R39, R173, R4 ;  /* 0x00000004ad277220 */ /* 0x000fe20000410000 */
[-C--:B------:R-:W-:Y:S01]  /*7da0*/  FSEL R7, R7, R100.reuse, P3 ;  /* 0x0000006407077208 */ /* 0x080fe20001800000 */
[C---:B------:R-:W-:Y:S01]  /*7db0*/  FADD.FTZ R4, -R100.reuse, R44 ;  /* 0x0000002c64047221 */ /* 0x040fe20000010100 */
[----:B------:R-:W-:Y:S01]  /*7dc0*/  FSEL R5, R5, R100, P1 ;  /* 0x0000006405057208 */ /* 0x000fe20000800000 */
        /* <DEDUP_REMOVED lines=146> */
.L_x_618:
        /* <DEDUP_REMOVED lines=148> */
.L_x_619:
        /* <DEDUP_REMOVED lines=17> */
[----:B------:R-:W4:Y:S01]  /*9140*/  LDSM.16.M88.4 R32, [R129] ;  /* 0x000000008120783b */ /* 0x000f220000000200 */
[----:B------:R-:W-:Y:S02]  /*9150*/  UIADD3 UR6, UR6, -0x1, URZ ;  /* 0xffffffff06067890 */ /* 0x000fe4000fffe03f */
[----:B------:R-:W-:Y:S01]  /*9160*/  UISETP.NE.U32.AND UP0, UPT, UR23, 0x1, UPT ;  /* 0x000000011700788c */ /* 0x000fe2000bf05070 */
[----:B------:R-:W-:Y:S04]  /*9170*/  LDSM.16.M88.4 R36, [R121] ;  /* 0x000000007924783b */ /* 0x000fe80000000200 */
[----:B------:R-:W3:Y:S04]  /*9180*/  LDSM.16.MT88.4 R40, [R0+0x6800] ;  /* 0x006800000028783b */ /* 0x000ee80000004200 */
[----:B------:R-:W3:Y:S04]  /*9190*/  LDSM.16.M88.4 R44, [R121+0x2000] ;  /* 0x00200000792c783b */ /* 0x000ee80000000200 */
        /* <DEDUP_REMOVED lines=281> */
.L_x_621:
        /* <DEDUP_REMOVED lines=17> */
.L_x_622:
        /* <DEDUP_REMOVED lines=43> */
.L_x_624:
[----:B--2---:R-:W-:Y:S05]  /*a6f0*/  BSYNC B0 ;  /* 0x0000000000007941 */ /* 0x004fea0003800000 */
.L_x_623:
        /* <DEDUP_REMOVED lines=14> */
.L_x_626:
[----:B------:R-:W-:Y:S05]  /*a7e0*/  BSYNC B0 ;  /* 0x0000000000007941 */ /* 0x000fea0003800000 */
.L_x_625:
        /* <DEDUP_REMOVED lines=25> */
.L_x_628:
[----:B------:R-:W-:Y:S05]  /*a980*/  BSYNC B0 ;  /* 0x0000000000007941 */ /* 0x000fea0003800000 */
.L_x_627:
        /* <DEDUP_REMOVED lines=11> */
.L_x_601:
[----:B------:R-:W-:Y:S05]  /*aa40*/  BSYNC B1 ;  /* 0x0000000000017941 */ /* 0x000fea0003800000 */
.L_x_587:
        /* <DEDUP_REMOVED lines=11> */
.L_x_629:
[----:B------:R-:W-:Y:S05]  /*ab00*/  EXIT ;  /* 0x000000000000794d */ /* 0x000fea0003800000 */
.L_x_631:
        /* <DEDUP_REMOVED lines=15> */
.L_x_706:


//--------------------- .text._ZN5flash44flash_bwd_dq_dk_dv_loop_seqk_parallel_kernelI23Flash_bwd_kernel_traitsILi32ELi128ELi128ELi8ELi4ELi4ELi4ELb0ELb0EN7cutlass10bfloat16_tE19Flash_kernel_traitsILi32ELi128ELi128ELi8ES3_EELb0ELb1ELb0ELb1ELb0ELb0ELb1EEEvNS_16Flash_bwd_paramsE --------------------------
	.section	.text._ZN5flash44flash_bwd_dq_dk_dv_loop_seqk_parallel_kernelI23Flash_bwd_kernel_traitsILi32ELi128ELi128ELi8ELi4ELi4ELi4ELb0ELb0EN7cutlass10bfloat16_tE19Flash_kernel_traitsILi32ELi128ELi128ELi8ES3_EELb0ELb1ELb0ELb1ELb0ELb0ELb1EEEvNS_16Flash_bwd_paramsE,"ax",@progbits
	.sectioninfo	@"SHI_REGISTERS=255"
	.align	128
        .global         _ZN5flash44flash_bwd_dq_dk_dv_loop_seqk_parallel_kernelI23Flash_bwd_kernel_traitsILi32ELi128ELi128ELi8ELi4ELi4ELi4ELb0ELb0EN7cutlass10bfloat16_tE19Flash_kernel_traitsILi32ELi128ELi128ELi8ES3_EELb0ELb1ELb0ELb1ELb0ELb0ELb1EEEvNS_16Flash_bwd_paramsE
        .type           _ZN5flash44flash_bwd_dq_dk_dv_loop_seqk_parallel_kernelI23Flash_bwd_kernel_traitsILi32ELi128ELi128ELi8ELi4ELi4ELi4ELb0ELb0EN7cutlass10bfloat16_tE19Flash_kernel_traitsILi32ELi128ELi128ELi8ES3_EELb0ELb1ELb0ELb1ELb0ELb0ELb1EEEvNS_16Flash_bwd_paramsE,@function
        .size           _ZN5flash44flash_bwd_dq_dk_dv_loop_seqk_parallel_kernelI23Flash_bwd_kernel_traitsILi32ELi128ELi128ELi8ELi4ELi4ELi4ELb0ELb0EN7cutlass10bfloat16_tE19Flash_kernel_traitsILi32ELi128ELi128ELi8ES3_EELb0ELb1ELb0ELb1ELb0ELb0ELb1EEEvNS_16Flash_bwd_paramsE,(.L_x_707 - _ZN5flash44flash_bwd_dq_dk_dv_loop_seqk_parallel_kernelI23Flash_bwd_kernel_traitsILi32ELi128ELi128ELi8ELi4ELi4ELi4ELb0ELb0EN7cutlass10bfloat16_tE19Flash_kernel_traitsILi32ELi128ELi128ELi8ES3_EELb0ELb1ELb0ELb1ELb0ELb0ELb1EEEvNS_16Flash_bwd_paramsE)
        .other          _ZN5flash44flash_bwd_dq_dk_dv_loop_seqk_parallel_kernelI23Flash_bwd_kernel_traitsILi32ELi128ELi128ELi8ELi4ELi4ELi4ELb0ELb0EN7cutlass10bfloat16_tE19Flash_kernel_traitsILi32ELi128ELi128ELi8ES3_EELb0ELb1ELb0ELb1ELb0ELb0ELb1EEEvNS_16Flash_bwd_paramsE,@"STO_CUDA_ENTRY STV_DEFAULT"
_ZN5flash44flash_bwd_dq_dk_dv_loop_seqk_parallel_kernelI23Flash_bwd_kernel_traitsILi32ELi128ELi128ELi8ELi4ELi4ELi4ELb0ELb0EN7cutlass10bfloat16_tE19Flash_kernel_traitsILi32ELi128ELi128ELi8ES3_EELb0ELb1ELb0ELb1ELb0ELb0ELb1EEEvNS_16Flash_bwd_paramsE:
.text._ZN5flash44flash_bwd_dq_dk_dv_loop_seqk_parallel_kernelI23Flash_bwd_kernel_traitsILi32ELi128ELi128ELi8ELi4ELi4ELi4ELb0ELb0EN7cutlass10bfloat16_tE19Flash_kernel_traitsILi32ELi128ELi128ELi8ES3_EELb0ELb1ELb0ELb1ELb0ELb0ELb1EEEvNS_16Flash_bwd_paramsE:
        /* <DEDUP_REMOVED lines=23> */
[----:B------:R-:W-:Y:S02]  /*0170*/  ULDC.U8 UR10, c[0x0][0x328] ;  /* 0x0000ca00000a7ab9 */ /* 0x000fe40000000000 */
[----:B------:R-:W-:Y:S02]  /*0180*/  UISETP.NE.AND UP5, UPT, UR10, URZ, UPT ;  /* 0x0000003f0a00728c */ /* 0x000fe4000bfa5270 */
[----:B------:R-:W-:Y:S02]  /*0190*/  ULDC UR7, c[0x0][0x1c0] ;  /* 0x0000700000077ab9 */ /* 0x000fe40000000800 */
[----:B------:R-:W-:Y:S02]  /*01a0*/  ULDC UR14, c[0x0][0x214] ;  /* 0x00008500000e7ab9 */ /* 0x000fe40000000800 */
[----:B------:R-:W-:Y:S01]  /*01b0*/  ULDC UR16, c[0x0][0x224] ;  /* 0x0000890000107ab9 */ /* 0x000fe20000000800 */
[----:B-1----:R-:W-:Y:S01]  /*01c0*/  SHF.R.S32.HI R15, RZ, 0x1f, R19 ;  /* 0x0000001fff0f7819 */ /* 0x002fe20000011413 */
[----:B--2---:R-:W-:-:S02]  /*01d0*/  UIMAD UR17, UR50, UR57, URZ ;  /* 0x00000039321172a4 */ /* 0x004fc4000f8e023f */
[----:B------:R-:W-:Y:S01]  /*01e0*/  ULOP3.LUT UR6, UR50, UR13, URZ, 0x3c, !UPT ;  /* 0x0000000d32067292 */ /* 0x000fe2000f8e3c3f */
[CC--:B------:R-:W-:Y:S01]  /*01f0*/  LEA.HI R5, R15.reuse, R19.reuse, RZ, 0x4 ;  /* 0x000000130f057211 */ /* 0x0c0fe200078f20ff */
[----:B------:R-:W-:Y:S01]  /*0200*/  ULDC UR18, c[0x0][0x224] ;  /* 0x0000890000127ab9 */ /* 0x000fe20000000800 */
[CC--:B------:R-:W-:Y:S01]  /*0210*/  LEA.HI R117, R15.reuse, R19.reuse, RZ, 0x3 ;  /* 0x000000130f757211 */ /* 0x0c0fe200078f18ff */
[----:B------:R-:W-:Y:S01]  /*0220*/  USHF.R.S32.HI UR5, URZ, 0x1f, UR18 ;  /* 0x0000001f3f057899 */ /* 0x000fe20008011412 */
[----:B------:R-:W-:Y:S01]  /*0230*/  SHF.R.S32.HI R2, RZ, 0x4, R5 ;  /* 0x00000004ff027819 */ /* 0x000fe20000011405 */
[----:B------:R-:W-:Y:S01]  /*0240*/  ULDC UR52, c[0x0][0x1c0] ;  /* 0x0000700000347ab9 */ /* 0x000fe20000000800 */
[-C--:B------:R-:W-:Y:S01]  /*0250*/  LEA.HI R10, R15, R19.reuse, RZ, 0x2 ;  /* 0x000000130f0a7211 */ /* 0x080fe200078f10ff */
[----:B---3--:R-:W-:Y:S01]  /*0260*/  UIMAD UR5, UR5, UR47, URZ ;  /* 0x0000002f050572a4 */ /* 0x008fe2000f8e023f */
[----:B------:R-:W-:Y:S01]  /*0270*/  LEA.HI R0, R5, R2, RZ, 0x1 ;  /* 0x0000000205007211 */ /* 0x000fe200078f08ff */
[----:B------:R-:W-:Y:S01]  /*0280*/  ULDC UR12, c[0x0][0x1c0] ;  /* 0x00007000000c7ab9 */ /* 0x000fe20000000800 */
[----:B------:R-:W-:Y:S01]  /*0290*/  LOP3.LUT R3, R10, 0xfffffffc, RZ, 0xc0, !PT ;  /* 0xfffffffc0a037812 */ /* 0x000fe200078ec0ff */
[----:B------:R-:W-:Y:S01]  /*02a0*/  UIMAD.WIDE UR52, UR57, UR52, URZ ;  /* 0x00000034393472a5 */ /* 0x000fe2000f8e023f */
[----:B------:R-:W-:Y:S01]  /*02b0*/  LOP3.LUT R0, R0, 0xfffffffe, RZ, 0xc0, !PT ;  /* 0xfffffffe00007812 */ /* 0x000fe200078ec0ff */
[----:B------:R-:W-:Y:S01]  /*02c0*/  UIMAD.WIDE.U32 UR60, UR47, UR18, URZ ;  /* 0x000000122f3c72a5 */ /* 0x000fe2000f8e003f */
[----:B------:R-:W-:Y:S01]  /*02d0*/  SHF.R.S32.HI R14, RZ, 0x2, R10 ;  /* 0x00000002ff0e7819 */ /* 0x000fe2000001140a */
[----:B------:R-:W-:Y:S01]  /*02e0*/  IMAD.IADD R8, R19, 0x1, -R3 ;  /* 0x0000000113087824 */ /* 0x000fe200078e0a03 */
[-C--:B------:R-:W-:Y:S01]  /*02f0*/  LEA.HI R3, R15, R19.reuse, RZ, 0x7 ;  /* 0x000000130f037211 */ /* 0x080fe200078f38ff */
[----:B------:R-:W-:Y:S01]  /*0300*/  IMAD.IADD R13, R2, 0x1, -R0 ;  /* 0x00000001020d7824 */ /* 0x000fe200078e0a00 */
[----:B------:R-:W-:Y:S01]  /*0310*/  LOP3.LUT R0, R117, 0xfffffff8, RZ, 0xc0, !PT ;  /* 0xfffffff875007812 */ /* 0x000fe200078ec0ff */
[----:B------:R-:W-:Y:S01]  /*0320*/  IMAD.SHL.U32 R230, R8, 0x8, RZ ;  /* 0x0000000808e67824 */ /* 0x000fe200078e00ff */
[----:B------:R-:W-:Y:S01]  /*0330*/  SHF.R.S32.HI R2, RZ, 0x3, R117 ;  /* 0x00000003ff027819 */ /* 0x000fe20000011475 */
[----:B------:R-:W-:Y:S01]  /*0340*/  UIMAD UR57, UR57, UR12, URZ ;  /* 0x0000000c393972a4 */ /* 0x000fe2000f8e023f */
[----:B------:R-:W-:Y:S01]  /*0350*/  SHF.R.S32.HI R11, RZ, 0x7, R3 ;  /* 0x00000007ff0b7819 */ /* 0x000fe20000011403 */
[----:B------:R-:W-:Y:S01]  /*0360*/  IMAD.IADD R6, R19, 0x1, -R0 ;  /* 0x0000000113067824 */ /* 0x000fe200078e0a00 */
[----:B------:R-:W-:Y:S01]  /*0370*/  LEA.HI R15, R15, R19, RZ, 0x5 ;  /* 0x000000130f0f7211 */ /* 0x000fe200078f28ff */
[----:B------:R-:W-:Y:S01]  /*0380*/  IMAD.SHL.U32 R0, R2, 0x40, RZ ;  /* 0x0000004002007824 */ /* 0x000fe200078e00ff */
[----:B------:R-:W-:-:S02]  /*0390*/  ULDC UR15, c[0x0][0x1c0] ;  /* 0x00007000000f7ab9 */ /* 0x000fc40000000800 */
[----:B------:R-:W-:Y:S01]  /*03a0*/  LEA.HI R9, R6, R6, RZ, 0x1 ;  /* 0x0000000606097211 */ /* 0x000fe200078f08ff */
[----:B------:R-:W-:Y:S01]  /*03b0*/  ULDC.U8 UR11, c[0x0][0x3d0] ;  /* 0x0000f400000b7ab9 */ /* 0x000fe20000000000 */
[----:B------:R-:W-:Y:S01]  /*03c0*/  LOP3.LUT R0, R0, 0xc0, RZ, 0xc0, !PT ;  /* 0x000000c000007812 */ /* 0x000fe200078ec0ff */
[----:B------:R-:W-:Y:S01]  /*03d0*/  ULDC.64 UR8, c[0x0][0x118] ;  /* 0x0000460000087ab9 */ /* 0x000fe20000000a00 */
[----:B------:R-:W-:Y:S01]  /*03e0*/  LOP3.LUT R2, R9, 0x3fffffe, RZ, 0xc0, !PT ;  /* 0x03fffffe09027812 */ /* 0x000fe200078ec0ff */
[----:B------:R-:W-:Y:S01]  /*03f0*/  UISETP.NE.AND UP6, UPT, UR11, URZ, UPT ;  /* 0x0000003f0b00728c */ /* 0x000fe2000bfc5270 */
[----:B------:R-:W-:Y:S01]  /*0400*/  SHF.R.U32.HI R4, RZ, 0x3, R0 ;  /* 0x00000003ff047819 */ /* 0x000fe20000011600 */
[----:B------:R-:W-:Y:S01]  /*0410*/  UIMAD.WIDE.U32 UR58, UR52, UR60, URZ ;  /* 0x0000003c343a72a5 */ /* 0x000fe2000f8e003f */
[----:B------:R-:W-:Y:S01]  /*0420*/  LOP3.LUT R3, R0, 0x18, R230, 0xf8, !PT ;  /* 0x0000001800037812 */ /* 0x000fe200078ef8e6 */
[----:B------:R-:W-:Y:S01]  /*0430*/  IMAD.IADD R2, R6, 0x1, -R2 ;  /* 0x0000000106027824 */ /* 0x000fe200078e0a02 */
[----:B------:R-:W-:Y:S01]  /*0440*/  SHF.R.S32.HI R21, RZ, 0x5, R15 ;  /* 0x00000005ff157819 */ /* 0x000fe2000001140f */
[----:B------:R-:W-:Y:S01]  /*0450*/  IMAD R0, R11, 0x8, R13 ;  /* 0x000000080b007824 */ /* 0x000fe200078e020d */
[----:B------:R-:W-:Y:S01]  /*0460*/  LOP3.LUT R7, R3, R4, RZ, 0x3c, !PT ;  /* 0x0000000403077212 */ /* 0x000fe200078e3cff */
[----:B------:R-:W-:-:S02]  /*0470*/  USHF.L.U32 UR33, UR57, 0x3, URZ ;  /* 0x0000000339217899 */ /* 0x000fc4000800063f */
[----:B------:R-:W-:Y:S01]  /*0480*/  IMAD R18, R0, 0x8, R2 ;  /* 0x0000000800127824 */ /* 0x000fe200078e0202 */
[----:B------:R-:W-:Y:S01]  /*0490*/  LOP3.LUT R0, R5, 0xfffffff0, RZ, 0xc0, !PT ;  /* 0xfffffff005007812 */ /* 0x000fe200078ec0ff */
[----:B------:R-:W-:Y:S01]  /*04a0*/  USHF.L.U32 UR32, UR57, 0x4, URZ ;  /* 0x0000000439207899 */ /* 0x000fe2000800063f */
[----:B------:R-:W-:Y:S01]  /*04b0*/  LEA.HI R5, R10, R14, RZ, 0x1 ;  /* 0x0000000e0a057211 */ /* 0x000fe200078f08ff */
[----:B------:R-:W-:Y:S02]  /*04c0*/  UIMAD UR31, UR57, 0x18, URZ ;  /* 0x00000018391f78a4 */ /* 0x000fe4000f8e023f */
[----:B------:R-:W-:Y:S01]  /*04d0*/  IMAD.IADD R0, R19, 0x1, -R0 ;  /* 0x0000000113007824 */ /* 0x000fe200078e0a00 */
[----:B------:R-:W-:Y:S01]  /*04e0*/  LOP3.LUT R5, R5, 0x7fffffe, RZ, 0xc0, !PT ;  /* 0x07fffffe05057812 */ /* 0x000fe200078ec0ff */
[----:B------:R-:W-:Y:S02]  /*04f0*/  USHF.L.U32 UR30, UR57, 0x5, URZ ;  /* 0x00000005391e7899 */ /* 0x000fe4000800063f */
[----:B------:R-:W-:Y:S01]  /*0500*/  UIMAD UR29, UR57, 0x28, URZ ;  /* 0x00000028391d78a4 */ /* 0x000fe2000f8e023f */
[----:B------:R-:W-:Y:S01]  /*0510*/  SHF.R.S32.HI R2, RZ, 0x1f, R0 ;  /* 0x0000001fff027819 */ /* 0x000fe20000011400 */
[----:B------:R-:W-:Y:S01]  /*0520*/  UIMAD UR28, UR57, 0x30, URZ ;  /* 0x00000030391c78a4 */ /* 0x000fe2000f8e023f */
[-C--:B------:R-:W-:Y:S01]  /*0530*/  LEA.HI R4, R0, R0.reuse, RZ, 0x1 ;  /* 0x0000000000047211 */ /* 0x080fe200078f08ff */
[----:B------:R-:W-:Y:S01]  /*0540*/  UIMAD UR27, UR57, 0x38, URZ ;  /* 0x00000038391b78a4 */ /* 0x000fe2000f8e023f */
[----:B------:R-:W-:Y:S01]  /*0550*/  LEA.HI R12, R2, R0, RZ, 0x3 ;  /* 0x00000000020c7211 */ /* 0x000fe200078f18ff */
[----:B------:R-:W-:Y:S01]  /*0560*/  USHF.L.U32 UR26, UR57, 0x6, URZ ;  /* 0x00000006391a7899 */ /* 0x000fe2000800063f */
[----:B------:R-:W-:Y:S01]  /*0570*/  LOP3.LUT R3, R4, 0x7fffffe, RZ, 0xc0, !PT ;  /* 0x07fffffe04037812 */ /* 0x000fe200078ec0ff */
[----:B------:R-:W-:Y:S01]  /*0580*/  UIMAD UR25, UR57, 0x48, URZ ;  /* 0x00000048391978a4 */ /* 0x000fe2000f8e023f */
[----:B------:R-:W-:Y:S01]  /*0590*/  LOP3.LUT R2, R12, 0xfffffff8, RZ, 0xc0, !PT ;  /* 0xfffffff80c027812 */ /* 0x000fe200078ec0ff */
[----:B------:R-:W-:-:S02]  /*05a0*/  UIMAD UR24, UR57, 0x50, URZ ;  /* 0x00000050391878a4 */ /* 0x000fc4000f8e023f */
[C---:B------:R-:W-:Y:S01]  /*05b0*/  IMAD.IADD R17, R0.reuse, 0x1, -R3 ;  /* 0x0000000100117824 */ /* 0x040fe200078e0a03 */
[----:B------:R-:W-:Y:S01]  /*05c0*/  UIMAD UR23, UR57, 0x58, URZ ;  /* 0x00000058391778a4 */ /* 0x000fe2000f8e023f */
[----:B------:R-:W-:Y:S01]  /*05d0*/  IMAD.IADD R16, R0, 0x1, -R2 ;  /* 0x0000000100107824 */ /* 0x000fe200078e0a02 */
[----:B------:R-:W-:Y:S01]  /*05e0*/  SHF.R.S32.HI R2, RZ, 0x1f, R10 ;  /* 0x0000001fff027819 */ /* 0x000fe2000001140a */
[----:B------:R-:W-:Y:S01]  /*05f0*/  IMAD.IADD R0, R14, 0x1, -R5 ;  /* 0x000000010e007824 */ /* 0x000fe200078e0a05 */
[----:B------:R-:W-:Y:S01]  /*0600*/  UIMAD UR22, UR57, 0x60, URZ ;  /* 0x00000060391678a4 */ /* 0x000fe2000f8e023f */
[----:B------:R-:W-:Y:S01]  /*0610*/  IMAD.U32 R3, RZ, RZ, UR4 ;  /* 0x00000004ff037e24 */ /* 0x000fe2000f8e00ff */
[----:B------:R-:W-:Y:S01]  /*0620*/  LEA.HI R2, R2, R14, RZ, 0x3 ;  /* 0x0000000e02027211 */ /* 0x000fe200078f18ff */
[----:B------:R-:W-:Y:S01]  /*0630*/  IMAD R0, R21, 0x8, R0 ;  /* 0x0000000815007824 */ /* 0x000fe200078e0200 */
[----:B------:R-:W-:Y:S02]  /*0640*/  UIMAD UR4, UR47, UR7, UR50 ;  /* 0x000000072f0472a4 */ /* 0x000fe4000f8e0232 */
[----:B------:R-:W-:Y:S01]  /*0650*/  USHF.R.S32.HI UR7, URZ, 0x1f, UR50 ;  /* 0x0000001f3f077899 */ /* 0x000fe20008011432 */
[----:B------:R-:W-:Y:S01]  /*0660*/  IMAD.U32 R20, R0, 0x20, R7 ;  /* 0x0000002000147824 */ /* 0x000fe200078e0007 */
[----:B------:R-:W-:Y:S01]  /*0670*/  LOP3.LUT R0, R2, 0xfffffff8, RZ, 0xc0, !PT ;  /* 0xfffffff802007812 */ /* 0x000fe200078ec0ff */
[----:B------:R-:W-:Y:S01]  /*0680*/  IMAD.SHL.U32 R7, R8, 0x2, RZ ;  /* 0x0000000208077824 */ /* 0x000fe200078e00ff */
[----:B------:R-:W-:Y:S01]  /*0690*/  SHF.R.S32.HI R2, RZ, 0x1, R4 ;  /* 0x00000001ff027819 */ /* 0x000fe20000011404 */
[----:B------:R-:W-:Y:S01]  /*06a0*/  UIMAD UR4, UR4, UR16, URZ ;  /* 0x00000010040472a4 */ /* 0x000fe2000f8e023f */
[----:B------:R-:W-:Y:S01]  /*06b0*/  STL [R1+0x38], R20 ;  /* 0x0000381401007387 */ /* 0x000fe20000100800 */
[----:B------:R-:W-:Y:S01]  /*06c0*/  IMAD.IADD R0, R14, 0x1, -R0 ;  /* 0x000000010e007824 */ /* 0x000fe200078e0a00 */
[----:B------:R-:W-:Y:S01]  /*06d0*/  UIMAD UR21, UR57, 0x68, URZ ;  /* 0x00000068391578a4 */ /* 0x000fe2000f8e023f */
[----:B------:R-:W-:Y:S01]  /*06e0*/  IMAD R154, R11, 0x2000, R7 ;  /* 0x000020000b9a7824 */ /* 0x000fe200078e0207 */
[----:B------:R1:W-:Y:S01]  /*06f0*/  STL [R1+0x64], R3 ;  /* 0x0000640301007387 */ /* 0x0003e20000100800 */
[----:B------:R-:W-:Y:S01]  /*0700*/  IMAD.SHL.U32 R146, R20, 0x2, RZ ;  /* 0x0000000214927824 */ /* 0x000fe200078e00ff */
[C---:B------:R-:W-:Y:S01]  /*0710*/  LEA.HI R10, R0.reuse, R0, RZ, 0x1 ;  /* 0x00000000000a7211 */ /* 0x040fe200078f08ff */
[----:B------:R-:W-:Y:S01]  /*0720*/  UIMAD UR20, UR57, 0x70, URZ ;  /* 0x00000070391478a4 */ /* 0x000fe2000f8e023f */
[C---:B------:R-:W-:Y:S01]  /*0730*/  LOP3.LUT P5, RZ, R0.reuse, 0x2, RZ, 0xc0, !PT ;  /* 0x0000000200ff7812 */ /* 0x040fe200078ac0ff */
[----:B------:R-:W-:Y:S01]  /*0740*/  UIMAD UR19, UR57, 0x78, URZ ;  /* 0x00000078391378a4 */ /* 0x000fe2000f8e023f */
[----:B------:R-:W-:Y:S01]  /*0750*/  LOP3.LUT P4, RZ, R0, 0x4, RZ, 0xc0, !PT ;  /* 0x0000000400ff7812 */ /* 0x000fe2000788c0ff */
[----:B------:R-:W-:Y:S01]  /*0760*/  UMOV UR56, 0xffffe000 ;  /* 0xffffe00000387882 */ /* 0x000fe20000000000 */
[----:B------:R-:W-:-:S02]  /*0770*/  SEL R149, R125, 0xffffffe0, !P5 ;  /* 0xffffffe07d957807 */ /* 0x000fc40006800000 */
[----:B-1----:R-:W-:Y:S02]  /*0780*/  SHF.R.S32.HI R3, RZ, 0x1f, R4 ;  /* 0x0000001fff037819 */ /* 0x002fe40000011404 */
[----:B------:R-:W-:Y:S02]  /*0790*/  LOP3.LUT R4, R0, 0x1, RZ, 0xc0, !PT ;  /* 0x0000000100047812 */ /* 0x000fe400078ec0ff */
[----:B------:R-:W-:Y:S02]  /*07a0*/  LEA.HI R3, R3, R2, RZ, 0x2 ;  /* 0x0000000203037211 */ /* 0x000fe400078f10ff */
[----:B------:R-:W-:Y:S01]  /*07b0*/  ISETP.NE.U32.AND P6, PT, R4, 0x1, PT ;  /* 0x000000010400780c */ /* 0x000fe20003fc5070 */
[----:B------:R-:W-:Y:S01]  /*07c0*/  IMAD.U32 R4, RZ, RZ, UR17 ;  /* 0x00000011ff047e24 */ /* 0x000fe2000f8e00ff */
[----:B------:R-:W-:Y:S02]  /*07d0*/  LOP3.LUT R3, R3, 0xfffffffc, RZ, 0xc0, !PT ;  /* 0xfffffffc03037812 */ /* 0x000fe400078ec0ff */
[----:B------:R-:W-:-:S02]  /*07e0*/  SEL R148, R148, 0x10, !P6 ;  /* 0x0000001094947807 */ /* 0x000fc40007000000 */
[----:B------:R1:W-:Y:S01]  /*07f0*/  STL [R1+0x60], R4 ;  /* 0x0000600401007387 */ /* 0x0003e20000100800 */
[----:B------:R-:W-:Y:S01]  /*0800*/  IMAD.IADD R14, R2, 0x1, -R3 ;  /* 0x00000001020e7824 */ /* 0x000fe200078e0a03 */
[----:B------:R-:W-:Y:S01]  /*0810*/  SHF.R.S32.HI R2, RZ, 0x1f, R15 ;  /* 0x0000001fff027819 */ /* 0x000fe2000001140f */
[----:B------:R-:W-:Y:S01]  /*0820*/  IMAD.U32 R3, RZ, RZ, UR6 ;  /* 0x00000006ff037e24 */ /* 0x000fe2000f8e00ff */
[----:B------:R-:W-:Y:S02]  /*0830*/  USHF.R.S32.HI UR6, URZ, 0x1f, UR50 ;  /* 0x0000001f3f067899 */ /* 0x000fe40008011432 */
[----:B------:R-:W-:Y:S02]  /*0840*/  LEA.HI R2, R2, R21, RZ, 0x2 ;  /* 0x0000001502027211 */ /* 0x000fe400078f10ff */
[----:B------:R2:W-:Y:S02]  /*0850*/  STL [R1+0x5c], R3 ;  /* 0x00005c0301007387 */ /* 0x0005e40000100800 */
[----:B-1----:R-:W-:Y:S01]  /*0860*/  IMAD.U32 R4, RZ, RZ, UR6 ;  /* 0x00000006ff047e24 */ /* 0x002fe2000f8e00ff */
[----:B------:R-:W-:Y:S01]  /*0870*/  USHF.L.U32 UR6, UR47, 0x7, URZ ;  /* 0x000000072f067899 */ /* 0x000fe2000800063f */
[----:B------:R-:W-:-:S05]  /*0880*/  IMAD.SHL.U32 R4, R6, 0x40, RZ ;  /* 0x0000004006047824 */ /* 0x000fca00078e00ff */
[----:B------:R-:W-:Y:S01]  /*0890*/  IMAD.U32 R6, RZ, RZ, UR6 ;  /* 0x00000006ff067e24 */ /* 0x000fe2000f8e00ff */
[----:B--2---:R-:W-:Y:S01]  /*08a0*/  LOP3.LUT R3, R15, 0xffffffe0, RZ, 0xc0, !PT ;  /* 0xffffffe00f037812 */ /* 0x004fe200078ec0ff */
[----:B------:R-:W-:Y:S01]  /*08b0*/  USHF.R.S32.HI UR6, URZ, 0x1f, UR47 ;  /* 0x0000001f3f067899 */ /* 0x000fe2000801142f */
[----:B------:R-:W-:-:S03]  /*08c0*/  LOP3.LUT R8, R4, 0x1c0, RZ, 0xc0, !PT ;  /* 0x000001c004087812 */ /* 0x000fc600078ec0ff */
        /* <DEDUP_REMOVED lines=8> */
[C---:B------:R-:W-:Y:S01]  /*0950*/  IMAD.SHL.U32 R9, R2.reuse, 0x40, RZ ;  /* 0x0000004002097824 */ /* 0x040fe200078e00ff */
[----:B------:R-:W-:Y:S01]  /*0960*/  LOP3.LUT P0, RZ, R2, 0x2, RZ, 0xc0, !PT ;  /* 0x0000000202ff7812 */ /* 0x000fe2000780c0ff */
[----:B------:R-:W-:-:S02]  /*0970*/  IMAD.SHL.U32 R2, R130, 0x10, RZ ;  /* 0x0000001082027824 */ /* 0x000fc400078e00ff */
[----:B------:R-:W-:Y:S01]  /*0980*/  IMAD.SHL.U32 R4, R130, 0x400, RZ ;  /* 0x0000040082047824 */ /* 0x000fe200078e00ff */
[----:B------:R-:W-:Y:S02]  /*0990*/  SEL R116, R125, 0xffffffe0, !P0 ;  /* 0xffffffe07d747807 */ /* 0x000fe40004000000 */
[----:B------:R-:W-:-:S05]  /*09a0*/  LEA.HI.SX32 R15, R6, R2, 0x1e ;  /* 0x00000002060f7211 */ /* 0x000fca00078ff2ff */
[----:B------:R-:W-:Y:S01]  /*09b0*/  STL [R1+0x34], R15 ;  /* 0x0000340f01007387 */ /* 0x000fe20000100800 */
[----:B-1----:R-:W-:Y:S01]  /*09c0*/  SHF.R.S32.HI R5, RZ, 0x3, R12 ;  /* 0x00000003ff057819 */ /* 0x002fe2000001140c */
[----:B------:R-:W-:Y:S01]  /*09d0*/  IMAD.IADD R12, R0, 0x1, -R3 ;  /* 0x00000001000c7824 */ /* 0x000fe200078e0a03 */
[----:B------:R-:W-:Y:S01]  /*09e0*/  LOP3.LUT R3, R8, 0x30, R2, 0xf8, !PT ;  /* 0x0000003008037812 */ /* 0x000fe200078ef802 */
[----:B------:R-:W-:Y:S02]  /*09f0*/  IMAD.SHL.U32 R0, R0, 0x40, RZ ;  /* 0x0000004000007824 */ /* 0x000fe400078e00ff */
[----:B------:R-:W-:Y:S01]  /*0a00*/  IMAD R119, R5, 0x200, R4 ;  /* 0x0000020005777824 */ /* 0x000fe200078e0204 */
[----:B------:R-:W-:Y:S02]  /*0a10*/  LOP3.LUT R3, R3, 0x8, R117, 0xf8, !PT ;  /* 0x0000000803037812 */ /* 0x000fe400078ef875 */
[----:B------:R-:W-:Y:S02]  /*0a20*/  LOP3.LUT R2, R0, 0x1c0, RZ, 0xc0, !PT ;  /* 0x000001c000027812 */ /* 0x000fe400078ec0ff */
[----:B------:R-:W-:Y:S01]  /*0a30*/  LOP3.LUT R0, R9, 0xc0, RZ, 0xc0, !PT ;  /* 0x000000c009007812 */ /* 0x000fe200078ec0ff */
[----:B------:R-:W-:Y:S01]  /*0a40*/  IMAD R9, R5, 0x8, R17 ;  /* 0x0000000805097824 */ /* 0x000fe200078e0211 */
[----:B------:R-:W-:-:S02]  /*0a50*/  LEA.HI R2, R2, R2, RZ, 0x1d ;  /* 0x0000000202027211 */ /* 0x000fc400078fe8ff */
[----:B------:R-:W-:Y:S02]  /*0a60*/  LOP3.LUT R117, R0, 0x8, R117, 0xf8, !PT ;  /* 0x0000000800757812 */ /* 0x000fe400078ef875 */
[----:B------:R-:W-:Y:S02]  /*0a70*/  SHF.R.U32.HI R0, RZ, 0x3, R0 ;  /* 0x00000003ff007819 */ /* 0x000fe40000011600 */
[----:B------:R-:W-:Y:S01]  /*0a80*/  IADD3 R154, R2, R154, R4 ;  /* 0x0000009a029a7210 */ /* 0x000fe20007ffe004 */
[----:B------:R-:W-:Y:S01]  /*0a90*/  IMAD.U32 R4, RZ, RZ, UR7 ;  /* 0x00000007ff047e24 */ /* 0x000fe2000f8e00ff */
[----:B------:R-:W-:Y:S01]  /*0aa0*/  LOP3.LUT R117, R117, R0, RZ, 0x3c, !PT ;  /* 0x0000000075757212 */ /* 0x000fe200078e3cff */
[----:B------:R-:W-:Y:S01]  /*0ab0*/  @UP5 UIMAD UR7, UR47, UR14, URZ ;  /* 0x0000000e2f0752a4 */ /* 0x000fe2000f8e023f */
[----:B------:R-:W-:Y:S01]  /*0ac0*/  IMAD.U32 R0, RZ, RZ, UR6 ;  /* 0x00000006ff007e24 */ /* 0x000fe2000f8e00ff */
[----:B------:R-:W-:Y:S01]  /*0ad0*/  SHF.R.U32.HI R2, RZ, 0x3, R8 ;  /* 0x00000003ff027819 */ /* 0x000fe20000011608 */
[----:B------:R-:W-:Y:S01]  /*0ae0*/  IMAD R0, R130, 0x200, R7 ;  /* 0x0000020082007824 */ /* 0x000fe200078e0207 */
[----:B------:R-:W-:Y:S01]  /*0af0*/  @!UP5 UIMAD UR6, UR47, UR15, UR50 ;  /* 0x0000000f2f06d2a4 */ /* 0x000fe2000f8e0232 */
[----:B------:R-:W-:Y:S01]  /*0b00*/  IMAD.SHL.U32 R154, R154, 0x2, RZ ;  /* 0x000000029a9a7824 */ /* 0x000fe200078e00ff */
[----:B------:R-:W-:Y:S01]  /*0b10*/  LOP3.LUT R5, R3, R2, RZ, 0x3c, !PT ;  /* 0x0000000203057212 */ /* 0x000fe200078e3cff */
[----:B------:R-:W-:Y:S01]  /*0b20*/  IMAD.U32 R2, RZ, RZ, UR7 ;  /* 0x00000007ff027e24 */ /* 0x000fe2000f8e00ff */
[----:B------:R-:W-:Y:S01]  /*0b30*/  @!UP5 UIMAD UR6, UR6, UR14, URZ ;  /* 0x0000000e0606d2a4 */ /* 0x000fe2000f8e023f */
[----:B------:R-:W-:Y:S01]  /*0b40*/  IMAD R12, R12, 0x20, R0 ;  /* 0x000000200c0c7824 */ /* 0x000fe200078e0200 */
[C---:B------:R-:W-:Y:S01]  /*0b50*/  IADD3 R147, R154.reuse, 0x40, RZ ;  /* 0x000000409a937810 */ /* 0x040fe20007ffe0ff */
[----:B------:R-:W-:Y:S01]  /*0b60*/  IMAD.U32 R0, RZ, RZ, UR4 ;  /* 0x00000004ff007e24 */ /* 0x000fe2000f8e00ff */
[----:B------:R1:W-:Y:S01]  /*0b70*/  STL [R1+0x58], R2 ;  /* 0x0000580201007387 */ /* 0x0003e20000100800 */
[----:B------:R-:W-:Y:S01]  /*0b80*/  USHF.R.S32.HI UR4, URZ, 0x1f, UR17 ;  /* 0x0000001f3f047899 */ /* 0x000fe20008011411 */
[----:B------:R-:W-:Y:S01]  /*0b90*/  @P4 IADD3 R147, R154, -0x40, RZ ;  /* 0xffffffc09a934810 */ /* 0x000fe20007ffe0ff */
[----:B------:R-:W-:Y:S01]  /*0ba0*/  IMAD.U32 R117, R18, 0x20, R117 ;  /* 0x0000002012757824 */ /* 0x000fe200078e0075 */
[----:B------:R2:W-:Y:S01]  /*0bb0*/  STL [R1+0x54], R0 ;  /* 0x0000540001007387 */ /* 0x0005e20000100800 */
[----:B------:R-:W-:-:S02]  /*0bc0*/  IMAD.IADD R152, R154, 0x1, R148 ;  /* 0x000000019a987824 */ /* 0x000fc400078e0294 */
[----:B------:R-:W-:Y:S01]  /*0bd0*/  IMAD.U32 R3, RZ, RZ, UR4 ;  /* 0x00000004ff037e24 */ /* 0x000fe2000f8e00ff */
[----:B------:R-:W-:Y:S01]  /*0be0*/  USHF.L.U32 UR4, UR57, 0x7, URZ ;  /* 0x0000000739047899 */ /* 0x000fe2000800063f */
[----:B------:R-:W-:Y:S02]  /*0bf0*/  IMAD.IADD R148, R148, 0x1, R147 ;  /* 0x0000000194947824 */ /* 0x000fe400078e0293 */
[----:B------:R-:W-:Y:S01]  /*0c00*/  IMAD R116, R117, 0x2, R116 ;  /* 0x0000000275747824 */ /* 0x000fe200078e0274 */
[----:B------:R-:W-:Y:S01]  /*0c10*/  UIADD3 UR18, -UR4, URZ, URZ ;  /* 0x0000003f04127290 */ /* 0x000fe2000fffe13f */
[--C-:B------:R-:W-:Y:S02]  /*0c20*/  IMAD.IADD R153, R154, 0x1, R149.reuse ;  /* 0x000000019a997824 */ /* 0x100fe400078e0295 */
[----:B------:R-:W-:Y:S02]  /*0c30*/  IMAD.IADD R151, R152, 0x1, R149 ;  /* 0x0000000198977824 */ /* 0x000fe400078e0295 */
[----:B------:R-:W-:-:S02]  /*0c40*/  IMAD.IADD R150, R149, 0x1, R147 ;  /* 0x0000000195967824 */ /* 0x000fc400078e0293 */
[----:B------:R-:W-:Y:S02]  /*0c50*/  IMAD.SHL.U32 R117, R117, 0x2, RZ ;  /* 0x0000000275757824 */ /* 0x000fe400078e00ff */
[----:B------:R-:W-:Y:S02]  /*0c60*/  IMAD.IADD R149, R149, 0x1, R148 ;  /* 0x0000000195957824 */ /* 0x000fe400078e0294 */
[----:B-1----:R-:W-:Y:S02]  /*0c70*/  IMAD.SHL.U32 R2, R19, 0x2, RZ ;  /* 0x0000000213027824 */ /* 0x002fe400078e00ff */
[----:B--2---:R-:W-:-:S03]  /*0c80*/  IMAD.U32 R0, RZ, RZ, UR5 ;  /* 0x00000005ff007e24 */ /* 0x004fc6000f8e00ff */
[----:B------:R-:W-:Y:S01]  /*0c90*/  LOP3.LUT R2, R2, 0x6, RZ, 0xc0, !PT ;  /* 0x0000000602027812 */ /* 0x000fe200078ec0ff */
[----:B------:R-:W-:Y:S01]  /*0ca0*/  UIMAD UR5, UR53, UR60, URZ ;  /* 0x0000003c350572a4 */ /* 0x000fe2000f8e023f */
[----:B------:R1:W-:Y:S03]  /*0cb0*/  STL [R1+0x50], R0 ;  /* 0x0000500001007387 */ /* 0x0003e60000100800 */
[C---:B------:R-:W-:Y:S02]  /*0cc0*/  IMAD R4, R11.reuse, 0x40, R2 ;  /* 0x000000400b047824 */ /* 0x040fe400078e0202 */
[----:B------:R-:W-:Y:S01]  /*0cd0*/  IMAD.SHL.U32 R2, R11, 0x8, RZ ;  /* 0x000000080b027824 */ /* 0x000fe200078e00ff */
[----:B------:R2:W-:Y:S04]  /*0ce0*/  STL [R1+0x40], R3 ;  /* 0x0000400301007387 */ /* 0x0005e80000100800 */
[----:B------:R3:W-:Y:S01]  /*0cf0*/  STL [R1+0x68], R4 ;  /* 0x0000680401007387 */ /* 0x0007e20000100800 */
[----:B------:R-:W-:-:S02]  /*0d00*/  LOP3.LUT R2, R2, 0x8, RZ, 0xc0, !PT ;  /* 0x0000000802027812 */ /* 0x000fc400078ec0ff */
[----:B-1----:R-:W-:-:S04]  /*0d10*/  SHF.R.S32.HI R0, RZ, 0x1, R10 ;  /* 0x00000001ff007819 */ /* 0x002fc8000001140a */
[C---:B------:R-:W-:Y:S01]  /*0d20*/  LOP3.LUT P3, RZ, R0.reuse, 0x2, RZ, 0xc0, !PT ;  /* 0x0000000200ff7812 */ /* 0x040fe2000786c0ff */
[----:B------:R-:W-:Y:S02]  /*0d30*/  IMAD.SHL.U32 R0, R0, 0x40, RZ ;  /* 0x0000004000007824 */ /* 0x000fe400078e00ff */
[----:B--2---:R-:W-:Y:S01]  /*0d40*/  IMAD.U32 R3, RZ, RZ, UR5 ;  /* 0x00000005ff037e24 */ /* 0x004fe2000f8e00ff */
[----:B------:R-:W-:Y:S01]  /*0d50*/  USHF.R.S32.HI UR5, URZ, 0x1f, UR4 ;  /* 0x0000001f3f057899 */ /* 0x000fe20008011404 */
[----:B------:R-:W-:Y:S01]  /*0d60*/  IMAD.U32 R3, RZ, RZ, UR4 ;  /* 0x00000004ff037e24 */ /* 0x000fe2000f8e00ff */
[----:B------:R-:W-:Y:S01]  /*0d70*/  LOP3.LUT R0, R0, 0xc0, RZ, 0xc0, !PT ;  /* 0x000000c000007812 */ /* 0x000fe200078ec0ff */
[----:B---3--:R-:W-:Y:S01]  /*0d80*/  IMAD.SHL.U32 R4, R13, 0x10, RZ ;  /* 0x000000100d047824 */ /* 0x008fe200078e00ff */
[----:B------:R-:W-:Y:S02]  /*0d90*/  R2P PR, R16, 0x6 ;  /* 0x0000000610007804 */ /* 0x000fe40000000000 */
[----:B------:R-:W-:-:S02]  /*0da0*/  SHF.R.U32.HI R3, RZ, 0x3, R0 ;  /* 0x00000003ff037819 */ /* 0x000fc40000011600 */
[----:B------:R-:W-:Y:S02]  /*0db0*/  LOP3.LUT R7, R2, 0x10, R4, 0xf8, !PT ;  /* 0x0000001002077812 */ /* 0x000fe400078ef804 */
[----:B------:R-:W-:Y:S01]  /*0dc0*/  LOP3.LUT R8, R3, R0, R2, 0x1e, !PT ;  /* 0x0000000003087212 */ /* 0x000fe200078e1e02 */
[----:B------:R-:W-:Y:S01]  /*0dd0*/  IMAD.SHL.U32 R0, R16, 0x40, RZ ;  /* 0x0000004010007824 */ /* 0x000fe200078e00ff */
[----:B------:R-:W-:Y:S01]  /*0de0*/  SEL R120, R120, 0xffffffc0, !P2 ;  /* 0xffffffc078787807 */ /* 0x000fe20005000000 */
[C---:B------:R-:W-:Y:S01]  /*0df0*/  IMAD.SHL.U32 R2, R14.reuse, 0x40, RZ ;  /* 0x000000400e027824 */ /* 0x040fe200078e00ff */
[----:B------:R-:W-:Y:S01]  /*0e00*/  LOP3.LUT P0, RZ, R14, 0x2, RZ, 0xc0, !PT ;  /* 0x000000020eff7812 */ /* 0x000fe2000780c0ff */
        /* <DEDUP_REMOVED lines=13> */
[----:B------:R-:W-:Y:S01]  /*0ee0*/  IADD3 R4, R15, 0x1, RZ ;  /* 0x000000010f047810 */ /* 0x000fe20007ffe0ff */
[----:B------:R-:W-:Y:S01]  /*0ef0*/  IMAD.IADD R119, R119, 0x1, R6 ;  /* 0x0000000177777824 */ /* 0x000fe200078e0206 */
[----:B------:R-:W-:Y:S01]  /*0f00*/  SEL R125, R125, 0xffffffe0, !P0 ;  /* 0xffffffe07d7d7807 */ /* 0x000fe20004000000 */
[----:B------:R-:W-:-:S02]  /*0f10*/  IMAD.IADD R124, R0, 0x1, R2 ;  /* 0x00000001007c7824 */ /* 0x000fc400078e0202 */
[----:B------:R-:W-:Y:S01]  /*0f20*/  IMAD.U32 R0, RZ, RZ, UR6 ;  /* 0x00000006ff007e24 */ /* 0x000fe2000f8e00ff */
[----:B------:R-:W-:Y:S01]  /*0f30*/  LEA R119, R119, 0xa000, 0x1 ;  /* 0x0000a00077777811 */ /* 0x000fe200078e08ff */
[----:B------:R-:W-:Y:S02]  /*0f40*/  IMAD.U32 R2, RZ, RZ, UR5 ;  /* 0x00000005ff027e24 */ /* 0x000fe4000f8e00ff */
[----:B------:R-:W-:Y:S01]  /*0f50*/  IMAD.IADD R130, R130, 0x1, R5 ;  /* 0x0000000182827824 */ /* 0x000fe200078e0205 */
[----:B------:R1:W-:Y:S01]  /*0f60*/  STL [R1+0x4c], R0 ;  /* 0x00004c0001007387 */ /* 0x0003e20000100800 */
[----:B------:R-:W-:Y:S01]  /*0f70*/  SHF.R.S32.HI R5, RZ, 0x1f, R15 ;  /* 0x0000001fff057819 */ /* 0x000fe2000001140f */
[C---:B------:R-:W-:Y:S01]  /*0f80*/  IMAD.IADD R121, R119.reuse, 0x1, R120 ;  /* 0x0000000177797824 */ /* 0x040fe200078e0278 */
[C---:B------:R-:W-:Y:S01]  /*0f90*/  IADD3 R126, R119.reuse, 0x20, RZ ;  /* 0x00000020777e7810 */ /* 0x040fe20007ffe0ff */
[----:B------:R2:W-:Y:S01]  /*0fa0*/  STL [R1+0x48], R2 ;  /* 0x0000480201007387 */ /* 0x0005e20000100800 */
[----:B------:R-:W-:-:S03]  /*0fb0*/  @P1 IADD3 R126, R119, -0x20, RZ ;  /* 0xffffffe0777e1810 */ /* 0x000fc60007ffe0ff */
[----:B------:R-:W-:Y:S01]  /*0fc0*/  STL [R1+0x3c], R5 ;  /* 0x00003c0501007387 */ /* 0x000fe20000100800 */
[----:B------:R-:W-:Y:S01]  /*0fd0*/  IADD3 R129, R126, 0x2000, RZ ;  /* 0x000020007e817810 */ /* 0x000fe20007ffe0ff */
[----:B------:R-:W-:Y:S01]  /*0fe0*/  IMAD.IADD R120, R120, 0x1, R126 ;  /* 0x0000000178787824 */ /* 0x000fe200078e027e */
[C---:B------:R-:W-:Y:S01]  /*0ff0*/  IADD3 R128, R126.reuse, 0x4000, RZ ;  /* 0x000040007e807810 */ /* 0x040fe20007ffe0ff */
[----:B------:R3:W-:Y:S01]  /*1000*/  STL [R1+0x28], R4 ;  /* 0x0000280401007387 */ /* 0x0007e20000100800 */
[----:B------:R-:W-:Y:S02]  /*1010*/  IADD3 R127, R126, 0x6000, RZ ;  /* 0x000060007e7f7810 */ /* 0x000fe40007ffe0ff */
[----:B-1----:R-:W-:-:S04]  /*1020*/  IADD3 R0, R15, -0x80, RZ ;  /* 0xffffff800f007810 */ /* 0x002fc80007ffe0ff */
[----:B--2---:R-:W-:-:S04]  /*1030*/  SHF.R.S32.HI R2, RZ, 0x1f, R0 ;  /* 0x0000001fff027819 */ /* 0x004fc80000011400 */
[C---:B------:R-:W-:Y:S01]  /*1040*/  SHF.L.U64.HI R2, R0.reuse, 0x2, R2 ;  /* 0x0000000200027819 */ /* 0x040fe20000010202 */
[----:B------:R-:W-:Y:S01]  /*1050*/  IMAD.SHL.U32 R0, R0, 0x4, RZ ;  /* 0x0000000400007824 */ /* 0x000fe200078e00ff */
[----:B---3--:R-:W-:-:S03]  /*1060*/  LEA R4, R8, 0x6000, 0x1 ;  /* 0x0000600008047811 */ /* 0x008fc600078e08ff */
[----:B------:R1:W-:Y:S04]  /*1070*/  STL [R1+0x24], R2 ;  /* 0x0000240201007387 */ /* 0x0003e80000100800 */
[----:B------:R2:W-:Y:S04]  /*1080*/  STL [R1+0x20], R0 ;  /* 0x0000200001007387 */ /* 0x0005e80000100800 */
[----:B------:R3:W-:Y:S01]  /*1090*/  STL [R1+0x2c], R4 ;  /* 0x00002c0401007387 */ /* 0x0007e20000100800 */
[----:B-1----:R-:W-:Y:S01]  /*10a0*/  IMAD.SHL.U32 R2, R3, 0x2, RZ ;  /* 0x0000000203027824 */ /* 0x002fe200078e00ff */
[----:B--2---:R-:W-:-:S02]  /*10b0*/  IADD3 R0, R4, 0x20, RZ ;  /* 0x0000002004007810 */ /* 0x004fc40007ffe0ff */
[----:B------:R-:W-:-:S05]  /*10c0*/  @P3 IADD3 R0, R4, -0x20, RZ ;  /* 0xffffffe004003810 */ /* 0x000fca0007ffe0ff */
[----:B------:R3:W-:Y:S02]  /*10d0*/  STL [R1+0x30], R0 ;  /* 0x0000300001007387 */ /* 0x0007e40000100800 */
.L_x_676:
        /* <DEDUP_REMOVED lines=32> */
[----:B-1----:R-:W5:Y:S01]  /*12e0*/  @P2 LDG.E R6, [R6.64+0x4] ;  /* 0x0000040806062981 */ /* 0x002f62000c1e1900 */
        /* <DEDUP_REMOVED lines=20> */
.L_x_632:
        /* <DEDUP_REMOVED lines=59> */
.L_x_634:
        /* <DEDUP_REMOVED lines=18> */
.L_x_635:
        /* <DEDUP_REMOVED lines=41> */
[----:B------:R-:W-:Y:S01]  /*1b90*/  USHF.L.U64.HI UR7, UR47, 0x7, UR55 ;  /* 0x000000072f077899 */ /* 0x000fe20008010237 */
[----:B------:R-:W-:Y:S01]  /*1ba0*/  ISETP.NE.AND P2, PT, RZ, c[0x0][0x1c8], PT ;  /* 0x00007200ff007a0c */ /* 0x000fe20003f45270 */
[----:B--2---:R-:W-:-:S02]  /*1bb0*/  @UP5 USEL UR12, UR12, UR4, !UP2 ;  /* 0x000000040c0c5287 */ /* 0x004fc4000d000000 */
[----:B------:R-:W-:Y:S02]  /*1bc0*/  USEL UR7, UR7, URZ, UP1 ;  /* 0x0000003f07077287 */ /* 0x000fe40008800000 */
[----:B------:R-:W-:-:S04]  /*1bd0*/  UIADD3 UR10, UP1, UR5, UR10, URZ ;  /* 0x0000000a050a7290 */ /* 0x000fc8000ff3e03f */
[----:B------:R-:W-:Y:S02]  /*1be0*/  UIADD3.X UR11, UR44, UR7, URZ, UP1, !UPT ;  /* 0x000000072c0b7290 */ /* 0x000fe40008ffe43f */
[----:B------:R-:W-:-:S04]  /*1bf0*/  UIMAD UR7, UR53, UR10, URZ ;  /* 0x0000000a350772a4 */ /* 0x000fc8000f8e023f */
[----:B------:R-:W-:Y:S02]  /*1c00*/  UIMAD UR7, UR52, UR11, UR7 ;  /* 0x0000000b340772a4 */ /* 0x000fe4000f8e0207 */
[----:B------:R-:W-:Y:S01]  /*1c10*/  UIMAD.WIDE.U32 UR10, UR52, UR10, URZ ;  /* 0x0000000a340a72a5 */ /* 0x000fe2000f8e003f */
        /* <DEDUP_REMOVED lines=21> */
[----:B------:R-:W-:Y:S02]  /*1d70*/  UIADD3 UR13, UR11, UR7, URZ ;  /* 0x000000070b0d7290 */ /* 0x000fe4000fffe03f */
        /* <DEDUP_REMOVED lines=10> */
.L_x_636:
[----:B------:R-:W2:Y:S02]  /*1e20*/  LDL R0, [R1+0x54] ;  /* 0x0000540001007983 */ /* 0x000ea40000100800 */
[----:B--2---:R1:W2:Y:S01]  /*1e30*/  R2UR UR4, R0 ;  /* 0x00000000000473c2 */ /* 0x0042a200000e0000 */
[----:B------:R-:W-:-:S07]  /*1e40*/  DEPBAR.LE SB1, 0x0, {2} ;  /* 0x000090040000791a */ /* 0x000fce0000000000 */
.L_x_637:
[----:B------:R-:W2:Y:S04]  /*1e50*/  LDL R5, [R1+0x60] ;  /* 0x0000600001057983 */ /* 0x000ea80000100800 */
[----:B------:R-:W3:Y:S04]  /*1e60*/  LDL R4, [R1+0x48] ;  /* 0x0000480001047983 */ /* 0x000ee80000100800 */
[----:B------:R-:W4:Y:S01]  /*1e70*/  LDL R0, [R1+0x40] ;  /* 0x0000400001007983 */ /* 0x000f220000100800 */
[----:B------:R-:W-:-:S03]  /*1e80*/  USHF.L.U32 UR46, UR57, 0x7, URZ ;  /* 0x00000007392e7899 */ /* 0x000fc6000800063f */
[----:B------:R-:W5:Y:S04]  /*1e90*/  LDL R12, [R1+0x44] ;  /* 0x00004400010c7983 */ /* 0x000f680000100800 */
[----:B------:R-:W1:Y:S04]  /*1ea0*/  S2R R16, SR_TID.X ;  /* 0x0000000000107919 */ /* 0x000e680000002100 */
[----:B------:R-:W1:Y:S01]  /*1eb0*/  S2R R17, SR_TID.X ;  /* 0x0000000000117919 */ /* 0x000e620000002100 */
[----:B------:R-:W-:Y:S01]  /*1ec0*/  UIADD3 UR12, UR5, UR12, URZ ;  /* 0x0000000c050c7290 */ /* 0x000fe2000fffe03f */
[----:B------:R-:W-:-:S02]  /*1ed0*/  IMAD.U32 R8, RZ, RZ, UR5 ;  /* 0x00000005ff087e24 */ /* 0x000fc4000f8e00ff */
[----:B------:R-:W1:Y:S02]  /*1ee0*/  S2R R9, SR_TID.X ;  /* 0x0000000000097919 */ /* 0x000e640000002100 */
[----:B-1----:R-:W-:-:S04]  /*1ef0*/  SHF.R.S32.HI R16, RZ, 0x1f, R16 ;  /* 0x0000001fff107819 */ /* 0x002fc80000011410 */
[----:B------:R-:W-:-:S04]  /*1f00*/  LEA.HI R16, R16, R17, RZ, 0x2 ;  /* 0x0000001110107211 */ /* 0x000fc800078f10ff */
[----:B------:R-:W-:Y:S01]  /*1f10*/  SHF.R.S32.HI R16, RZ, 0x2, R16 ;  /* 0x00000002ff107819 */ /* 0x000fe20000011410 */
[----:B------:R-:W1:Y:S03]  /*1f20*/  S2R R10, SR_TID.X ;  /* 0x00000000000a7919 */ /* 0x000e660000002100 */
[----:B------:R-:W-:Y:S02]  /*1f30*/  SHF.R.S32.HI R13, RZ, 0x1f, R16 ;  /* 0x0000001fff0d7819 */ /* 0x000fe40000011410 */
[----:B------:R-:W-:Y:S02]  /*1f40*/  SHF.R.S32.HI R231, RZ, 0x1f, R230 ;  /* 0x0000001fffe77819 */ /* 0x000fe400000114e6 */
[----:B------:R-:W-:-:S04]  /*1f50*/  SHF.R.S32.HI R9, RZ, 0x1f, R9 ;  /* 0x0000001fff097819 */ /* 0x000fc80000011409 */
[----:B-1----:R-:W-:-:S04]  /*1f60*/  LEA.HI R9, R9, R10, RZ, 0x5 ;  /* 0x0000000a09097211 */ /* 0x002fc800078f28ff */
        /* <DEDUP_REMOVED lines=12> */
[----:B------:R-:W-:-:S04]  /*2030*/  UIMAD UR10, UR36, UR10, URZ ;  /* 0x0000000a240a72a4 */ /* 0x000fc8000f8e023f */
[----:B------:R-:W-:-:S03]  /*2040*/  UIMAD UR41, UR50, UR11, UR10 ;  /* 0x0000000b322972a4 */ /* 0x000fc6000f8e020a */
[----:B------:R-:W-:Y:S02]  /*2050*/  ULDC.64 UR10, c[0x0][0x378] ;  /* 0x0000de00000a7ab9 */ /* 0x000fe40000000a00 */
[----:B------:R-:W-:-:S04]  /*2060*/  UIMAD UR10, UR36, UR10, URZ ;  /* 0x0000000a240a72a4 */ /* 0x000fc8000f8e023f */
[----:B------:R-:W-:-:S03]  /*2070*/  UIMAD UR36, UR50, UR11, UR10 ;  /* 0x0000000b322472a4 */ /* 0x000fc6000f8e020a */
[----:B------:R-:W-:Y:S02]  /*2080*/  ULDC.64 UR10, c[0x0][0x370] ;  /* 0x0000dc00000a7ab9 */ /* 0x000fe40000000a00 */
[----:B------:R-:W-:Y:S01]  /*2090*/  UIMAD UR10, UR44, UR10, URZ ;  /* 0x0000000a2c0a72a4 */ /* 0x000fe2000f8e023f */
[----:B------:R-:W-:Y:S01]  /*20a0*/  IADD3 R0, P0, R16, UR5, RZ ;  /* 0x0000000510007c10 */ /* 0x000fe2000ff1e0ff */
[----:B------:R-:W-:Y:S02]  /*20b0*/  UMOV UR17, 0x4 ;  /* 0x0000000400117882 */ /* 0x000fe40000000000 */
[----:B------:R-:W-:Y:S02]  /*20c0*/  UIMAD UR14, UR5, UR11, UR10 ;  /* 0x0000000b050e72a4 */ /* 0x000fe4000f8e020a */
[----:B------:R-:W-:Y:S02]  /*20d0*/  UIADD3 UR13, UR5, UR4, URZ ;  /* 0x00000004050d7290 */ /* 0x000fe4000fffe03f */
[----:B------:R-:W-:-:S02]  /*20e0*/  ULDC.64 UR10, c[0x0][0x200] ;  /* 0x00008000000a7ab9 */ /* 0x000fc40000000a00 */
[----:B------:R-:W-:-:S07]  /*20f0*/  UIMAD.WIDE UR4, UR12, UR17, UR10 ;  /* 0x000000110c0472a5 */ /* 0x000fce000f8e020a */
[----:B------:R-:W-:Y:S02]  /*2100*/  UMOV UR11, UR4 ;  /* 0x00000004000b7c82 */ /* 0x000fe40008000000 */
[----:B------:R-:W-:Y:S02]  /*2110*/  UMOV UR10, UR5 ;  /* 0x00000005000a7c82 */ /* 0x000fe40008000000 */
[----:B------:R-:W-:Y:S02]  /*2120*/  ULDC.64 UR4, c[0x0][0x3c8] ;  /* 0x0000f20000047ab9 */ /* 0x000fe40000000a00 */
[----:B------:R-:W-:Y:S01]  /*2130*/  UIMAD.WIDE UR4, UR13, UR17, UR4 ;  /* 0x000000110d0472a5 */ /* 0x000fe2000f8e0204 */
[----:B------:R-:W-:Y:S01]  /*2140*/  IADD3.X R7, R13, UR44, RZ, P0, !PT ;  /* 0x0000002c0d077c10 */ /* 0x000fe200087fe4ff */
[----:B------:R-:W-:Y:S01]  /*2150*/  IMAD.WIDE.U32 R4, R0, c[0x0][0x190], R230 ;  /* 0x0000640000047a25 */ /* 0x000fe200078e00e6 */
[----:B------:R-:W-:-:S04]  /*2160*/  ULDC UR17, c[0x0][0x2e8] ;  /* 0x0000ba0000117ab9 */ /* 0x000fc80000000800 */
[----:B------:R-:W-:Y:S01]  /*2170*/  UMOV UR13, UR4 ;  /* 0x00000004000d7c82 */ /* 0x000fe20008000000 */
[----:B------:R-:W-:Y:S01]  /*2180*/  IMAD R7, R7, c[0x0][0x190], RZ ;  /* 0x0000640007077a24 */ /* 0x000fe200078e02ff */
[----:B------:R-:W-:Y:S01]  /*2190*/  UIADD3 UR4, -UR6, UR16, UR15 ;  /* 0x0000001006047290 */ /* 0x000fe2000fffe10f */
[----:B------:R-:W-:Y:S02]  /*21a0*/  IADD3 R6, P0, R4, UR54, RZ ;  /* 0x0000003604067c10 */ /* 0x000fe4000ff1e0ff */
[----:B------:R-:W-:Y:S01]  /*21b0*/  IMAD R0, R0, c[0x0][0x194], R7 ;  /* 0x0000650000007a24 */ /* 0x000fe200078e0207 */
[----:B------:R-:W-:-:S04]  /*21c0*/  UIADD3 UR4, UR4, -UR17, URZ ;  /* 0x8000001104047290 */ /* 0x000fc8000fffe03f */
[----:B------:R-:W-:Y:S01]  /*21d0*/  USHF.R.S32.HI UR17, URZ, 0x1f, UR4 ;  /* 0x0000001f3f117899 */ /* 0x000fe20008011404 */
[----:B------:R-:W-:Y:S02]  /*21e0*/  IADD3.X R7, R5, UR51, R0, P0, !PT ;  /* 0x0000003305077c10 */ /* 0x000fe400087fe400 */
[----:B------:R-:W-:Y:S01]  /*21f0*/  IADD3 R4, P0, R230, UR37, RZ ;  /* 0x00000025e6047c10 */ /* 0x000fe2000ff1e0ff */
[----:B------:R-:W-:Y:S01]  /*2200*/  ULEA.HI UR17, UR17, UR4, URZ, 0x7 ;  /* 0x0000000411117291 */ /* 0x000fe2000f8f383f */
[----:B-----5:R-:W-:Y:S02]  /*2210*/  IMAD R0, R9, UR57, R12 ;  /* 0x0000003909007c24 */ /* 0x020fe4000f8e020c */
[----:B------:R-:W-:Y:S01]  /*2220*/  IADD3.X R5, R231, UR43, RZ, P0, !PT ;  /* 0x0000002be7057c10 */ /* 0x000fe200087fe4ff */
[----:B------:R-:W-:Y:S02]  /*2230*/  USHF.R.S32.HI UR17, URZ, 0x7, UR17 ;  /* 0x000000073f117899 */ /* 0x000fe40008011411 */
[----:B------:R-:W-:-:S02]  /*2240*/  IADD3 R9, P0, R0, UR46, RZ ;  /* 0x0000002e00097c10 */ /* 0x000fc4000ff1e0ff */
[----:B------:R-:W-:Y:S01]  /*2250*/  IMAD.WIDE.U32 R4, R8, c[0x0][0x370], R4 ;  /* 0x0000dc0008047a25 */ /* 0x000fe200078e0004 */
[----:B------:R-:W-:Y:S01]  /*2260*/  UISETP.LT.AND UP1, UPT, URZ, UR17, UPT ;  /* 0x000000113f00728c */ /* 0x000fe2000bf21270 */
[----:B------:R-:W-:-:S03]  /*2270*/  LEA.HI.X.SX32 R165, R0, UR45, 0x1, P0 ;  /* 0x0000002d00a57c11 */ /* 0x000fc600080f0eff */
        /* <DEDUP_REMOVED lines=40> */
.L_x_639:
        /* <DEDUP_REMOVED lines=18> */
.L_x_640:
        /* <DEDUP_REMOVED lines=29> */
.L_x_642:
[----:B------:R-:W-:Y:S05]  /*27f0*/  BSYNC B0 ;  /* 0x0000000000007941 */ /* 0x000fea0003800000 */
.L_x_641:
        /* <DEDUP_REMOVED lines=14> */
.L_x_644:
[----:B------:R-:W-:Y:S05]  /*28e0*/  BSYNC B0 ;  /* 0x0000000000007941 */ /* 0x000fea0003800000 */
.L_x_643:
[----:B------:R-:W-:Y:S01]  /*28f0*/  ULDC.64 UR10, c[0x0][0x3a8] ;  /* 0x0000ea00000a7ab9 */ /* 0x000fe20000000a00 */
[----:B-1----:R-:W-:Y:S01]  /*2900*/  IMAD.U32 R4, RZ, RZ, UR15 ;  /* 0x0000000fff047e24 */ /* 0x002fe2000f8e00ff */
[----:B------:R-:W-:Y:S01]  /*2910*/  UIMAD UR6, UR7, UR10, URZ ;  /* 0x0000000a070672a4 */ /* 0x000fe2000f8e023f */
[----:B------:R-:W-:Y:S01]  /*2920*/  BSSY B0, `(.L_x_645) ;  /* 0x0000017000007945 */ /* 0x000fe20003800000 */
[----:B------:R-:W-:Y:S01]  /*2930*/  USHF.R.S32.HI UR12, URZ, 0x1f, UR50 ;  /* 0x0000001f3f0c7899 */ /* 0x000fe20008011432 */
[----:B------:R-:W-:Y:S01]  /*2940*/  IMAD.WIDE.U32 R4, R4, c[0x0][0x3a8], R230 ;  /* 0x0000ea0004047a25 */ /* 0x000fe200078e00e6 */
[----:B------:R-:W-:-:S04]  /*2950*/  UIMAD UR6, UR15, UR11, UR6 ;  /* 0x0000000b0f0672a4 */ /* 0x000fc8000f8e0206 */
[----:B------:R-:W-:Y:S02]  /*2960*/  IADD3 R4, P2, R4, UR5, RZ ;  /* 0x0000000504047c10 */ /* 0x000fe4000ff5e0ff */
[----:B------:R-:W-:Y:S01]  /*2970*/  MOV R0, UR6 ;  /* 0x0000000600007c02 */ /* 0x000fe20008000f00 */
[----:B------:R-:W-:Y:S02]  /*2980*/  ULDC.64 UR6, c[0x0][0x3c0] ;  /* 0x0000f00000067ab9 */ /* 0x000fe40000000a00 */
        /* <DEDUP_REMOVED lines=16> */
.L_x_646:
[----:B------:R-:W-:Y:S05]  /*2a90*/  BSYNC B0 ;  /* 0x0000000000007941 */ /* 0x000fea0003800000 */
.L_x_645:
        /* <DEDUP_REMOVED lines=12> */
.L_x_638:
[----:B------:R-:W-:Y:S01]  /*2b60*/  PLOP3.LUT P0, PT, PT, PT, UP6, 0x80, 0x0 ;  /* 0x000000000000781c */ /* 0x000fe20003f0f068 */
[----:B------:R-:W-:Y:S01]  /*2b70*/  ULEA.HI UR4, UR5, UR5, URZ, 0x1 ;  /* 0x0000000505047291 */ /* 0x000fe2000f8f083f */
[----:B------:R-:W-:Y:S03]  /*2b80*/  BSSY B0, `(.L_x_648) ;  /* 0x0000014000007945 */ /* 0x000fe60003800000 */
        /* <DEDUP_REMOVED lines=19> */
.L_x_649:
[----:B------:R-:W-:Y:S05]  /*2cc0*/  BSYNC B0 ;  /* 0x0000000000007941 */ /* 0x000fea0003800000 */
.L_x_648:
        /* <DEDUP_REMOVED lines=16> */
.L_x_651:
[----:B------:R-:W-:Y:S05]  /*2dd0*/  BSYNC B0 ;  /* 0x0000000000007941 */ /* 0x000fea0003800000 */
.L_x_650:
[----:B-1----:R-:W5:Y:S01]  /*2de0*/  LDL R4, [R1+0x38] ;  /* 0x0000380001047983 */ /* 0x002f620000100800 */
[----:B------:R-:W-:Y:S01]  /*2df0*/  PLOP3.LUT P0, PT, PT, PT, UP0, 0x80, 0x0 ;  /* 0x000000000000781c */ /* 0x000fe20003f0f008 */
[----:B------:R-:W-:Y:S01]  /*2e00*/  BSSY B0, `(.L_x_652) ;  /* 0x0000013000007945 */ /* 0x000fe20003800000 */
[----:B-----5:R-:W-:-:S04]  /*2e10*/  IADD3 R0, R4, 0x1000, RZ ;  /* 0x0000100004007810 */ /* 0x020fc80007ffe0ff */
        /* <DEDUP_REMOVED lines=17> */
.L_x_653:
[----:B------:R-:W-:Y:S05]  /*2f30*/  BSYNC B0 ;  /* 0x0000000000007941 */ /* 0x000fea0003800000 */
.L_x_652:
        /* <DEDUP_REMOVED lines=20> */
.L_x_655:
[----:B------:R-:W-:Y:S05]  /*3080*/  BSYNC B0 ;  /* 0x0000000000007941 */ /* 0x000fea0003800000 */
.L_x_654:
[----:B------:R-:W5:Y:S01]  /*3090*/  LDL R14, [R1+0x34] ;  /* 0x00003400010e7983 */ /* 0x000f620000100800 */
[----:B------:R-:W-:-:S03]  /*30a0*/  ULDC.64 UR36, c[0x0][0x198] ;  /* 0x0000660000247ab9 */ /* 0x000fc60000000a00 */
[----:B--2---:R-:W2:Y:S01]  /*30b0*/  LDL R15, [R1+0x3c] ;  /* 0x00003c00010f7983 */ /* 0x004ea20000100800 */
[----:B------:R-:W-:Y:S01]  /*30c0*/  UIMAD UR14, UR7, UR36, URZ ;  /* 0x00000024070e72a4 */ /* 0x000fe2000f8e023f */
[----:B-1----:R-:W-:-:S03]  /*30d0*/  IMAD.U32 R4, RZ, RZ, UR15 ;  /* 0x0000000fff047e24 */ /* 0x002fc6000f8e00ff */
[----:B------:R-:W-:Y:S01]  /*30e0*/  UIMAD UR14, UR15, UR37, UR14 ;  /* 0x000000250f0e72a4 */ /* 0x000fe2000f8e020e */
[----:B------:R-:W-:-:S05]  /*30f0*/  IMAD.WIDE.U32 R4, R4, c[0x0][0x198], R230 ;  /* 0x0000660004047a25 */ /* 0x000fca00078e00e6 */
[----:B------:R-:W-:Y:S01]  /*3100*/  IMAD.U32 R0, RZ, RZ, UR14 ;  /* 0x0000000eff007e24 */ /* 0x000fe2000f8e00ff */
[----:B------:R-:W-:-:S04]  /*3110*/  IADD3 R6, P1, R4, UR39, RZ ;  /* 0x0000002704067c10 */ /* 0x000fc8000ff3e0ff */
[----:B------:R-:W-:Y:S01]  /*3120*/  IADD3.X R7, R5, UR40, R0, P1, !PT ;  /* 0x0000002805077c10 */ /* 0x000fe20008ffe400 */
[----:B------:R-:W-:Y:S02]  /*3130*/  IMAD.MOV.U32 R10, RZ, RZ, 0x7f800000 ;  /* 0x7f800000ff0a7424 */ /* 0x000fe400078e00ff */
[----:B------:R-:W-:Y:S02]  /*3140*/  IMAD.MOV.U32 R17, RZ, RZ, 0x7f800000 ;  /* 0x7f800000ff117424 */ /* 0x000fe400078e00ff */
[----:B------:R-:W-:Y:S02]  /*3150*/  IMAD.MOV.U32 R18, RZ, RZ, 0x7f800000 ;  /* 0x7f800000ff127424 */ /* 0x000fe400078e00ff */
[----:B------:R-:W-:Y:S01]  /*3160*/  IMAD.MOV.U32 R19, RZ, RZ, 0x7f800000 ;  /* 0x7f800000ff137424 */ /* 0x000fe200078e00ff */
[----:B-----5:R-:W-:-:S04]  /*3170*/  IADD3 R0, R14, 0x48, RZ ;  /* 0x000000480e007810 */ /* 0x020fc80007ffe0ff */
[----:B------:R-:W-:Y:S02]  /*3180*/  ISETP.GE.AND P2, PT, R0, UR4, PT ;  /* 0x0000000400007c0c */ /* 0x000fe4000bf46270 */
[C---:B------:R-:W-:Y:S02]  /*3190*/  IADD3 R4, R14.reuse, 0x8, RZ ;  /* 0x000000080e047810 */ /* 0x040fe40007ffe0ff */
[----:B------:R-:W-:Y:S02]  /*31a0*/  IADD3 R5, R14, 0x40, RZ ;  /* 0x000000400e057810 */ /* 0x000fe40007ffe0ff */
[----:B------:R-:W-:Y:S02]  /*31b0*/  ISETP.GE.AND P4, PT, R4, UR4, PT ;  /* 0x0000000404007c0c */ /* 0x000fe4000bf86270 */
[----:B------:R-:W-:Y:S01]  /*31c0*/  ISETP.GE.AND P3, PT, R5, UR4, PT ;  /* 0x0000000405007c0c */ /* 0x000fe2000bf66270 */
[----:B------:R-:W-:Y:S01]  /*31d0*/  IMAD.SHL.U32 R5, R14, 0x4, RZ ;  /* 0x000000040e057824 */ /* 0x000fe200078e00ff */
[----:B------:R-:W-:-:S03]  /*31e0*/  SHF.R.S32.HI R4, RZ, 0x1f, R0 ;  /* 0x0000001fff047819 */ /* 0x000fc60000011400 */
[----:B------:R-:W-:Y:S02]  /*31f0*/  @!P2 LEA R8, P1, R0, UR11, 0x2 ;  /* 0x0000000b0008ac11 */ /* 0x000fe4000f8210ff */
[----:B------:R-:W-:Y:S02]  /*3200*/  ISETP.GE.AND P5, PT, R14, UR4, PT ;  /* 0x000000040e007c0c */ /* 0x000fe4000bfa6270 */
[----:B------:R-:W-:Y:S02]  /*3210*/  @!P2 LEA.HI.X R9, R0, UR10, R4, 0x2, P1 ;  /* 0x0000000a0009ac11 */ /* 0x000fe400088f1404 */
[----:B--2---:R-:W-:Y:S02]  /*3220*/  SHF.L.U64.HI R0, R14, 0x2, R15 ;  /* 0x000000020e007819 */ /* 0x004fe4000001020f */
[----:B------:R-:W-:Y:S01]  /*3230*/  IADD3 R4, P1, R5, UR11, RZ ;  /* 0x0000000b05047c10 */ /* 0x000fe2000ff3e0ff */
[----:B------:R-:W2:Y:S03]  /*3240*/  @!P2 LDG.E R10, [R8.64] ;  /* 0x00000008080aa981 */ /* 0x000ea6000c1e1900 */
[----:B------:R-:W-:-:S05]  /*3250*/  IADD3.X R5, R0, UR10, RZ, P1, !PT ;  /* 0x0000000a00057c10 */ /* 0x000fca0008ffe4ff */
[----:B------:R1:W5:Y:S04]  /*3260*/  @!P3 LDG.E R17, [R4.64+0x100] ;  /* 0x000100080411b981 */ /* 0x000368000c1e1900 */
        /* <DEDUP_REMOVED lines=11> */
[----:B--2---:R1:W-:Y:S04]  /*3320*/  STL [R1+0x8], R10 ;  /* 0x0000080a01007387 */ /* 0x0043e80000100800 */
[----:B-----5:R2:W-:Y:S04]  /*3330*/  STL [R1+0x4], R17 ;  /* 0x0000041101007387 */ /* 0x0205e80000100800 */
        /* <DEDUP_REMOVED lines=21> */
.L_x_657:
[----:B------:R-:W-:Y:S05]  /*3490*/  BSYNC B0 ;  /* 0x0000000000007941 */ /* 0x000fea0003800000 */
.L_x_656:
        /* <DEDUP_REMOVED lines=20> */
.L_x_659:
[----:B------:R-:W-:Y:S05]  /*35e0*/  BSYNC B0 ;  /* 0x0000000000007941 */ /* 0x000fea0003800000 */
.L_x_658:
[----:B------:R-:W-:Y:S01]  /*35f0*/  ULDC.64 UR36, c[0x0][0x1a0] ;  /* 0x0000680000247ab9 */ /* 0x000fe20000000a00 */
[----:B---3--:R-:W-:Y:S01]  /*3600*/  MOV R4, UR15 ;  /* 0x0000000f00047c02 */ /* 0x008fe20008000f00 */
[----:B------:R-:W-:Y:S01]  /*3610*/  UIMAD UR4, UR7, UR36, URZ ;  /* 0x00000024070472a4 */ /* 0x000fe2000f8e023f */
[----:B------:R3:W-:Y:S01]  /*3620*/  @P3 STS [R146+0x8000], RZ ;  /* 0x008000ff92003388 */ /* 0x0007e20000000800 */
[----:B------:R-:W-:Y:S02]  /*3630*/  BSSY B0, `(.L_x_660) ;  /* 0x000001e000007945 */ /* 0x000fe40003800000 */
[----:B------:R-:W-:Y:S01]  /*3640*/  UIMAD UR4, UR15, UR37, UR4 ;  /* 0x000000250f0472a4 */ /* 0x000fe2000f8e0204 */
[----:B------:R3:W-:Y:S01]  /*3650*/  @P3 STS [R146+0x8004], RZ ;  /* 0x008004ff92003388 */ /* 0x0007e20000000800 */
[----:B------:R-:W-:-:S03]  /*3660*/  IMAD.WIDE.U32 R4, R4, c[0x0][0x1a0], R230 ;  /* 0x0000680004047a25 */ /* 0x000fc600078e00e6 */
[----:B------:R3:W-:Y:S01]  /*3670*/  @P3 STS.64 [R146+0x8008], RZ ;  /* 0x008008ff92003388 */ /* 0x0007e20000000a00 */
[----:B------:R-:W-:Y:S02]  /*3680*/  MOV R0, UR4 ;  /* 0x0000000400007c02 */ /* 0x000fe40008000f00 */
[----:B------:R-:W-:-:S04]  /*3690*/  IADD3 R4, P1, R4, UR35, RZ ;  /* 0x0000002304047c10 */ /* 0x000fc8000ff3e0ff */
        /* <DEDUP_REMOVED lines=23> */
.L_x_661:
[----:B------:R-:W-:Y:S05]  /*3810*/  BSYNC B0 ;  /* 0x0000000000007941 */ /* 0x000fea0003800000 */
.L_x_660:
        /* <DEDUP_REMOVED lines=19> */
.L_x_663:
[----:B------:R-:W-:Y:S05]  /*3950*/  BSYNC B0 ;  /* 0x0000000000007941 */ /* 0x000fea0003800000 */
.L_x_662:
[----:B------:R-:W-:Y:S01]  /*3960*/  ULDC.64 UR38, c[0x0][0x318] ;  /* 0x0000c60000267ab9 */ /* 0x000fe20000000a00 */
[----:B------:R-:W5:Y:S01]  /*3970*/  LDL R6, [R1+0x68] ;  /* 0x0000680001067983 */ /* 0x000f620000100800 */
[----:B------:R-:W-:Y:S02]  /*3980*/  UISETP.NE.U32.AND UP1, UPT, URZ, UR38, UPT ;  /* 0x000000263f00728c */ /* 0x000fe4000bf25070 */
[----:B------:R-:W-:Y:S01]  /*3990*/  USHF.R.S32.HI UR7, URZ, 0x1f, UR50 ;  /* 0x0000001f3f077899 */ /* 0x000fe20008011432 */
[----:B------:R-:W0:Y:S01]  /*39a0*/  LDGDEPBAR ;  /* 0x00000000000079af */ /* 0x000e220000000000 */
[----:B------:R-:W-:Y:S02]  /*39b0*/  UISETP.NE.AND.EX UP1, UPT, URZ, UR39, UPT, UP1 ;  /* 0x000000273f00728c */ /* 0x000fe4000bf25310 */
[----:B------:R-:W-:-:S04]  /*39c0*/  ULDC.64 UR40, c[0x0][0x320] ;  /* 0x0000c80000287ab9 */ /* 0x000fc80000000a00 */
[----:B------:R-:W-:-:S05]  /*39d0*/  PLOP3.LUT P1, PT, PT, PT, UP1, 0x80, 0x0 ;  /* 0x000000000000781c */ /* 0x000fca0003f2f018 */
[----:B------:R-:W-:Y:S02]  /*39e0*/  @UP1 UIMAD UR4, UR55, UR40, URZ ;  /* 0x00000028370412a4 */ /* 0x000fe4000f8e023f */
[----:B------:R-:W-:Y:S02]  /*39f0*/  @UP1 UMOV UR36, UR50 ;  /* 0x0000003200241c82 */ /* 0x000fe40008000000 */
[----:B------:R-:W-:Y:S02]  /*3a00*/  @UP1 UMOV UR37, UR7 ;  /* 0x0000000700251c82 */ /* 0x000fe40008000000 */
[----:B------:R-:W-:Y:S02]  /*3a10*/  @UP1 UIMAD.WIDE.U32 UR36, UR47, UR40, UR36 ;  /* 0x000000282f2412a5 */ /* 0x000fe4000f8e0024 */
[----:B------:R-:W-:Y:S02]  /*3a20*/  @UP1 UIMAD UR41, UR47, UR41, UR4 ;  /* 0x000000292f2912a4 */ /* 0x000fe4000f8e0204 */
[----:B------:R-:W-:-:S02]  /*3a30*/  @UP1 ULEA UR38, UP0, UR36, UR38, 0x2 ;  /* 0x0000002624261291 */ /* 0x000fc4000f80103f */
[----:B------:R-:W-:-:S04]  /*3a40*/  @UP1 UIADD3 UR41, UR37, UR41, URZ ;  /* 0x0000002925291290 */ /* 0x000fc8000fffe03f */
[----:B------:R-:W-:Y:S01]  /*3a50*/  @UP1 ULEA.HI.X UR39, UR36, UR39, UR41, 0x2, UP0 ;  /* 0x0000002724271291 */ /* 0x000fe200080f1429 */
[----:B-1----:R-:W-:-:S05]  /*3a60*/  IMAD.U32 R4, RZ, RZ, UR38 ;  /* 0x00000026ff047e24 */ /* 0x002fca000f8e00ff */
[----:B------:R-:W-:-:S05]  /*3a70*/  IMAD.U32 R5, RZ, RZ, UR39 ;  /* 0x00000027ff057e24 */ /* 0x000fca000f8e00ff */
[----:B--2---:R-:W2:Y:S01]  /*3a80*/  @P1 LDG.E R4, [R4.64] ;  /* 0x0000000804041981 */ /* 0x004ea2000c1e1900 */
[----:B------:R-:W2:Y:S01]  /*3a90*/  @P1 MUFU.RCP R0, c[0x0][0x238] ;  /* 0x00008e0000001b08 */ /* 0x000ea20000001000 */
[----:B------:R-:W-:Y:S01]  /*3aa0*/  IMAD.U32 R161, RZ, RZ, UR48 ;  /* 0x00000030ffa17e24 */ /* 0x000fe2000f8e00ff */
[----:B------:R-:W-:Y:S01]  /*3ab0*/  IADD3 R3, R124, 0x1000, RZ ;  /* 0x000010007c037810 */ /* 0x000fe20007ffe0ff */
[----:B------:R-:W-:Y:S01]  /*3ac0*/  IMAD.SHL.U32 R122, R130, 0x2, RZ ;  /* 0x00000002827a7824 */ /* 0x000fe200078e00ff */
[----:B------:R-:W-:Y:S01]  /*3ad0*/  CS2R R94, SRZ ;  /* 0x00000000005e7805 */ /* 0x000fe2000001ff00 */
[----:B------:R-:W-:Y:S01]  /*3ae0*/  IMAD.MOV.U32 R217, RZ, RZ, R134 ;  /* 0x000000ffffd97224 */ /* 0x000fe200078e0086 */
[----:B------:R-:W-:Y:S01]  /*3af0*/  SEL R3, R3, R124, !P0 ;  /* 0x0000007c03037207 */ /* 0x000fe20004000000 */
        /* <DEDUP_REMOVED lines=15> */
[----:B------:R-:W-:Y:S01]  /*3bf0*/  IMAD.SHL.U32 R3, R3, 0x2, RZ ;  /* 0x0000000203037824 */ /* 0x000fe200078e00ff */
[----:B------:R-:W-:Y:S01]  /*3c00*/  UMOV UR4, URZ ;  /* 0x0000003f00047c82 */ /* 0x000fe20008000000 */
[----:B------:R-:W-:Y:S01]  /*3c10*/  IMAD.IADD R123, R122, 0x1, R125 ;  /* 0x000000017a7b7824 */ /* 0x000fe200078e027d */
[----:B------:R-:W-:Y:S01]  /*3c20*/  UIADD3 UR35, UR15, 0x80, URZ ;  /* 0x000000800f237890 */ /* 0x000fe2000fffe03f */
[----:B-----5:R-:W-:-:S04]  /*3c30*/  IMAD R161, R161, 0x80, R6 ;  /* 0x00000080a1a17824 */ /* 0x020fc800078e0206 */
[----:B------:R1:W3:Y:S01]  /*3c40*/  I2F R210, R161 ;  /* 0x000000a100d27306 */ /* 0x0002e20000201400 */
[C---:B------:R-:W-:Y:S02]  /*3c50*/  IADD3 R209, R161.reuse, 0x31, RZ ;  /* 0x00000031a1d17810 */ /* 0x040fe40007ffe0ff */
[C---:B------:R-:W-:Y:S02]  /*3c60*/  IADD3 R207, R161.reuse, 0x39, RZ ;  /* 0x00000039a1cf7810 */ /* 0x040fe40007ffe0ff */
[C---:B------:R-:W-:Y:S02]  /*3c70*/  IADD3 R205, R161.reuse, 0x38, RZ ;  /* 0x00000038a1cd7810 */ /* 0x040fe40007ffe0ff */
[C---:B------:R-:W-:Y:S01]  /*3c80*/  IADD3 R204, R161.reuse, 0x30, RZ ;  /* 0x00000030a1cc7810 */ /* 0x040fe20007ffe0ff */
[----:B------:R-:W4:Y:S01]  /*3c90*/  I2F R209, R209 ;  /* 0x000000d100d17306 */ /* 0x000f220000201400 */
[C---:B------:R-:W-:Y:S02]  /*3ca0*/  IADD3 R203, R161.reuse, 0x29, RZ ;  /* 0x00000029a1cb7810 */ /* 0x040fe40007ffe0ff */
[----:B------:R-:W-:-:S02]  /*3cb0*/  IADD3 R202, R161, 0x28, RZ ;  /* 0x00000028a1ca7810 */ /* 0x000fc40007ffe0ff */
[C---:B------:R-:W-:Y:S02]  /*3cc0*/  IADD3 R201, R161.reuse, 0x21, RZ ;  /* 0x00000021a1c97810 */ /* 0x040fe40007ffe0ff */
[C---:B------:R-:W-:Y:S01]  /*3cd0*/  IADD3 R200, R161.reuse, 0x20, RZ ;  /* 0x00000020a1c87810 */ /* 0x040fe20007ffe0ff */
[----:B------:R-:W1:Y:S01]  /*3ce0*/  I2F R207, R207 ;  /* 0x000000cf00cf7306 */ /* 0x000e620000201400 */
[C---:B------:R-:W-:Y:S02]  /*3cf0*/  IADD3 R185, R161.reuse, 0x18, RZ ;  /* 0x00000018a1b97810 */ /* 0x040fe40007ffe0ff */
[C---:B------:R-:W-:Y:S02]  /*3d00*/  IADD3 R184, R161.reuse, 0x11, RZ ;  /* 0x00000011a1b87810 */ /* 0x040fe40007ffe0ff */
[C---:B------:R-:W-:Y:S02]  /*3d10*/  IADD3 R183, R161.reuse, 0x10, RZ ;  /* 0x00000010a1b77810 */ /* 0x040fe40007ffe0ff */
[C---:B------:R-:W-:Y:S01]  /*3d20*/  IADD3 R182, R161.reuse, 0x9, RZ ;  /* 0x00000009a1b67810 */ /* 0x040fe20007ffe0ff */
[----:B------:R-:W1:Y:S01]  /*3d30*/  I2F R205, R205 ;  /* 0x000000cd00cd7306 */ /* 0x000e620000201400 */
[----:B------:R-:W-:-:S02]  /*3d40*/  IADD3 R181, R161, 0x8, RZ ;  /* 0x00000008a1b57810 */ /* 0x000fc40007ffe0ff */
[C---:B------:R-:W-:Y:S02]  /*3d50*/  IADD3 R180, R161.reuse, 0x1, RZ ;  /* 0x00000001a1b47810 */ /* 0x040fe40007ffe0ff */
[C---:B------:R-:W-:Y:S02]  /*3d60*/  IADD3 R186, R161.reuse, 0x19, RZ ;  /* 0x00000019a1ba7810 */ /* 0x040fe40007ffe0ff */
[C---:B------:R-:W-:Y:S01]  /*3d70*/  IADD3 R206, R161.reuse, 0x39, RZ ;  /* 0x00000039a1ce7810 */ /* 0x040fe20007ffe0ff */
[----:B------:R-:W1:Y:S01]  /*3d80*/  I2F R204, R204 ;  /* 0x000000cc00cc7306 */ /* 0x000e620000201400 */
[C---:B------:R-:W-:Y:S02]  /*3d90*/  IADD3 R199, R161.reuse, 0x38, RZ ;  /* 0x00000038a1c77810 */ /* 0x040fe40007ffe0ff */
[C---:B------:R-:W-:Y:S02]  /*3da0*/  IADD3 R193, R161.reuse, 0x31, RZ ;  /* 0x00000031a1c17810 */ /* 0x040fe40007ffe0ff */
[C---:B------:R-:W-:Y:S01]  /*3db0*/  IADD3 R192, R161.reuse, 0x30, RZ ;  /* 0x00000030a1c07810 */ /* 0x040fe20007ffe0ff */
[----:B--2---:R-:W-:Y:S01]  /*3dc0*/  @P1 FMUL.FTZ R4, R4, R0 ;  /* 0x0000000004041220 */ /* 0x004fe20000410000 */
[----:B------:R-:W-:Y:S01]  /*3dd0*/  IADD3 R0, R130, 0x1000, RZ ;  /* 0x0000100082007810 */ /* 0x000fe20007ffe0ff */
[----:B------:R-:W2:Y:S01]  /*3de0*/  I2F R203, R203 ;  /* 0x000000cb00cb7306 */ /* 0x000ea20000201400 */
[----:B------:R-:W-:Y:S01]  /*3df0*/  IADD3 R191, R161, 0x29, RZ ;  /* 0x00000029a1bf7810 */ /* 0x000fe20007ffe0ff */
[----:B------:R5:W1:Y:S01]  /*3e00*/  @P1 R2UR UR7, R4 ;  /* 0x00000000040713c2 */ /* 0x000a6200000e0000 */
[----:B------:R-:W-:-:S02]  /*3e10*/  SEL R0, R0, R130, !P0 ;  /* 0x0000008200007207 */ /* 0x000fc40004000000 */
[C---:B------:R-:W-:Y:S02]  /*3e20*/  IADD3 R190, R161.reuse, 0x28, RZ ;  /* 0x00000028a1be7810 */ /* 0x040fe40007ffe0ff */
[C---:B------:R-:W-:Y:S01]  /*3e30*/  IADD3 R189, R161.reuse, 0x21, RZ ;  /* 0x00000021a1bd7810 */ /* 0x040fe20007ffe0ff */
[----:B------:R-:W-:Y:S01]  /*3e40*/  IMAD.SHL.U32 R118, R0, 0x2, RZ ;  /* 0x0000000200767824 */ /* 0x000fe200078e00ff */
[----:B------:R-:W1:Y:S01]  /*3e50*/  I2F R202, R202 ;  /* 0x000000ca00ca7306 */ /* 0x000e620000201400 */
[----:B------:R-:W-:Y:S01]  /*3e60*/  IMAD.SHL.U32 R0, R14, 0x4, RZ ;  /* 0x000000040e007824 */ /* 0x000fe200078e00ff */
[----:B------:R-:W-:-:S06]  /*3e70*/  IADD3 R188, R161, 0x20, RZ ;  /* 0x00000020a1bc7810 */ /* 0x000fcc0007ffe0ff */
[----:B------:R-:W2:Y:S01]  /*3e80*/  I2F R201, R201 ;  /* 0x000000c900c97306 */ /* 0x000ea20000201400 */
[----:B-----5:R-:W-:-:S07]  /*3e90*/  SHF.L.U64.HI R4, R14, 0x2, R15 ;  /* 0x000000020e047819 */ /* 0x020fce000001020f */
[----:B------:R-:W2:Y:S01]  /*3ea0*/  I2F R200, R200 ;  /* 0x000000c800c87306 */ /* 0x000ea20000201400 */
[----:B-1----:R-:W-:Y:S01]  /*3eb0*/  @UP1 UMOV UR4, UR7 ;  /* 0x0000000700041c82 */ /* 0x002fe20008000000 */
[----:B------:R1:W-:Y:S04]  /*3ec0*/  STL [R1+0x1c], R4 ;  /* 0x00001c0401007387 */ /* 0x0003e80000100800 */
[----:B------:R1:W-:Y:S02]  /*3ed0*/  STL [R1+0x18], R0 ;  /* 0x0000180001007387 */ /* 0x0003e40000100800 */
[----:B------:R1:W1:Y:S08]  /*3ee0*/  I2F R216, R185 ;  /* 0x000000b900d87306 */ /* 0x0002700000201400 */
[----:B------:R1:W1:Y:S08]  /*3ef0*/  I2F R215, R184 ;  /* 0x000000b800d77306 */ /* 0x0002700000201400 */
[----:B------:R1:W1:Y:S08]  /*3f00*/  I2F R214, R183 ;  /* 0x000000b700d67306 */ /* 0x0002700000201400 */
[----:B------:R1:W1:Y:S08]  /*3f10*/  I2F R213, R182 ;  /* 0x000000b600d57306 */ /* 0x0002700000201400 */
[----:B------:R1:W1:Y:S08]  /*3f20*/  I2F R212, R181 ;  /* 0x000000b500d47306 */ /* 0x0002700000201400 */
[----:B------:R1:W1:Y:S08]  /*3f30*/  I2F R211, R180 ;  /* 0x000000b400d37306 */ /* 0x0002700000201400 */
[----:B--234-:R1:W1:Y:S02]  /*3f40*/  I2F R208, R186 ;  /* 0x000000ba00d07306 */ /* 0x01c2640000201400 */
.L_x_666:
[----:B-1----:R-:W2:Y:S01]  /*3f50*/  LDL R4, [R1+0x28] ;  /* 0x0000280001047983 */ /* 0x002ea20000100800 */
[----:B------:R-:W-:Y:S01]  /*3f60*/  UIADD3 UR7, UR16, 0x80, UR15 ;  /* 0x0000008010077890 */ /* 0x000fe2000fffe00f */
[----:B------:R-:W-:Y:S02]  /*3f70*/  MOV R0, UR6 ;  /* 0x0000000600007c02 */ /* 0x000fe40008000f00 */
[----:B------:R-:W-:Y:S01]  /*3f80*/  STL [R1+0x140], R167 ;  /* 0x000140a701007387 */ /* 0x000fe20000100800 */
[----:B------:R-:W-:Y:S01]  /*3f90*/  UIADD3 UR14, UR7, -UR6, URZ ;  /* 0x80000006070e7290 */ /* 0x000fe2000fffe03f */
[----:B------:R-:W-:Y:S01]  /*3fa0*/  IADD3 R112, R125, R118, RZ ;  /* 0x000000767d707210 */ /* 0x000fe20007ffe0ff */
[----:B------:R-:W-:Y:S01]  /*3fb0*/  USHF.L.U32 UR7, UR5, 0x7, URZ ;  /* 0x0000000705077899 */ /* 0x000fe2000800063f */
[----:B------:R-:W-:Y:S03]  /*3fc0*/  STL [R1+0x13c], R165 ;  /* 0x00013ca501007387 */ /* 0x000fe60000100800 */
        /* <DEDUP_REMOVED lines=55> */
[----:B------:R-:W-:Y:S04]  /*4340*/  STL [R1+0x70], R3 ;  /* 0x0000700301007387 */ /* 0x000fe80000100800 */
[----:B------:R-:W-:Y:S04]  /*4350*/  STL [R1+0x6c], R2 ;  /* 0x00006c0201007387 */ /* 0x000fe80000100800 */
[----:B------:R-:W-:Y:S04]  /*4360*/  STL [R1+0x148], R125 ;  /* 0x0001487d01007387 */ /* 0x000fe80000100800 */
[----:B------:R-:W-:Y:S04]  /*4370*/  STL [R1+0x144], R118 ;  /* 0x0001447601007387 */ /* 0x000fe80000100800 */
[----:B-1----:R-:W4:Y:S01]  /*4380*/  LDL R68, [R1+0x10] ;  /* 0x0000100001447983 */ /* 0x002f220000100800 */
[----:B------:R-:W-:Y:S04]  /*4390*/  DEPBAR.LE SB0, 0x0 ;  /* 0x000080000000791a */ /* 0x000fe80000000000 */
[----:B------:R-:W-:Y:S08]  /*43a0*/  BAR.SYNC.DEFER_BLOCKING 0x0 ;  /* 0x0000000000007b1d */ /* 0x000ff00000010000 */
[----:B------:R-:W-:Y:S08]  /*43b0*/  LDSM.16.M88.4 R64, [R118] ;  /* 0x000000007640783b */ /* 0x000ff00000000200 */
[----:B------:R-:W1:Y:S08]  /*43c0*/  LDSM.16.M88.4 R16, [R117+0x6000] ;  /* 0x006000007510783b */ /* 0x000e700000000200 */
[----:B------:R-:W4:Y:S08]  /*43d0*/  LDSM.16.M88.4 R60, [R118+0x1000] ;  /* 0x00100000763c783b */ /* 0x000f300000000200 */
[----:B------:R-:W4:Y:S01]  /*43e0*/  LDSM.16.M88.4 R32, [R117+0x6400] ;  /* 0x006400007520783b */ /* 0x000f220000000200 */
[----:B--2---:R-:W-:Y:S07]  /*43f0*/  IADD3 R0, R0, -UR16, R4 ;  /* 0x8000001000007c10 */ /* 0x004fee000fffe004 */
[----:B------:R-:W2:Y:S01]  /*4400*/  LDSM.16.M88.4 R48, [R117+0x6800] ;  /* 0x006800007530783b */ /* 0x000ea20000000200 */
[----:B------:R-:W-:Y:S07]  /*4410*/  @!P0 IADD3 R131, R0, UR7, RZ ;  /* 0x0000000700838c10 */ /* 0x000fee000fffe0ff */
[----:B------:R-:W4:Y:S04]  /*4420*/  LDL R0, [R1+0xc] ;  /* 0x00000c0001007983 */ /* 0x000f280000100800 */
        /* <DEDUP_REMOVED lines=37> */
[----:B------:R-:W-:Y:S02]  /*4680*/  FMUL.FTZ R17, R17, c[0x0][0x2ec] ;  /* 0x0000bb0011117a20 */ /* 0x000fe40000410000 */
[----:B------:R-:W-:Y:S01]  /*4690*/  FMUL.FTZ R18, R18, c[0x0][0x2ec] ;  /* 0x0000bb0012127a20 */ /* 0x000fe20000410000 */
[----:B-1----:R1:W-:Y:S01]  /*46a0*/  STL [R1+0x14], R2 ;  /* 0x0000140201007387 */ /* 0x0023e20000100800 */
[----:B------:R-:W-:Y:S02]  /*46b0*/  FMUL.FTZ R19, R19, c[0x0][0x2ec] ;  /* 0x0000bb0013137a20 */ /* 0x000fe40000410000 */
[----:B------:R-:W-:Y:S02]  /*46c0*/  FMUL.FTZ R11, R11, c[0x0][0x2ec] ;  /* 0x0000bb000b0b7a20 */ /* 0x000fe40000410000 */
[----:B------:R-:W-:Y:S01]  /*46d0*/  FMUL.FTZ R15, R15, c[0x0][0x2ec] ;  /* 0x0000bb000f0f7a20 */ /* 0x000fe20000410000 */
[----:B------:R-:W-:Y:S01]  /*46e0*/  MUFU.TANH R129, R13 ;  /* 0x0000000d00817308 */ /* 0x000fe20000002400 */
[----:B------:R-:W-:Y:S09]  /*46f0*/  FMUL.FTZ R16, R16, c[0x0][0x2ec] ;  /* 0x0000bb0010107a20 */ /* 0x000ff20000410000 */
[----:B------:R4:W-:Y:S01]  /*4700*/  MUFU.TANH R92, R10 ;  /* 0x0000000a005c7308 */ /* 0x0009e20000002400 */
[----:B--2---:R-:W-:Y:S04]  /*4710*/  @!P0 IADD3 R12, R131, 0x8, RZ ;  /* 0x00000008830c8810 */ /* 0x004fe80007ffe0ff */
[----:B------:R-:W-:Y:S05]  /*4720*/  @!P0 IMNMX R12, R12, UR6, PT ;  /* 0x000000060c0c8c17 */ /* 0x000fea000b800200 */
[----:B-1----:R-:W1:Y:S01]  /*4730*/  MUFU.TANH R2, R7 ;  /* 0x0000000700027308 */ /* 0x002e620000002400 */
[-C--:B------:R-:W-:Y:S02]  /*4740*/  @!P0 ISETP.GE.AND P4, PT, R199, R12.reuse, PT ;  /* 0x0000000cc700820c */ /* 0x080fe40003f86270 */
[----:B------:R-:W-:Y:S07]  /*4750*/  @!P0 ISETP.GE.AND P3, PT, R206, R12, PT ;  /* 0x0000000cce00820c */ /* 0x000fee0003f66270 */
[----:B------:R2:W-:Y:S01]  /*4760*/  MUFU.TANH R134, R9 ;  /* 0x0000000900867308 */ /* 0x0005e20000002400 */
[C---:B----4-:R-:W-:Y:S04]  /*4770*/  @!P0 IADD3 R10, R131.reuse, 0x40, RZ ;  /* 0x00000040830a8810 */ /* 0x050fe80007ffe0ff */
[----:B------:R-:W-:Y:S05]  /*4780*/  @!P0 IMNMX R10, R10, UR6, PT ;  /* 0x000000060a0a8c17 */ /* 0x000fea000b800200 */
[----:B------:R4:W-:Y:S01]  /*4790*/  MUFU.TANH R90, R14 ;  /* 0x0000000e005a7308 */ /* 0x0009e20000002400 */
[----:B-1----:R-:W-:Y:S04]  /*47a0*/  STL [R1], R2 ;  /* 0x0000000201007387 */ /* 0x002fe80000100800 */
[----:B------:R-:W3:Y:S05]  /*47b0*/  LDL R3, [R1+0x4] ;  /* 0x0000040001037983 */ /* 0x000eea0000100800 */
[----:B------:R1:W1:Y:S01]  /*47c0*/  MUFU.TANH R144, R5 ;  /* 0x0000000500907308 */ /* 0x0002620000002400 */
[----:B------:R4:W-:Y:S01]  /*47d0*/  STL [R1+0x14c], R145 ;  /* 0x00014c9101007387 */ /* 0x0009e20000100800 */
[----:B--2---:R-:W-:Y:S04]  /*47e0*/  @!P0 IADD3 R9, R131, 0x48, RZ ;  /* 0x0000004883098810 */ /* 0x004fe80007ffe0ff */
[----:B------:R-:W-:Y:S04]  /*47f0*/  @!P0 IMNMX R9, R9, UR6, PT ;  /* 0x0000000609098c17 */ /* 0x000fe8000b800200 */
[----:B------:R2:W-:Y:S01]  /*4800*/  MUFU.TANH R146, R8 ;  /* 0x0000000800927308 */ /* 0x0005e20000002400 */
[----:B----4-:R-:W-:Y:S04]  /*4810*/  @!P0 IMNMX R14, R131, UR6, PT ;  /* 0x00000006830e8c17 */ /* 0x010fe8000b800200 */
[-C--:B------:R-:W-:Y:S05]  /*4820*/  @!P0 ISETP.GE.AND P2, PT, R161, R14.reuse, PT ;  /* 0x0000000ea100820c */ /* 0x080fea0003f46270 */
[----:B------:R4:W-:Y:S01]  /*4830*/  MUFU.TANH R91, R11 ;  /* 0x0000000b005b7308 */ /* 0x0009e20000002400 */
[-C--:B------:R-:W-:Y:S02]  /*4840*/  @!P0 ISETP.GE.AND P6, PT, R199, R14.reuse, PT ;  /* 0x0000000ec700820c */ /* 0x080fe40003fc6270 */
[-C--:B------:R-:W-:Y:S01]  /*4850*/  @!P0 ISETP.GE.AND P5, PT, R206, R14.reuse, PT ;  /* 0x0000000ece00820c */ /* 0x080fe20003fa6270 */
[----:B-1----:R-:W1:Y:S06]  /*4860*/  LDSM.16.M88.4 R4, [R116+0x6400] ;  /* 0x006400007404783b */ /* 0x002e6c0000000200 */
[----:B------:R-:W-:Y:S01]  /*4870*/  MUFU.TANH R89, R15 ;  /* 0x0000000f00597308 */ /* 0x000fe20000002400 */
[----:B--2---:R-:W-:Y:S09]  /*4880*/  FFMA.FTZ R8, R211, UR4, R144 ;  /* 0x00000004d3087c23 */ /* 0x004ff20008010090 */
[----:B------:R-:W2:Y:S01]  /*4890*/  MUFU.TANH R234, R16 ;  /* 0x0000001000ea7308 */ /* 0x000ea20000002400 */
[----:B----4-:R-:W-:Y:S09]  /*48a0*/  FMUL.FTZ R11, R68, 1.4426950216293334961 ;  /* 0x3fb8aa3b440b7820 */ /* 0x010ff20000410000 */
[----:B------:R4:W4:Y:S01]  /*48b0*/  MUFU.TANH R233, R17 ;  /* 0x0000001100e97308 */ /* 0x0009220000002400 */
[C---:B------:R-:W-:Y:S01]  /*48c0*/  FMUL.FTZ R13, R0.reuse, 1.4426950216293334961 ;  /* 0x3fb8aa3b000d7820 */ /* 0x040fe20000410000 */
[----:B------:R-:W-:Y:S01]  /*48d0*/  FSETP.NEU.FTZ.AND P1, PT, R0, -INF , PT ;  /* 0xff8000000000780b */ /* 0x000fe20003f3d000 */
[----:B------:R-:W-:Y:S07]  /*48e0*/  FFMA.FTZ R0, R210, UR4, R145 ;  /* 0x00000004d2007c23 */ /* 0x000fee0008010091 */
[----:B------:R4:W3:Y:S01]  /*48f0*/  MUFU.TANH R165, R18 ;  /* 0x0000001200a57308 */ /* 0x0008e20000002400 */
[----:B------:R-:W3:Y:S01]  /*4900*/  LDL.LU R145, [R1+0x14] ;  /* 0x0000140001917983 */ /* 0x000ee20000300800 */
[----:B------:R-:W-:Y:S02]  /*4910*/  FSEL R13, R13, RZ, P1 ;  /* 0x000000ff0d0d7208 */ /* 0x000fe40000800000 */
[----:B------:R-:W-:Y:S01]  /*4920*/  @!P0 FSEL R0, R0, -INF , !P2 ;  /* 0xff80000000008808 */ /* 0x000fe20005000000 */
[-C--:B-1----:R-:W-:Y:S01]  /*4930*/  HMMA.16816.F32.BF16 R20, R104, R4.reuse, R20 ;  /* 0x000000046814723c */ /* 0x082fe20000041814 */
[----:B------:R-:W-:Y:S01]  /*4940*/  @!P0 ISETP.GE.AND P1, PT, R180, R14, PT ;  /* 0x0000000eb400820c */ /* 0x000fe20003f26270 */
[----:B--2---:R-:W-:Y:S01]  /*4950*/  FFMA.FTZ R16, R212, UR4, R234 ;  /* 0x00000004d4107c23 */ /* 0x004fe200080100ea */
[-C--:B------:R-:W-:Y:S01]  /*4960*/  @!P0 ISETP.GE.AND P2, PT, R161, R12.reuse, PT ;  /* 0x0000000ca100820c */ /* 0x080fe20003f46270 */
[--C-:B------:R-:W-:Y:S01]  /*4970*/  FFMA.FTZ R0, R0, c[0x0][0x23c], -R13.reuse ;  /* 0x00008f0000007a23 */ /* 0x100fe2000001080d */
[----:B------:R-:W1:Y:S01]  /*4980*/  MUFU.TANH R231, R19 ;  /* 0x0000001300e77308 */ /* 0x000e620000002400 */
[----:B------:R-:W-:Y:S02]  /*4990*/  @!P0 FSEL R8, R8, -INF , !P1 ;  /* 0xff80000008088808 */ /* 0x000fe40004800000 */
[C---:B------:R-:W-:Y:S01]  /*49a0*/  HMMA.16816.F32.BF16 R24, R112.reuse, R4, R24 ;  /* 0x000000047018723c */ /* 0x040fe20000041818 */
[----:B----4-:R-:W2:Y:S01]  /*49b0*/  LDL R17, [R1+0x1c] ;  /* 0x00001c0001117983 */ /* 0x010ea20000100800 */
[----:B------:R-:W-:Y:S02]  /*49c0*/  FSETP.NEU.FTZ.AND P1, PT, R68, -INF , PT ;  /* 0xff8000004400780b */ /* 0x000fe40003f3d000 */
[----:B------:R-:W-:Y:S02]  /*49d0*/  FFMA.FTZ R8, R8, c[0x0][0x23c], -R13 ;  /* 0x00008f0008087a23 */ /* 0x000fe4000001080d */
[----:B------:R-:W-:Y:S01]  /*49e0*/  FSEL R11, R11, RZ, P1 ;  /* 0x000000ff0b0b7208 */ /* 0x000fe20000800000 */
[----:B------:R4:W-:Y:S01]  /*49f0*/  MUFU.EX2 R248, R0 ;  /* 0x0000000000f87308 */ /* 0x0009e20000000800 */
[----:B------:R-:W-:Y:S01]  /*4a00*/  @!P0 ISETP.GE.AND P1, PT, R180, R12, PT ;  /* 0x0000000cb400820c */ /* 0x000fe20003f26270 */
[----:B------:R-:W-:Y:S01]  /*4a10*/  FFMA.FTZ R5, R210, UR4, R92 ;  /* 0x00000004d2057c23 */ /* 0x000fe2000801005c */
[-C--:B------:R-:W-:Y:S01]  /*4a20*/  HMMA.16816.F32.BF16 R28, R112, R6.reuse, R28 ;  /* 0x00000006701c723c */ /* 0x080fe2000004181c */
[----:B------:R-:W2:Y:S01]  /*4a30*/  LDL R18, [R1+0x18] ;  /* 0x0000180001127983 */ /* 0x000ea20000100800 */
[----:B------:R-:W-:Y:S04]  /*4a40*/  FFMA.FTZ R15, R213, UR4, R233 ;  /* 0x00000004d50f7c23 */ /* 0x000fe800080100e9 */
[----:B------:R-:W-:Y:S01]  /*4a50*/  FMUL.FTZ R22, R22, c[0x0][0x2ec] ;  /* 0x0000bb0016167a20 */ /* 0x000fe20000410000 */
[----:B------:R-:W-:Y:S01]  /*4a60*/  MUFU.EX2 R243, R8 ;  /* 0x0000000800f37308 */ /* 0x000fe20000000800 */
[C---:B------:R-:W-:Y:S01]  /*4a70*/  HMMA.16816.F32.BF16 R32, R104.reuse, R6, R32 ;  /* 0x000000066820723c */ /* 0x040fe20000041820 */
[----:B------:R-:W-:Y:S03]  /*4a80*/  FMUL.FTZ R20, R20, c[0x0][0x2ec] ;  /* 0x0000bb0014147a20 */ /* 0x000fe60000410000 */
[----:B------:R-:W-:Y:S02]  /*4a90*/  FMUL.FTZ R23, R23, c[0x0][0x2ec] ;  /* 0x0000bb0017177a20 */ /* 0x000fe40000410000 */
[----:B------:R-:W-:Y:S02]  /*4aa0*/  FMUL.FTZ R24, R24, c[0x0][0x2ec] ;  /* 0x0000bb0018187a20 */ /* 0x000fe40000410000 */
[----:B------:R-:W-:Y:S01]  /*4ab0*/  FMUL.FTZ R25, R25, c[0x0][0x2ec] ;  /* 0x0000bb0019197a20 */ /* 0x000fe20000410000 */
[----:B------:R-:W-:Y:S03]  /*4ac0*/  MUFU.TANH R232, R20 ;  /* 0x0000001400e87308 */ /* 0x000fe60000002400 */
[----:B------:R-:W-:Y:S02]  /*4ad0*/  FMUL.FTZ R21, R21, c[0x0][0x2ec] ;  /* 0x0000bb0015157a20 */ /* 0x000fe40000410000 */
[----:B----4-:R-:W-:Y:S02]  /*4ae0*/  FFMA.FTZ R0, R211, UR4, R2 ;  /* 0x00000004d3007c23 */ /* 0x010fe40008010002 */
[----:B------:R-:W4:Y:S01]  /*4af0*/  LDL R2, [R1+0x8] ;  /* 0x0000080001027983 */ /* 0x000f220000100800 */
[----:B------:R-:W-:Y:S02]  /*4b00*/  FMUL.FTZ R26, R26, c[0x0][0x2ec] ;  /* 0x0000bb001a1a7a20 */ /* 0x000fe40000410000 */
[----:B------:R-:W1:Y:S01]  /*4b10*/  MUFU.TANH R229, R21 ;  /* 0x0000001500e57308 */ /* 0x000e620000002400 */
[----:B------:R-:W-:Y:S01]  /*4b20*/  @!P0 FSEL R0, R0, -INF , !P1 ;  /* 0xff80000000008808 */ /* 0x000fe20004800000 */
[----:B------:R-:W-:Y:S02]  /*4b30*/  FMUL.FTZ R27, R27, c[0x0][0x2ec] ;  /* 0x0000bb001b1b7a20 */ /* 0x000fe40000410000 */
[----:B------:R-:W-:Y:S02]  /*4b40*/  FMUL.FTZ R28, R28, c[0x0][0x2ec] ;  /* 0x0000bb001c1c7a20 */ /* 0x000fe40000410000 */
[----:B------:R-:W-:Y:S02]  /*4b50*/  FFMA.FTZ R0, R0, c[0x0][0x23c], -R11 ;  /* 0x00008f0000007a23 */ /* 0x000fe4000001080b */
[----:B------:R-:W-:Y:S02]  /*4b60*/  FMUL.FTZ R32, R32, c[0x0][0x2ec] ;  /* 0x0000bb0020207a20 */ /* 0x000fe40000410000 */
[----:B------:R1:W-:Y:S01]  /*4b70*/  MUFU.EX2 R118, R0 ;  /* 0x0000000000767308 */ /* 0x0003e20000000800 */
[----:B------:R-:W-:Y:S02]  /*4b80*/  FMUL.FTZ R33, R33, c[0x0][0x2ec] ;  /* 0x0000bb0021217a20 */ /* 0x000fe40000410000 */
[----:B------:R-:W-:Y:S02]  /*4b90*/  FMUL.FTZ R34, R34, c[0x0][0x2ec] ;  /* 0x0000bb0022227a20 */ /* 0x000fe40000410000 */
[----:B------:R-:W-:Y:S02]  /*4ba0*/  FMUL.FTZ R35, R35, c[0x0][0x2ec] ;  /* 0x0000bb0023237a20 */ /* 0x000fe40000410000 */
[----:B------:R-:W-:Y:S02]  /*4bb0*/  FMUL.FTZ R29, R29, c[0x0][0x2ec] ;  /* 0x0000bb001d1d7a20 */ /* 0x000fe40000410000 */
[----:B------:R-:W-:Y:S01]  /*4bc0*/  FMUL.FTZ R30, R30, c[0x0][0x2ec] ;  /* 0x0000bb001e1e7a20 */ /* 0x000fe20000410000 */
[----:B------:R-:W2:Y:S01]  /*4bd0*/  MUFU.TANH R230, R22 ;  /* 0x0000001600e67308 */ /* 0x000ea20000002400 */
[----:B------:R-:W-:Y:S09]  /*4be0*/  FMUL.FTZ R31, R31, c[0x0][0x2ec] ;  /* 0x0000bb001f1f7a20 */ /* 0x000ff20000410000 */
[----:B------:R-:W2:Y:S01]  /*4bf0*/  MUFU.TANH R217, R23 ;  /* 0x0000001700d97308 */ /* 0x000ea20000002400 */
[----:B-1----:R-:W-:Y:S09]  /*4c00*/  FFMA.FTZ R0, R210, UR4, R146 ;  /* 0x00000004d2007c23 */ /* 0x002ff20008010092 */
        /* <DEDUP_REMOVED lines=13> */
[----:B------:R-:W-:Y:S04]  /*4ce0*/  FSETP.NEU.FTZ.AND P1, PT, R3, -INF , PT ;  /* 0xff8000000300780b */ /* 0x000fe80003f3d000 */
[----:B------:R-:W-:Y:S02]  /*4cf0*/  FSEL R8, R8, RZ, P1 ;  /* 0x000000ff08087208 */ /* 0x000fe40000800000 */
[-C--:B------:R-:W-:Y:S01]  /*4d00*/  @!P0 ISETP.GE.AND P1, PT, R180, R10.reuse, PT ;  /* 0x0000000ab400820c */ /* 0x080fe20003f26270 */
[----:B------:R-:W-:Y:S05]  /*4d10*/  FFMA.FTZ R4, R210, UR4, R145 ;  /* 0x00000004d2047c23 */ /* 0x000fea0008010091 */
[----:B------:R-:W-:Y:S02]  /*4d20*/  @!P0 FSEL R4, R4, -INF , !P2 ;  /* 0xff80000004048808 */ /* 0x000fe40005000000 */
[CC--:B------:R-:W-:Y:S03]  /*4d30*/  @!P0 ISETP.GE.AND P2, PT, R161.reuse, R10.reuse, PT ;  /* 0x0000000aa100820c */ /* 0x0c0fe60003f46270 */
[----:B------:R-:W-:Y:S01]  /*4d40*/  FFMA.FTZ R4, R4, c[0x0][0x23c], -R11 ;  /* 0x00008f0004047a23 */ /* 0x000fe2000001080b */
[----:B------:R-:W-:Y:S02]  /*4d50*/  @!P0 FSEL R0, R0, -INF , !P2 ;  /* 0xff80000000008808 */ /* 0x000fe40005000000 */
[-C--:B------:R-:W-:Y:S01]  /*4d60*/  @!P0 ISETP.GE.AND P2, PT, R161, R9.reuse, PT ;  /* 0x00000009a100820c */ /* 0x080fe20003f46270 */
[----:B------:R3:W-:Y:S02]  /*4d70*/  MUFU.EX2 R125, R4 ;  /* 0x00000004007d7308 */ /* 0x0007e40000000800 */
[----:B------:R-:W-:Y:S01]  /*4d80*/  FFMA.FTZ R0, R0, c[0x0][0x23c], -R8 ;  /* 0x00008f0000007a23 */ /* 0x000fe20000010808 */
[----:B------:R-:W-:Y:S02]  /*4d90*/  @!P0 FSEL R5, R5, -INF , !P2 ;  /* 0xff80000005058808 */ /* 0x000fe40005000000 */
[-C--:B------:R-:W-:Y:S05]  /*4da0*/  @!P0 ISETP.GE.AND P2, PT, R206, R9.reuse, PT ;  /* 0x00000009ce00820c */ /* 0x080fea0003f46270 */
[----:B------:R1:W-:Y:S01]  /*4db0*/  MUFU.EX2 R159, R0 ;  /* 0x00000000009f7308 */ /* 0x0003e20000000800 */
[----:B---3--:R-:W-:Y:S05]  /*4dc0*/  FFMA.FTZ R4, R211, UR4, R134 ;  /* 0x00000004d3047c23 */ /* 0x008fea0008010086 */
[----:B------:R-:W-:Y:S02]  /*4dd0*/  @!P0 FSEL R4, R4, -INF , !P1 ;  /* 0xff80000004048808 */ /* 0x000fe40004800000 */
[----:B----4-:R-:W-:Y:S03]  /*4de0*/  FSETP.NEU.FTZ.AND P1, PT, R2, -INF , PT ;  /* 0xff8000000200780b */ /* 0x010fe60003f3d000 */
[----:B------:R-:W-:Y:S02]  /*4df0*/  FFMA.FTZ R4, R4, c[0x0][0x23c], -R8 ;  /* 0x00008f0004047a23 */ /* 0x000fe40000010808 */
[----:B-1----:R-:W-:Y:S02]  /*4e00*/  FMUL.FTZ R0, R2, 1.4426950216293334961 ;  /* 0x3fb8aa3b02007820 */ /* 0x002fe40000410000 */
[----:B------:R1:W-:Y:S03]  /*4e10*/  MUFU.EX2 R158, R4 ;  /* 0x00000004009e7308 */ /* 0x0003e60000000800 */
[----:B------:R-:W-:Y:S02]  /*4e20*/  FSEL R0, R0, RZ, P1 ;  /* 0x000000ff00007208 */ /* 0x000fe40000800000 */
[-C--:B------:R-:W-:Y:S03]  /*4e30*/  @!P0 ISETP.GE.AND P1, PT, R180, R9.reuse, PT ;  /* 0x00000009b400820c */ /* 0x080fe60003f26270 */
[--C-:B------:R-:W-:Y:S04]  /*4e40*/  FFMA.FTZ R5, R5, c[0x0][0x23c], -R0.reuse ;  /* 0x00008f0005057a23 */ /* 0x100fe80000010800 */
[----:B------:R3:W-:Y:S01]  /*4e50*/  MUFU.EX2 R96, R5 ;  /* 0x0000000500607308 */ /* 0x0007e20000000800 */
[----:B-1----:R-:W-:Y:S05]  /*4e60*/  FFMA.FTZ R4, R211, UR4, R91 ;  /* 0x00000004d3047c23 */ /* 0x002fea000801005b */
[----:B------:R-:W-:Y:S02]  /*4e70*/  @!P0 FSEL R4, R4, -INF , !P1 ;  /* 0xff80000004048808 */ /* 0x000fe40004800000 */
[-C--:B------:R-:W-:Y:S03]  /*4e80*/  @!P0 ISETP.GE.AND P1, PT, R181, R10.reuse, PT ;  /* 0x0000000ab500820c */ /* 0x080fe60003f26270 */
[----:B------:R-:W-:Y:S02]  /*4e90*/  FFMA.FTZ R4, R4, c[0x0][0x23c], -R0 ;  /* 0x00008f0004047a23 */ /* 0x000fe40000010800 */
[----:B---3--:R-:W-:Y:S02]  /*4ea0*/  FFMA.FTZ R5, R212, UR4, R130 ;  /* 0x00000004d4057c23 */ /* 0x008fe40008010082 */
[----:B------:R1:W-:Y:S03]  /*4eb0*/  MUFU.EX2 R95, R4 ;  /* 0x00000004005f7308 */ /* 0x0003e60000000800 */
[----:B------:R-:W-:Y:S02]  /*4ec0*/  @!P0 FSEL R5, R5, -INF , !P1 ;  /* 0xff80000005058808 */ /* 0x000fe40004800000 */
[----:B------:R-:W-:Y:S03]  /*4ed0*/  @!P0 ISETP.GE.AND P1, PT, R182, R10, PT ;  /* 0x0000000ab600820c */ /* 0x000fe60003f26270 */
        /* <DEDUP_REMOVED lines=9> */
[-C--:B------:R-:W-:Y:S03]  /*4f70*/  @!P0 ISETP.GE.AND P1, PT, R182, R9.reuse, PT ;  /* 0x00000009b600820c */ /* 0x080fe60003f26270 */
[--C-:B------:R-:W-:Y:S04]  /*4f80*/  FFMA.FTZ R5, R5, c[0x0][0x23c], -R0.reuse ;  /* 0x00008f0005057a23 */ /* 0x100fe80000010800 */
[----:B------:R-:W-:Y:S01]  /*4f90*/  MUFU.EX2 R94, R5 ;  /* 0x00000005005e7308 */ /* 0x000fe20000000800 */
[----:B-1----:R-:W-:Y:S05]  /*4fa0*/  FFMA.FTZ R4, R213, UR4, R89 ;  /* 0x00000004d5047c23 */ /* 0x002fea0008010059 */
        /* <DEDUP_REMOVED lines=12> */
[----:B-1----:R-:W1:Y:S01]  /*5070*/  LDSM.16.M88.4 R4, [R116+0x6800] ;  /* 0x006800007404783b */ /* 0x002e620000000200 */
[----:B---3--:R-:W-:Y:S05]  /*5080*/  FFMA.FTZ R16, R212, UR4, R165 ;  /* 0x00000004d4107c23 */ /* 0x008fea00080100a5 */
[----:B------:R-:W-:Y:S02]  /*5090*/  @!P0 FSEL R16, R16, -INF , !P1 ;  /* 0xff80000010108808 */ /* 0x000fe40004800000 */
[----:B------:R-:W-:Y:S01]  /*50a0*/  @!P0 ISETP.GE.AND P1, PT, R182, R12, PT ;  /* 0x0000000cb600820c */ /* 0x000fe20003f26270 */
[----:B----4-:R-:W-:Y:S02]  /*50b0*/  FFMA.FTZ R15, R213, UR4, R231 ;  /* 0x00000004d50f7c23 */ /* 0x010fe400080100e7 */
[--C-:B------:R-:W-:Y:S03]  /*50c0*/  FFMA.FTZ R16, R16, c[0x0][0x23c], -R11.reuse ;  /* 0x00008f0010107a23 */ /* 0x100fe6000001080b */
[----:B------:R-:W-:Y:S01]  /*50d0*/  @!P0 FSEL R15, R15, -INF , !P1 ;  /* 0xff8000000f0f8808 */ /* 0x000fe20004800000 */
[----:B------:R3:W-:Y:S01]  /*50e0*/  MUFU.EX2 R167, R16 ;  /* 0x0000001000a77308 */ /* 0x0007e20000000800 */
[-C--:B------:R-:W-:Y:S03]  /*50f0*/  @!P0 ISETP.GE.AND P1, PT, R183, R14.reuse, PT ;  /* 0x0000000eb700820c */ /* 0x080fe60003f26270 */
[----:B------:R-:W-:Y:S06]  /*5100*/  FFMA.FTZ R15, R15, c[0x0][0x23c], -R11 ;  /* 0x00008f000f0f7a23 */ /* 0x000fec000001080b */
[----:B------:R4:W-:Y:S01]  /*5110*/  MUFU.EX2 R251, R15 ;  /* 0x0000000f00fb7308 */ /* 0x0009e20000000800 */
[-C--:B-1----:R-:W-:Y:S08]  /*5120*/  HMMA.16816.F32.BF16 R36, R104, R4.reuse, R36 ;  /* 0x000000046824723c */ /* 0x082ff00000041824 */
[C---:B------:R-:W-:Y:S01]  /*5130*/  HMMA.16816.F32.BF16 R40, R112.reuse, R4, R40 ;  /* 0x000000047028723c */ /* 0x040fe20000041828 */
[C---:B---3--:R-:W-:Y:S06]  /*5140*/  FFMA.FTZ R16, R215.reuse, UR4, R229 ;  /* 0x00000004d7107c23 */ /* 0x048fec00080100e5 */
[C---:B--2---:R-:W-:Y:S01]  /*5150*/  FFMA.FTZ R5, R214.reuse, UR4, R230 ;  /* 0x00000004d6057c23 */ /* 0x044fe200080100e6 */
[-C--:B------:R-:W-:Y:S01]  /*5160*/  HMMA.16816.F32.BF16 R44, R112, R6.reuse, R44 ;  /* 0x00000006702c723c */ /* 0x080fe2000004182c */
[----:B------:R-:W-:Y:S03]  /*5170*/  FFMA.FTZ R4, R215, UR4, R217 ;  /* 0x00000004d7047c23 */ /* 0x000fe600080100d9 */
[----:B----4-:R-:W-:Y:S04]  /*5180*/  FFMA.FTZ R15, R214, UR4, R232 ;  /* 0x00000004d60f7c23 */ /* 0x010fe800080100e8 */
[----:B------:R-:W-:Y:S01]  /*5190*/  FMUL.FTZ R36, R36, c[0x0][0x2ec] ;  /* 0x0000bb0024247a20 */ /* 0x000fe20000410000 */
[----:B------:R-:W-:Y:S01]  /*51a0*/  @!P0 FSEL R15, R15, -INF , !P1 ;  /* 0xff8000000f0f8808 */ /* 0x000fe20004800000 */
[C---:B------:R-:W-:Y:S01]  /*51b0*/  HMMA.16816.F32.BF16 R48, R104.reuse, R6, R48 ;  /* 0x000000066830723c */ /* 0x040fe20000041830 */
[----:B------:R-:W-:Y:S01]  /*51c0*/  @!P0 ISETP.GE.AND P1, PT, R184, R14, PT ;  /* 0x0000000eb800820c */ /* 0x000fe20003f26270 */
[----:B------:R-:W-:Y:S01]  /*51d0*/  FMUL.FTZ R37, R37, c[0x0][0x2ec] ;  /* 0x0000bb0025257a20 */ /* 0x000fe20000410000 */
[----:B------:R-:W1:Y:S01]  /*51e0*/  MUFU.TANH R187, R36 ;  /* 0x0000002400bb7308 */ /* 0x000e620000002400 */
[--C-:B------:R-:W-:Y:S01]  /*51f0*/  FFMA.FTZ R15, R15, c[0x0][0x23c], -R13.reuse ;  /* 0x00008f000f0f7a23 */ /* 0x100fe2000001080d */
[----:B------:R-:W-:Y:S01]  /*5200*/  @!P0 FSEL R16, R16, -INF , !P1 ;  /* 0xff80000010108808 */ /* 0x000fe20004800000 */
[----:B------:R-:W-:Y:S01]  /*5210*/  FMUL.FTZ R38, R38, c[0x0][0x2ec] ;  /* 0x0000bb0026267a20 */ /* 0x000fe20000410000 */
[-C--:B------:R-:W-:Y:S01]  /*5220*/  @!P0 ISETP.GE.AND P1, PT, R183, R12.reuse, PT ;  /* 0x0000000cb700820c */ /* 0x080fe20003f26270 */
[----:B------:R-:W-:Y:S04]  /*5230*/  FMUL.FTZ R39, R39, c[0x0][0x2ec] ;  /* 0x0000bb0027277a20 */ /* 0x000fe80000410000 */
[----:B------:R-:W-:Y:S01]  /*5240*/  FFMA.FTZ R16, R16, c[0x0][0x23c], -R13 ;  /* 0x00008f0010107a23 */ /* 0x000fe2000001080d */
[----:B------:R-:W-:Y:S01]  /*5250*/  @!P0 FSEL R5, R5, -INF , !P1 ;  /* 0xff80000005058808 */ /* 0x000fe20004800000 */
[----:B------:R-:W-:Y:S01]  /*5260*/  FMUL.FTZ R40, R40, c[0x0][0x2ec] ;  /* 0x0000bb0028287a20 */ /* 0x000fe20000410000 */
[----:B------:R-:W-:Y:S01]  /*5270*/  @!P0 ISETP.GE.AND P1, PT, R184, R12, PT ;  /* 0x0000000cb800820c */ /* 0x000fe20003f26270 */
[----:B------:R-:W-:Y:S01]  /*5280*/  FMUL.FTZ R41, R41, c[0x0][0x2ec] ;  /* 0x0000bb0029297a20 */ /* 0x000fe20000410000 */
[----:B------:R2:W-:Y:S01]  /*5290*/  MUFU.EX2 R140, R16 ;  /* 0x00000010008c7308 */ /* 0x0005e20000000800 */
[--C-:B------:R-:W-:Y:S01]  /*52a0*/  FFMA.FTZ R5, R5, c[0x0][0x23c], -R11.reuse ;  /* 0x00008f0005057a23 */ /* 0x100fe2000001080b */
[----:B------:R-:W-:Y:S01]  /*52b0*/  @!P0 FSEL R4, R4, -INF , !P1 ;  /* 0xff80000004048808 */ /* 0x000fe20004800000 */
[----:B------:R-:W-:Y:S01]  /*52c0*/  FMUL.FTZ R42, R42, c[0x0][0x2ec] ;  /* 0x0000bb002a2a7a20 */ /* 0x000fe20000410000 */
[-C--:B------:R-:W-:Y:S01]  /*52d0*/  @!P0 ISETP.GE.AND P1, PT, R183, R10.reuse, PT ;  /* 0x0000000ab700820c */ /* 0x080fe20003f26270 */
[----:B------:R-:W-:Y:S02]  /*52e0*/  FMUL.FTZ R43, R43, c[0x0][0x2ec] ;  /* 0x0000bb002b2b7a20 */ /* 0x000fe40000410000 */
[----:B------:R-:W-:Y:S02]  /*52f0*/  FFMA.FTZ R4, R4, c[0x0][0x23c], -R11 ;  /* 0x00008f0004047a23 */ /* 0x000fe4000001080b */
[----:B------:R-:W-:Y:S01]  /*5300*/  FMUL.FTZ R44, R44, c[0x0][0x2ec] ;  /* 0x0000bb002c2c7a20 */ /* 0x000fe20000410000 */
[----:B------:R3:W-:Y:S01]  /*5310*/  MUFU.EX2 R246, R5 ;  /* 0x0000000500f67308 */ /* 0x0007e20000000800 */
[----:B------:R-:W-:Y:S02]  /*5320*/  FMUL.FTZ R45, R45, c[0x0][0x2ec] ;  /* 0x0000bb002d2d7a20 */ /* 0x000fe40000410000 */
[----:B------:R-:W-:Y:S02]  /*5330*/  FMUL.FTZ R46, R46, c[0x0][0x2ec] ;  /* 0x0000bb002e2e7a20 */ /* 0x000fe40000410000 */
[----:B------:R-:W-:Y:S02]  /*5340*/  FMUL.FTZ R47, R47, c[0x0][0x2ec] ;  /* 0x0000bb002f2f7a20 */ /* 0x000fe40000410000 */
[----:B------:R-:W-:Y:S02]  /*5350*/  FMUL.FTZ R48, R48, c[0x0][0x2ec] ;  /* 0x0000bb0030307a20 */ /* 0x000fe40000410000 */
[----:B------:R-:W-:Y:S01]  /*5360*/  FMUL.FTZ R49, R49, c[0x0][0x2ec] ;  /* 0x0000bb0031317a20 */ /* 0x000fe20000410000 */
[----:B------:R4:W-:Y:S01]  /*5370*/  MUFU.EX2 R244, R4 ;  /* 0x0000000400f47308 */ /* 0x0009e20000000800 */
[----:B------:R-:W-:Y:S02]  /*5380*/  FMUL.FTZ R50, R50, c[0x0][0x2ec] ;  /* 0x0000bb0032327a20 */ /* 0x000fe40000410000 */
[----:B------:R-:W-:Y:S02]  /*5390*/  FMUL.FTZ R51, R51, c[0x0][0x2ec] ;  /* 0x0000bb0033337a20 */ /* 0x000fe40000410000 */
[----:B--2---:R-:W-:Y:S05]  /*53a0*/  FFMA.FTZ R16, R216, UR4, R195 ;  /* 0x00000004d8107c23 */ /* 0x004fea00080100c3 */
[----:B------:R-:W-:Y:S01]  /*53b0*/  MUFU.TANH R98, R40 ;  /* 0x0000002800627308 */ /* 0x000fe20000002400 */
[----:B---3--:R-:W-:Y:S05]  /*53c0*/  FFMA.FTZ R5, R214, UR4, R121 ;  /* 0x00000004d6057c23 */ /* 0x008fea0008010079 */
        /* <DEDUP_REMOVED lines=11> */
[----:B--2---:R-:W-:Y:S05]  /*5480*/  FFMA.FTZ R5, R214, UR4, R84 ;  /* 0x00000004d6057c23 */ /* 0x004fea0008010054 */
[----:B------:R-:W-:Y:S04]  /*5490*/  @!P0 FSEL R5, R5, -INF , !P1 ;  /* 0xff80000005058808 */ /* 0x000fe80004800000 */
[----:B------:R-:W-:Y:S01]  /*54a0*/  MUFU.TANH R75, R43 ;  /* 0x0000002b004b7308 */ /* 0x000fe20000002400 */
[-C--:B------:R-:W-:Y:S01]  /*54b0*/  @!P0 ISETP.GE.AND P1, PT, R184, R9.reuse, PT ;  /* 0x00000009b800820c */ /* 0x080fe20003f26270 */
[--C-:B------:R-:W-:Y:S02]  /*54c0*/  FFMA.FTZ R5, R5, c[0x0][0x23c], -R0.reuse ;  /* 0x00008f0005057a23 */ /* 0x100fe40000010800 */
[----:B---3--:R-:W-:Y:S06]  /*54d0*/  FFMA.FTZ R4, R215, UR4, R83 ;  /* 0x00000004d7047c23 */ /* 0x008fec0008010053 */
[----:B------:R2:W-:Y:S01]  /*54e0*/  MUFU.EX2 R88, R5 ;  /* 0x0000000500587308 */ /* 0x0005e20000000800 */
[----:B------:R-:W-:Y:S02]  /*54f0*/  @!P0 FSEL R4, R4, -INF , !P1 ;  /* 0xff80000004048808 */ /* 0x000fe40004800000 */
[-C--:B------:R-:W-:Y:S03]  /*5500*/  @!P0 ISETP.GE.AND P1, PT, R185, R10.reuse, PT ;  /* 0x0000000ab900820c */ /* 0x080fe60003f26270 */
[----:B------:R-:W-:Y:S04]  /*5510*/  FFMA.FTZ R4, R4, c[0x0][0x23c], -R0 ;  /* 0x00008f0004047a23 */ /* 0x000fe80000010800 */
[----:B------:R3:W-:Y:S10]  /*5520*/  MUFU.EX2 R87, R4 ;  /* 0x0000000400577308 */ /* 0x0007f40000000800 */
        /* <DEDUP_REMOVED lines=8> */
[----:B------:R2:W-:Y:S01]  /*55b0*/  MUFU.EX2 R126, R5 ;  /* 0x00000005007e7308 */ /* 0x0005e20000000800 */
[-C--:B------:R-:W-:Y:S01]  /*55c0*/  @!P0 ISETP.GE.AND P1, PT, R185, R9.reuse, PT ;  /* 0x00000009b900820c */ /* 0x080fe20003f26270 */
[----:B------:R-:W-:Y:S08]  /*55d0*/  FFMA.FTZ R4, R4, c[0x0][0x23c], -R8 ;  /* 0x00008f0004047a23 */ /* 0x000ff00000010808 */
[----:B------:R3:W-:Y:S10]  /*55e0*/  MUFU.EX2 R124, R4 ;  /* 0x00000004007c7308 */ /* 0x0007f40000000800 */
[----:B------:R4:W-:Y:S01]  /*55f0*/  MUFU.EX2 R141, R15 ;  /* 0x0000000f008d7308 */ /* 0x0009e20000000800 */
[----:B--2---:R-:W-:Y:S05]  /*5600*/  FFMA.FTZ R5, R216, UR4, R82 ;  /* 0x00000004d8057c23 */ /* 0x004fea0008010052 */
[----:B------:R-:W-:Y:S04]  /*5610*/  @!P0 FSEL R5, R5, -INF , !P1 ;  /* 0xff80000005058808 */ /* 0x000fe80004800000 */
[----:B------:R-:W-:Y:S01]  /*5620*/  MUFU.TANH R174, R48 ;  /* 0x0000003000ae7308 */ /* 0x000fe20000002400 */
[----:B------:R-:W-:Y:S01]  /*5630*/  @!P0 ISETP.GE.AND P1, PT, R186, R9, PT ;  /* 0x00000009ba00820c */ /* 0x000fe20003f26270 */
[----:B---3--:R-:W-:Y:S02]  /*5640*/  FFMA.FTZ R4, R208, UR4, R81 ;  /* 0x00000004d0047c23 */ /* 0x008fe40008010051 */
[----:B------:R-:W-:Y:S03]  /*5650*/  FFMA.FTZ R5, R5, c[0x0][0x23c], -R0 ;  /* 0x00008f0005057a23 */ /* 0x000fe60000010800 */
[----:B------:R-:W-:Y:S03]  /*5660*/  @!P0 FSEL R4, R4, -INF , !P1 ;  /* 0xff80000004048808 */ /* 0x000fe60004800000 */
[----:B------:R-:W-:Y:S01]  /*5670*/  MUFU.EX2 R86, R5 ;  /* 0x0000000500567308 */ /* 0x000fe20000000800 */
[-C--:B------:R-:W-:Y:S01]  /*5680*/  @!P0 ISETP.GE.AND P1, PT, R185, R14.reuse, PT ;  /* 0x0000000eb900820c */ /* 0x080fe20003f26270 */
[----:B----4-:R-:W-:Y:S03]  /*5690*/  FFMA.FTZ R15, R208, UR4, R194 ;  /* 0x00000004d00f7c23 */ /* 0x010fe600080100c2 */
[----:B------:R-:W-:Y:S01]  /*56a0*/  @!P0 FSEL R16, R16, -INF , !P1 ;  /* 0xff80000010108808 */ /* 0x000fe20004800000 */
[----:B------:R-:W-:Y:S01]  /*56b0*/  FFMA.FTZ R4, R4, c[0x0][0x23c], -R0 ;  /* 0x00008f0004047a23 */ /* 0x000fe20000010800 */
[----:B------:R-:W-:Y:S03]  /*56c0*/  @!P0 ISETP.GE.AND P1, PT, R186, R14, PT ;  /* 0x0000000eba00820c */ /* 0x000fe60003f26270 */
[--C-:B------:R-:W-:Y:S01]  /*56d0*/  FFMA.FTZ R16, R16, c[0x0][0x23c], -R13.reuse ;  /* 0x00008f0010107a23 */ /* 0x100fe2000001080d */
[----:B------:R2:W-:Y:S01]  /*56e0*/  MUFU.EX2 R85, R4 ;  /* 0x0000000400557308 */ /* 0x0005e20000000800 */
[----:B------:R-:W-:Y:S02]  /*56f0*/  @!P0 FSEL R15, R15, -INF , !P1 ;  /* 0xff8000000f0f8808 */ /* 0x000fe40004800000 */
[-C--:B------:R-:W-:Y:S03]  /*5700*/  @!P0 ISETP.GE.AND P1, PT, R185, R12.reuse, PT ;  /* 0x0000000cb900820c */ /* 0x080fe60003f26270 */
[----:B------:R-:W-:Y:S04]  /*5710*/  FFMA.FTZ R15, R15, c[0x0][0x23c], -R13 ;  /* 0x00008f000f0f7a23 */ /* 0x000fe8000001080d */
[----:B------:R3:W-:Y:S10]  /*5720*/  MUFU.EX2 R139, R16 ;  /* 0x00000010008b7308 */ /* 0x0007f40000000800 */
[----:B------:R4:W-:Y:S01]  /*5730*/  MUFU.EX2 R138, R15 ;  /* 0x0000000f008a7308 */ /* 0x0009e20000000800 */
[----:B--2---:R-:W2:Y:S09]  /*5740*/  LDSM.16.M88.4 R4, [R116+0x6c00] ;  /* 0x006c00007404783b */ /* 0x004eb20000000200 */
[----:B------:R-:W-:Y:S01]  /*5750*/  MUFU.TANH R173, R49 ;  /* 0x0000003100ad7308 */ /* 0x000fe20000002400 */
[----:B---3--:R-:W-:Y:S05]  /*5760*/  FFMA.FTZ R16, R216, UR4, R241 ;  /* 0x00000004d8107c23 */ /* 0x008fea00080100f1 */
[----:B------:R-:W-:Y:S04]  /*5770*/  @!P0 FSEL R16, R16, -INF , !P1 ;  /* 0xff80000010108808 */ /* 0x000fe80004800000 */
[----:B------:R-:W-:Y:S01]  /*5780*/  MUFU.TANH R218, R50 ;  /* 0x0000003200da7308 */ /* 0x000fe20000002400 */
[----:B------:R-:W-:Y:S01]  /*5790*/  @!P0 ISETP.GE.AND P1, PT, R186, R12, PT ;  /* 0x0000000cba00820c */ /* 0x000fe20003f26270 */
[----:B----4-:R-:W-:Y:S02]  /*57a0*/  FFMA.FTZ R15, R208, UR4, R240 ;  /* 0x00000004d00f7c23 */ /* 0x010fe400080100f0 */
[--C-:B------:R-:W-:Y:S03]  /*57b0*/  FFMA.FTZ R16, R16, c[0x0][0x23c], -R11.reuse ;  /* 0x00008f0010107a23 */ /* 0x100fe6000001080b */
[----:B------:R-:W-:Y:S03]  /*57c0*/  @!P0 FSEL R15, R15, -INF , !P1 ;  /* 0xff8000000f0f8808 */ /* 0x000fe60004800000 */
[----:B------:R-:W-:Y:S01]  /*57d0*/  MUFU.TANH R198, R51 ;  /* 0x0000003300c67308 */ /* 0x000fe20000002400 */
[----:B------:R-:W-:Y:S01]  /*57e0*/  @!P0 ISETP.GE.AND P1, PT, R188, R14, PT ;  /* 0x0000000ebc00820c */ /* 0x000fe20003f26270 */
[----:B------:R-:W-:Y:S08]  /*57f0*/  FFMA.FTZ R15, R15, c[0x0][0x23c], -R11 ;  /* 0x00008f000f0f7a23 */ /* 0x000ff0000001080b */
[----:B------:R1:W-:Y:S01]  /*5800*/  MUFU.EX2 R221, R15 ;  /* 0x0000000f00dd7308 */ /* 0x0003e20000000800 */
[-C--:B--2---:R-:W-:Y:S09]  /*5810*/  HMMA.16816.F32.BF16 R52, R104, R4.reuse, R52 ;  /* 0x000000046834723c */ /* 0x084ff20000041834 */
[----:B------:R-:W-:Y:S01]  /*5820*/  MUFU.EX2 R223, R16 ;  /* 0x0000001000df7308 */ /* 0x000fe20000000800 */
[C---:B------:R-:W-:Y:S09]  /*5830*/  HMMA.16816.F32.BF16 R56, R112.reuse, R4, R56 ;  /* 0x000000047038723c */ /* 0x040ff20000041838 */
[----:B------:R-:W2:Y:S01]  /*5840*/  MUFU.TANH R179, R37 ;  /* 0x0000002500b37308 */ /* 0x000ea20000002400 */
[-C--:B------:R-:W-:Y:S02]  /*5850*/  HMMA.16816.F32.BF16 R60, R112, R6.reuse, R60 ;  /* 0x00000006703c723c */ /* 0x080fe4000004183c */
[----:B-1----:R-:W-:Y:S02]  /*5860*/  FFMA.FTZ R15, R200, UR4, R187 ;  /* 0x00000004c80f7c23 */ /* 0x002fe400080100bb */
[----:B------:R-:W-:Y:S04]  /*5870*/  FMUL.FTZ R52, R52, c[0x0][0x2ec] ;  /* 0x0000bb0034347a20 */ /* 0x000fe80000410000 */
[----:B------:R-:W-:Y:S01]  /*5880*/  HMMA.16816.F32.BF16 R64, R104, R6, R64 ;  /* 0x000000066840723c */ /* 0x000fe20000041840 */
[----:B------:R-:W-:Y:S01]  /*5890*/  FMUL.FTZ R53, R53, c[0x0][0x2ec] ;  /* 0x0000bb0035357a20 */ /* 0x000fe20000410000 */
[----:B------:R-:W1:Y:S02]  /*58a0*/  MUFU.TANH R236, R38 ;  /* 0x0000002600ec7308 */ /* 0x000e640000002400 */
[----:B------:R-:W-:Y:S01]  /*58b0*/  FMUL.FTZ R54, R54, c[0x0][0x2ec] ;  /* 0x0000bb0036367a20 */ /* 0x000fe20000410000 */
[----:B------:R-:W-:Y:S01]  /*58c0*/  @!P0 FSEL R15, R15, -INF , !P1 ;  /* 0xff8000000f0f8808 */ /* 0x000fe20004800000 */
[----:B------:R-:W-:Y:S01]  /*58d0*/  FMUL.FTZ R55, R55, c[0x0][0x2ec] ;  /* 0x0000bb0037377a20 */ /* 0x000fe20000410000 */
[----:B------:R-:W-:Y:S01]  /*58e0*/  F2FP.BF16.PACK_AB R6, R243, R248 ;  /* 0x000000f8f306723e */ /* 0x000fe200000010ff */
[----:B------:R-:W-:Y:S01]  /*58f0*/  FMUL.FTZ R56, R56, c[0x0][0x2ec] ;  /* 0x0000bb0038387a20 */ /* 0x000fe20000410000 */
[----:B------:R-:W-:Y:S03]  /*5900*/  @!P0 ISETP.GE.AND P1, PT, R189, R14, PT ;  /* 0x0000000ebd00820c */ /* 0x000fe60003f26270 */
[----:B------:R-:W-:Y:S01]  /*5910*/  FFMA.FTZ R15, R15, c[0x0][0x23c], -R13 ;  /* 0x00008f000f0f7a23 */ /* 0x000fe2000001080d */
[----:B------:R-:W3:Y:S01]  /*5920*/  MUFU.TANH R235, R39 ;  /* 0x0000002700eb7308 */ /* 0x000ee20000002400 */
[----:B------:R-:W-:Y:S01]  /*5930*/  FMUL.FTZ R57, R57, c[0x0][0x2ec] ;  /* 0x0000bb0039397a20 */ /* 0x000fe20000410000 */
[----:B------:R4:W-:Y:S01]  /*5940*/  STS [R154+0x12000], R6 ;  /* 0x012000069a007388 */ /* 0x0009e20000000800 */
[----:B--2---:R-:W-:Y:S02]  /*5950*/  FFMA.FTZ R16, R201, UR4, R179 ;  /* 0x00000004c9107c23 */ /* 0x004fe400080100b3 */
[----:B------:R-:W-:Y:S02]  /*5960*/  FMUL.FTZ R58, R58, c[0x0][0x2ec] ;  /* 0x0000bb003a3a7a20 */ /* 0x000fe40000410000 */
[----:B------:R-:W-:Y:S01]  /*5970*/  FMUL.FTZ R59, R59, c[0x0][0x2ec] ;  /* 0x0000bb003b3b7a20 */ /* 0x000fe20000410000 */
[----:B------:R-:W-:Y:S01]  /*5980*/  @!P0 FSEL R16, R16, -INF , !P1 ;  /* 0xff80000010108808 */ /* 0x000fe20004800000 */
[----:B------:R-:W-:Y:S01]  /*5990*/  FMUL.FTZ R60, R60, c[0x0][0x2ec] ;  /* 0x0000bb003c3c7a20 */ /* 0x000fe20000410000 */
[----:B------:R-:W-:Y:S01]  /*59a0*/  MUFU.TANH R69, R58 ;  /* 0x0000003a00457308 */ /* 0x000fe20000002400 */
[----:B------:R-:W-:Y:S01]  /*59b0*/  FMUL.FTZ R61, R61, c[0x0][0x2ec] ;  /* 0x0000bb003d3d7a20 */ /* 0x000fe20000410000 */
[-C--:B------:R-:W-:Y:S01]  /*59c0*/  @!P0 ISETP.GE.AND P1, PT, R188, R12.reuse, PT ;  /* 0x0000000cbc00820c */ /* 0x080fe20003f26270 */
[----:B-1----:R-:W-:Y:S02]  /*59d0*/  FFMA.FTZ R5, R200, UR4, R236 ;  /* 0x00000004c8057c23 */ /* 0x002fe400080100ec */
[----:B------:R-:W-:Y:S02]  /*59e0*/  FMUL.FTZ R62, R62, c[0x0][0x2ec] ;  /* 0x0000bb003e3e7a20 */ /* 0x000fe40000410000 */
[----:B------:R-:W-:Y:S01]  /*59f0*/  FMUL.FTZ R64, R64, c[0x0][0x2ec] ;  /* 0x0000bb0040407a20 */ /* 0x000fe20000410000 */
[----:B------:R-:W-:Y:S01]  /*5a00*/  @!P0 FSEL R5, R5, -INF , !P1 ;  /* 0xff80000005058808 */ /* 0x000fe20004800000 */
[----:B------:R-:W-:Y:S01]  /*5a10*/  FMUL.FTZ R65, R65, c[0x0][0x2ec] ;  /* 0x0000bb0041417a20 */ /* 0x000fe20000410000 */
[----:B------:R-:W-:Y:S01]  /*5a20*/  MUFU.TANH R68, R59 ;  /* 0x0000003b00447308 */ /* 0x000fe20000002400 */
[----:B------:R-:W-:Y:S01]  /*5a30*/  FMUL.FTZ R66, R66, c[0x0][0x2ec] ;  /* 0x0000bb0042427a20 */ /* 0x000fe20000410000 */
[----:B------:R-:W-:Y:S01]  /*5a40*/  @!P0 ISETP.GE.AND P1, PT, R189, R12, PT ;  /* 0x0000000cbd00820c */ /* 0x000fe20003f26270 */
[----:B------:R-:W-:Y:S02]  /*5a50*/  FFMA.FTZ R5, R5, c[0x0][0x23c], -R11 ;  /* 0x00008f0005057a23 */ /* 0x000fe4000001080b */
[----:B---3--:R-:W-:Y:S02]  /*5a60*/  FFMA.FTZ R4, R201, UR4, R235 ;  /* 0x00000004c9047c23 */ /* 0x008fe400080100eb */
[----:B------:R-:W-:Y:S01]  /*5a70*/  FFMA.FTZ R16, R16, c[0x0][0x23c], -R13 ;  /* 0x00008f0010107a23 */ /* 0x000fe2000001080d */
[----:B----4-:R-:W-:Y:S01]  /*5a80*/  F2FP.BF16.PACK_AB R6, R142, R143 ;  /* 0x0000008f8e06723e */ /* 0x010fe200000010ff */
[----:B------:R-:W-:Y:S01]  /*5a90*/  FMUL.FTZ R67, R67, c[0x0][0x2ec] ;  /* 0x0000bb0043437a20 */ /* 0x000fe20000410000 */
[----:B------:R-:W-:Y:S01]  /*5aa0*/  @!P0 FSEL R4, R4, -INF , !P1 ;  /* 0xff80000004048808 */ /* 0x000fe20004800000 */
[----:B------:R-:W-:Y:S01]  /*5ab0*/  FMUL.FTZ R63, R63, c[0x0][0x2ec] ;  /* 0x0000bb003f3f7a20 */ /* 0x000fe20000410000 */
[----:B------:R-:W-:Y:S01]  /*5ac0*/  MUFU.TANH R225, R60 ;  /* 0x0000003c00e17308 */ /* 0x000fe20000002400 */
[-C--:B------:R-:W-:Y:S02]  /*5ad0*/  @!P0 ISETP.GE.AND P1, PT, R188, R10.reuse, PT ;  /* 0x0000000abc00820c */ /* 0x080fe40003f26270 */
[----:B------:R-:W-:Y:S07]  /*5ae0*/  FFMA.FTZ R4, R4, c[0x0][0x23c], -R11 ;  /* 0x00008f0004047a23 */ /* 0x000fee000001080b */
[----:B------:R1:W-:Y:S10]  /*5af0*/  MUFU.EX2 R219, R4 ;  /* 0x0000000400db7308 */ /* 0x0003f40000000800 */
[----:B------:R-:W-:Y:S10]  /*5b00*/  MUFU.TANH R224, R61 ;  /* 0x0000003d00e07308 */ /* 0x000ff40000002400 */
[----:B------:R-:W-:Y:S01]  /*5b10*/  MUFU.TANH R3, R62 ;  /* 0x0000003e00037308 */ /* 0x000fe20000002400 */
[----:B-1----:R-:W-:Y:S05]  /*5b20*/  FFMA.FTZ R4, R200, UR4, R98 ;  /* 0x00000004c8047c23 */ /* 0x002fea0008010062 */
[----:B------:R-:W-:Y:S04]  /*5b30*/  @!P0 FSEL R4, R4, -INF , !P1 ;  /* 0xff80000004048808 */ /* 0x000fe80004800000 */
[----:B------:R1:W-:Y:S01]  /*5b40*/  MUFU.EX2 R137, R15 ;  /* 0x0000000f00897308 */ /* 0x0003e20000000800 */
[-C--:B------:R-:W-:Y:S01]  /*5b50*/  @!P0 ISETP.GE.AND P1, PT, R189, R10.reuse, PT ;  /* 0x0000000abd00820c */ /* 0x080fe20003f26270 */
[----:B------:R-:W-:Y:S08]  /*5b60*/  FFMA.FTZ R4, R4, c[0x0][0x23c], -R8 ;  /* 0x00008f0004047a23 */ /* 0x000ff00000010808 */
[----:B------:R2:W-:Y:S10]  /*5b70*/  MUFU.EX2 R220, R5 ;  /* 0x0000000500dc7308 */ /* 0x0005f40000000800 */
[----:B------:R3:W-:Y:S01]  /*5b80*/  MUFU.EX2 R249, R4 ;  /* 0x0000000400f97308 */ /* 0x0007e20000000800 */
[----:B-1----:R-:W-:Y:S05]  /*5b90*/  FFMA.FTZ R15, R201, UR4, R97 ;  /* 0x00000004c90f7c23 */ /* 0x002fea0008010061 */
[----:B------:R-:W-:Y:S04]  /*5ba0*/  @!P0 FSEL R15, R15, -INF , !P1 ;  /* 0xff8000000f0f8808 */ /* 0x000fe80004800000 */
[----:B------:R-:W-:Y:S01]  /*5bb0*/  MUFU.TANH R160, R64 ;  /* 0x0000004000a07308 */ /* 0x000fe20000002400 */
[-C--:B------:R-:W-:Y:S01]  /*5bc0*/  @!P0 ISETP.GE.AND P1, PT, R188, R9.reuse, PT ;  /* 0x00000009bc00820c */ /* 0x080fe20003f26270 */
[----:B--2---:R-:W-:Y:S02]  /*5bd0*/  FFMA.FTZ R5, R200, UR4, R76 ;  /* 0x00000004c8057c23 */ /* 0x004fe4000801004c */
[----:B------:R-:W-:Y:S03]  /*5be0*/  FFMA.FTZ R15, R15, c[0x0][0x23c], -R8 ;  /* 0x00008f000f0f7a23 */ /* 0x000fe60000010808 */
[----:B------:R-:W-:Y:S03]  /*5bf0*/  @!P0 FSEL R5, R5, -INF , !P1 ;  /* 0xff80000005058808 */ /* 0x000fe60004800000 */
[----:B------:R-:W-:Y:S01]  /*5c00*/  MUFU.TANH R155, R65 ;  /* 0x00000041009b7308 */ /* 0x000fe20000002400 */
[-C--:B------:R-:W-:Y:S01]  /*5c10*/  @!P0 ISETP.GE.AND P1, PT, R189, R9.reuse, PT ;  /* 0x00000009bd00820c */ /* 0x080fe20003f26270 */
[--C-:B------:R-:W-:Y:S02]  /*5c20*/  FFMA.FTZ R5, R5, c[0x0][0x23c], -R0.reuse ;  /* 0x00008f0005057a23 */ /* 0x100fe40000010800 */
[----:B---3--:R-:W-:Y:S06]  /*5c30*/  FFMA.FTZ R4, R201, UR4, R75 ;  /* 0x00000004c9047c23 */ /* 0x008fec000801004b */
[----:B------:R-:W1:Y:S01]  /*5c40*/  MUFU.TANH R252, R44 ;  /* 0x0000002c00fc7308 */ /* 0x000e620000002400 */
[----:B------:R-:W-:Y:S02]  /*5c50*/  @!P0 FSEL R4, R4, -INF , !P1 ;  /* 0xff80000004048808 */ /* 0x000fe40004800000 */
[-C--:B------:R-:W-:Y:S03]  /*5c60*/  @!P0 ISETP.GE.AND P1, PT, R190, R10.reuse, PT ;  /* 0x0000000abe00820c */ /* 0x080fe60003f26270 */
[----:B------:R-:W-:Y:S04]  /*5c70*/  FFMA.FTZ R4, R4, c[0x0][0x23c], -R0 ;  /* 0x00008f0004047a23 */ /* 0x000fe80000010800 */
[----:B------:R1:W-:Y:S10]  /*5c80*/  MUFU.EX2 R79, R4 ;  /* 0x00000004004f7308 */ /* 0x0003f40000000800 */
[----:B------:R-:W-:Y:S10]  /*5c90*/  MUFU.EX2 R247, R15 ;  /* 0x0000000f00f77308 */ /* 0x000ff40000000800 */
[----:B------:R-:W2:Y:S01]  /*5ca0*/  MUFU.TANH R250, R45 ;  /* 0x0000002d00fa7308 */ /* 0x000ea20000002400 */
[----:B-1----:R-:W-:Y:S05]  /*5cb0*/  FFMA.FTZ R4, R202, UR4, R252 ;  /* 0x00000004ca047c23 */ /* 0x002fea00080100fc */
[----:B------:R-:W-:Y:S04]  /*5cc0*/  @!P0 FSEL R4, R4, -INF , !P1 ;  /* 0xff80000004048808 */ /* 0x000fe80004800000 */
[----:B------:R1:W-:Y:S01]  /*5cd0*/  MUFU.EX2 R80, R5 ;  /* 0x0000000500507308 */ /* 0x0003e20000000800 */
[----:B------:R-:W-:Y:S01]  /*5ce0*/  @!P0 ISETP.GE.AND P1, PT, R191, R10, PT ;  /* 0x0000000abf00820c */ /* 0x000fe20003f26270 */
[----:B------:R-:W-:Y:S08]  /*5cf0*/  FFMA.FTZ R4, R4, c[0x0][0x23c], -R8 ;  /* 0x00008f0004047a23 */ /* 0x000ff00000010808 */
[----:B------:R-:W-:Y:S01]  /*5d00*/  MUFU.TANH R172, R66 ;  /* 0x0000004200ac7308 */ /* 0x000fe20000002400 */
[----:B--2---:R-:W-:Y:S05]  /*5d10*/  FFMA.FTZ R15, R203, UR4, R250 ;  /* 0x00000004cb0f7c23 */ /* 0x004fea00080100fa */
[----:B------:R-:W-:Y:S04]  /*5d20*/  @!P0 FSEL R15, R15, -INF , !P1 ;  /* 0xff8000000f0f8808 */ /* 0x000fe80004800000 */
[----:B------:R-:W-:Y:S01]  /*5d30*/  MUFU.TANH R171, R67 ;  /* 0x0000004300ab7308 */ /* 0x000fe20000002400 */
[-C--:B------:R-:W-:Y:S01]  /*5d40*/  @!P0 ISETP.GE.AND P1, PT, R190, R9.reuse, PT ;  /* 0x00000009be00820c */ /* 0x080fe20003f26270 */
[----:B-1----:R-:W-:Y:S02]  /*5d50*/  FFMA.FTZ R5, R202, UR4, R74 ;  /* 0x00000004ca057c23 */ /* 0x002fe4000801004a */
[----:B------:R-:W-:Y:S03]  /*5d60*/  FFMA.FTZ R15, R15, c[0x0][0x23c], -R8 ;  /* 0x00008f000f0f7a23 */ /* 0x000fe60000010808 */
[----:B------:R-:W-:Y:S03]  /*5d70*/  @!P0 FSEL R5, R5, -INF , !P1 ;  /* 0xff80000005058808 */ /* 0x000fe60004800000 */
[----:B------:R1:W-:Y:S01]  /*5d80*/  MUFU.EX2 R242, R4 ;  /* 0x0000000400f27308 */ /* 0x0003e20000000800 */
[-C--:B------:R-:W-:Y:S01]  /*5d90*/  @!P0 ISETP.GE.AND P1, PT, R191, R9.reuse, PT ;  /* 0x00000009bf00820c */ /* 0x080fe20003f26270 */
[--C-:B------:R-:W-:Y:S08]  /*5da0*/  FFMA.FTZ R5, R5, c[0x0][0x23c], -R0.reuse ;  /* 0x00008f0005057a23 */ /* 0x100ff00000010800 */
[----:B------:R2:W-:Y:S10]  /*5db0*/  MUFU.EX2 R78, R5 ;  /* 0x00000005004e7308 */ /* 0x0005f40000000800 */
[----:B------:R-:W-:Y:S01]  /*5dc0*/  MUFU.TANH R2, R63 ;  /* 0x0000003f00027308 */ /* 0x000fe20000002400 */
[----:B-1----:R-:W-:Y:S05]  /*5dd0*/  FFMA.FTZ R4, R203, UR4, R73 ;  /* 0x00000004cb047c23 */ /* 0x002fea0008010049 */
[----:B------:R-:W-:Y:S04]  /*5de0*/  @!P0 FSEL R4, R4, -INF , !P1 ;  /* 0xff80000004048808 */ /* 0x000fe80004800000 */
[----:B------:R-:W-:Y:S01]  /*5df0*/  MUFU.EX2 R136, R16 ;  /* 0x0000001000887308 */ /* 0x000fe20000000800 */
[-C--:B------:R-:W-:Y:S01]  /*5e00*/  @!P0 ISETP.GE.AND P1, PT, R190, R14.reuse, PT ;  /* 0x0000000ebe00820c */ /* 0x080fe20003f26270 */
[----:B------:R-:W-:Y:S02]  /*5e10*/  FFMA.FTZ R4, R4, c[0x0][0x23c], -R0 ;  /* 0x00008f0004047a23 */ /* 0x000fe40000010800 */
[----:B--2---:R-:W-:Y:S06]  /*5e20*/  FFMA.FTZ R5, R202, UR4, R174 ;  /* 0x00000004ca057c23 */ /* 0x004fec00080100ae */
[----:B------:R1:W-:Y:S01]  /*5e30*/  MUFU.EX2 R77, R4 ;  /* 0x00000004004d7308 */ /* 0x0003e20000000800 */
[----:B------:R-:W-:Y:S02]  /*5e40*/  @!P0 FSEL R5, R5, -INF , !P1 ;  /* 0xff80000005058808 */ /* 0x000fe40004800000 */
[----:B------:R-:W-:Y:S03]  /*5e50*/  @!P0 ISETP.GE.AND P1, PT, R191, R14, PT ;  /* 0x0000000ebf00820c */ /* 0x000fe60003f26270 */
[----:B------:R-:W-:Y:S04]  /*5e60*/  FFMA.FTZ R5, R5, c[0x0][0x23c], -R13 ;  /* 0x00008f0005057a23 */ /* 0x000fe8000001080d */
[----:B------:R2:W-:Y:S10]  /*5e70*/  MUFU.EX2 R164, R5 ;  /* 0x0000000500a47308 */ /* 0x0005f40000000800 */
[----:B------:R-:W3:Y:S01]  /*5e80*/  MUFU.TANH R170, R52 ;  /* 0x0000003400aa7308 */ /* 0x000ee20000002400 */
[----:B-1----:R-:W-:Y:S05]  /*5e90*/  FFMA.FTZ R4, R203, UR4, R173 ;  /* 0x00000004cb047c23 */ /* 0x002fea00080100ad */
[----:B------:R-:W-:Y:S04]  /*5ea0*/  @!P0 FSEL R4, R4, -INF , !P1 ;  /* 0xff80000004048808 */ /* 0x000fe80004800000 */
[----:B------:R-:W1:Y:S01]  /*5eb0*/  MUFU.TANH R169, R53 ;  /* 0x0000003500a97308 */ /* 0x000e620000002400 */
[-C--:B------:R-:W-:Y:S01]  /*5ec0*/  @!P0 ISETP.GE.AND P1, PT, R190, R12.reuse, PT ;  /* 0x0000000cbe00820c */ /* 0x080fe20003f26270 */
[----:B--2---:R-:W-:Y:S02]  /*5ed0*/  FFMA.FTZ R5, R202, UR4, R218 ;  /* 0x00000004ca057c23 */ /* 0x004fe400080100da */
[----:B------:R-:W-:Y:S03]  /*5ee0*/  FFMA.FTZ R4, R4, c[0x0][0x23c], -R13 ;  /* 0x00008f0004047a23 */ /* 0x000fe6000001080d */
[----:B------:R-:W-:Y:S03]  /*5ef0*/  @!P0 FSEL R5, R5, -INF , !P1 ;  /* 0xff80000005058808 */ /* 0x000fe60004800000 */
[----:B------:R2:W-:Y:S01]  /*5f00*/  MUFU.EX2 R163, R4 ;  /* 0x0000000400a37308 */ /* 0x0005e20000000800 */
[----:B------:R-:W-:Y:S01]  /*5f10*/  @!P0 ISETP.GE.AND P1, PT, R191, R12, PT ;  /* 0x0000000cbf00820c */ /* 0x000fe20003f26270 */
[--C-:B------:R-:W-:Y:S08]  /*5f20*/  FFMA.FTZ R5, R5, c[0x0][0x23c], -R11.reuse ;  /* 0x00008f0005057a23 */ /* 0x100ff0000001080b */
[----:B------:R3:W-:Y:S10]  /*5f30*/  MUFU.EX2 R178, R5 ;  /* 0x0000000500b27308 */ /* 0x0007f40000000800 */
[----:B------:R-:W4:Y:S01]  /*5f40*/  MUFU.TANH R197, R54 ;  /* 0x0000003600c57308 */ /* 0x000f220000002400 */
[----:B--2---:R-:W-:Y:S05]  /*5f50*/  FFMA.FTZ R4, R203, UR4, R198 ;  /* 0x00000004cb047c23 */ /* 0x004fea00080100c6 */
[----:B------:R-:W-:Y:S04]  /*5f60*/  @!P0 FSEL R4, R4, -INF , !P1 ;  /* 0xff80000004048808 */ /* 0x000fe80004800000 */
[----:B------:R-:W2:Y:S01]  /*5f70*/  MUFU.TANH R196, R55 ;  /* 0x0000003700c47308 */ /* 0x000ea20000002400 */
[-C--:B------:R-:W-:Y:S01]  /*5f80*/  @!P0 ISETP.GE.AND P1, PT, R192, R14.reuse, PT ;  /* 0x0000000ec000820c */ /* 0x080fe20003f26270 */
[----:B---3--:R-:W-:Y:S02]  /*5f90*/  FFMA.FTZ R5, R204, UR4, R170 ;  /* 0x00000004cc057c23 */ /* 0x008fe400080100aa */
[----:B------:R-:W-:Y:S03]  /*5fa0*/  FFMA.FTZ R4, R4, c[0x0][0x23c], -R11 ;  /* 0x00008f0004047a23 */ /* 0x000fe6000001080b */
[----:B------:R-:W-:Y:S03]  /*5fb0*/  @!P0 FSEL R5, R5, -INF , !P1 ;  /* 0xff80000005058808 */ /* 0x000fe60004800000 */
[----:B------:R1:W-:Y:S01]  /*5fc0*/  MUFU.EX2 R177, R4 ;  /* 0x0000000400b17308 */ /* 0x0003e20000000800 */
[----:B------:R-:W-:Y:S01]  /*5fd0*/  @!P0 ISETP.GE.AND P1, PT, R193, R14, PT ;  /* 0x0000000ec100820c */ /* 0x000fe20003f26270 */
[----:B------:R-:W-:Y:S08]  /*5fe0*/  FFMA.FTZ R5, R5, c[0x0][0x23c], -R13 ;  /* 0x00008f0005057a23 */ /* 0x000ff0000001080d */
[----:B------:R4:W-:Y:S10]  /*5ff0*/  MUFU.EX2 R162, R5 ;  /* 0x0000000500a27308 */ /* 0x0009f40000000800 */
[----:B------:R-:W3:Y:S01]  /*6000*/  MUFU.TANH R238, R56 ;  /* 0x0000003800ee7308 */ /* 0x000ee20000002400 */
[----:B-1----:R-:W-:Y:S05]  /*6010*/  FFMA.FTZ R4, R209, UR4, R169 ;  /* 0x00000004d1047c23 */ /* 0x002fea00080100a9 */
[----:B------:R-:W-:Y:S04]  /*6020*/  @!P0 FSEL R4, R4, -INF , !P1 ;  /* 0xff80000004048808 */ /* 0x000fe80004800000 */
[----:B------:R-:W1:Y:S01]  /*6030*/  MUFU.TANH R237, R57 ;  /* 0x0000003900ed7308 */ /* 0x000e620000002400 */
[-C--:B------:R-:W-:Y:S01]  /*6040*/  @!P0 ISETP.GE.AND P1, PT, R192, R12.reuse, PT ;  /* 0x0000000cc000820c */ /* 0x080fe20003f26270 */
[----:B----4-:R-:W-:Y:S02]  /*6050*/  FFMA.FTZ R5, R204, UR4, R197 ;  /* 0x00000004cc057c23 */ /* 0x010fe400080100c5 */
[----:B------:R-:W-:Y:S03]  /*6060*/  FFMA.FTZ R4, R4, c[0x0][0x23c], -R13 ;  /* 0x00008f0004047a23 */ /* 0x000fe6000001080d */
[----:B------:R-:W-:Y:S03]  /*6070*/  @!P0 FSEL R5, R5, -INF , !P1 ;  /* 0xff80000005058808 */ /* 0x000fe60004800000 */
[----:B------:R2:W-:Y:S01]  /*6080*/  MUFU.EX2 R135, R4 ;  /* 0x0000000400877308 */ /* 0x0005e20000000800 */
[----:B------:R-:W-:Y:S01]  /*6090*/  @!P0 ISETP.GE.AND P1, PT, R193, R12, PT ;  /* 0x0000000cc100820c */ /* 0x000fe20003f26270 */
[--C-:B------:R-:W-:Y:S08]  /*60a0*/  FFMA.FTZ R5, R5, c[0x0][0x23c], -R11.reuse ;  /* 0x00008f0005057a23 */ /* 0x100ff0000001080b */
[----:B------:R3:W-:Y:S10]  /*60b0*/  MUFU.EX2 R176, R5 ;  /* 0x0000000500b07308 */ /* 0x0007f40000000800 */
[----:B------:R-:W2:Y:S02]  /*60c0*/  MUFU.EX2 R239, R15 ;  /* 0x0000000f00ef7308 */ /* 0x000ea40000000800 */
[----:B--2---:R-:W-:Y:S05]  /*60d0*/  FFMA.FTZ R4, R209, UR4, R196 ;  /* 0x00000004d1047c23 */ /* 0x004fea00080100c4 */
[----:B------:R-:W-:Y:S02]  /*60e0*/  @!P0 FSEL R4, R4, -INF , !P1 ;  /* 0xff80000004048808 */ /* 0x000fe40004800000 */
[-C--:B------:R-:W-:Y:S01]  /*60f0*/  @!P0 ISETP.GE.AND P1, PT, R192, R10.reuse, PT ;  /* 0x0000000ac000820c */ /* 0x080fe20003f26270 */
[----:B---3--:R-:W-:Y:S02]  /*6100*/  FFMA.FTZ R5, R204, UR4, R238 ;  /* 0x00000004cc057c23 */ /* 0x008fe400080100ee */
[----:B------:R-:W-:Y:S03]  /*6110*/  FFMA.FTZ R4, R4, c[0x0][0x23c], -R11 ;  /* 0x00008f0004047a23 */ /* 0x000fe6000001080b */
[----:B------:R-:W-:Y:S01]  /*6120*/  @!P0 FSEL R5, R5, -INF , !P1 ;  /* 0xff80000005058808 */ /* 0x000fe20004800000 */
[----:B------:R1:W2:Y:S01]  /*6130*/  MUFU.EX2 R175, R4 ;  /* 0x0000000400af7308 */ /* 0x0002a20000000800 */
[-C--:B------:R-:W-:Y:S03]  /*6140*/  @!P0 ISETP.GE.AND P1, PT, R193, R10.reuse, PT ;  /* 0x0000000ac100820c */ /* 0x080fe60003f26270 */
[--C-:B------:R-:W-:Y:S06]  /*6150*/  FFMA.FTZ R5, R5, c[0x0][0x23c], -R8.reuse ;  /* 0x00008f0005057a23 */ /* 0x100fec0000010808 */
[----:B------:R3:W-:Y:S01]  /*6160*/  MUFU.EX2 R228, R5 ;  /* 0x0000000500e47308 */ /* 0x0007e20000000800 */
[----:B-1----:R-:W-:Y:S05]  /*6170*/  FFMA.FTZ R4, R209, UR4, R237 ;  /* 0x00000004d1047c23 */ /* 0x002fea00080100ed */
[----:B------:R-:W-:Y:S02]  /*6180*/  @!P0 FSEL R4, R4, -INF , !P1 ;  /* 0xff80000004048808 */ /* 0x000fe40004800000 */
[-C--:B------:R-:W-:Y:S01]  /*6190*/  @!P0 ISETP.GE.AND P1, PT, R192, R9.reuse, PT ;  /* 0x00000009c000820c */ /* 0x080fe20003f26270 */
[----:B---3--:R-:W-:Y:S02]  /*61a0*/  FFMA.FTZ R5, R204, UR4, R69 ;  /* 0x00000004cc057c23 */ /* 0x008fe40008010045 */
        /* <DEDUP_REMOVED lines=13> */
[----:B------:R-:W-:Y:S03]  /*6280*/  @!P0 ISETP.GE.AND P1, PT, R206, R10, PT ;  /* 0x0000000ace00820c */ /* 0x000fe60003f26270 */
[----:B------:R-:W-:Y:S06]  /*6290*/  FFMA.FTZ R5, R5, c[0x0][0x23c], -R8 ;  /* 0x00008f0005057a23 */ /* 0x000fec0000010808 */
[----:B------:R3:W-:Y:S01]  /*62a0*/  MUFU.EX2 R226, R5 ;  /* 0x0000000500e27308 */ /* 0x0007e20000000800 */
[----:B-1----:R-:W-:Y:S05]  /*62b0*/  FFMA.FTZ R4, R207, UR4, R224 ;  /* 0x00000004cf047c23 */ /* 0x002fea00080100e0 */
[----:B------:R-:W-:Y:S02]  /*62c0*/  @!P0 FSEL R4, R4, -INF , !P1 ;  /* 0xff80000004048808 */ /* 0x000fe40004800000 */
[----:B------:R-:W-:Y:S03]  /*62d0*/  @!P0 ISETP.GE.AND P1, PT, R199, R9, PT ;  /* 0x00000009c700820c */ /* 0x000fe60003f26270 */
[----:B------:R-:W-:Y:S01]  /*62e0*/  FFMA.FTZ R8, R4, c[0x0][0x23c], -R8 ;  /* 0x00008f0004087a23 */ /* 0x000fe20000010808 */
[----:B---3--:R-:W-:Y:S01]  /*62f0*/  F2FP.BF16.PACK_AB R5, R118, R125 ;  /* 0x0000007d7605723e */ /* 0x008fe200000010ff */
[----:B------:R-:W-:Y:S02]  /*6300*/  FFMA.FTZ R4, R205, UR4, R3 ;  /* 0x00000004cd047c23 */ /* 0x000fe40008010003 */
[----:B------:R-:W-:Y:S02]  /*6310*/  MUFU.EX2 R222, R8 ;  /* 0x0000000800de7308 */ /* 0x000fe40000000800 */
[----:B------:R1:W-:Y:S01]  /*6320*/  STS [R154+0x12400], R5 ;  /* 0x012400059a007388 */ /* 0x0003e20000000800 */
[----:B------:R-:W-:Y:S02]  /*6330*/  @!P0 FSEL R4, R4, -INF , !P1 ;  /* 0xff80000004048808 */ /* 0x000fe40004800000 */
[----:B------:R-:W-:Y:S01]  /*6340*/  IADD3 R132, P1, R18, UR13, RZ ;  /* 0x0000000d12847c10 */ /* 0x000fe2000ff3e0ff */
[----:B------:R3:W-:Y:S02]  /*6350*/  STS [R152+0x12000], R6 ;  /* 0x0120000698007388 */ /* 0x0007e40000000800 */
[----:B------:R-:W-:Y:S01]  /*6360*/  FFMA.FTZ R7, R4, c[0x0][0x23c], -R0 ;  /* 0x00008f0004077a23 */ /* 0x000fe20000010800 */
[----:B------:R-:W-:Y:S02]  /*6370*/  F2FP.BF16.PACK_AB R4, R251, R167 ;  /* 0x000000a7fb04723e */ /* 0x000fe400000010ff */
[----:B------:R-:W-:Y:S01]  /*6380*/  IADD3.X R133, R17, UR12, RZ, P1, !PT ;  /* 0x0000000c11857c10 */ /* 0x000fe20008ffe4ff */
[----:B------:R2:W-:Y:S01]  /*6390*/  MUFU.EX2 R70, R7 ;  /* 0x0000000700467308 */ /* 0x0005e20000000800 */
[----:B------:R-:W-:Y:S01]  /*63a0*/  PLOP3.LUT P1, PT, PT, PT, UP0, 0x80, 0x0 ;  /* 0x000000000000781c */ /* 0x000fe20003f2f008 */
[----:B------:R2:W-:Y:S04]  /*63b0*/  STS [R152+0x12400], R4 ;  /* 0x0124000498007388 */ /* 0x0005e80000000800 */
[----:B------:R2:W4:Y:S04]  /*63c0*/  LDG.E R114, [R132.64] ;  /* 0x0000000884727981 */ /* 0x000528000c1e1900 */
[----:B------:R4:W4:Y:S04]  /*63d0*/  LDG.E R113, [R132.64+0x20] ;  /* 0x0000200884717981 */ /* 0x000928000c1e1900 */
[----:B------:R4:W4:Y:S01]  /*63e0*/  LDG.E R112, [R132.64+0x100] ;  /* 0x0001000884707981 */ /* 0x000922000c1e1900 */
[----:B-1----:R-:W-:Y:S01]  /*63f0*/  FFMA.FTZ R5, R205, UR4, R160 ;  /* 0x00000004cd057c23 */ /* 0x002fe200080100a0 */
[----:B---3--:R-:W-:Y:S04]  /*6400*/  F2FP.BF16.PACK_AB R6, R95, R96 ;  /* 0x000000605f06723e */ /* 0x008fe800000010ff */
[----:B------:R-:W-:Y:S02]  /*6410*/  @!P0 FSEL R5, R5, -INF , !P6 ;  /* 0xff80000005058808 */ /* 0x000fe40007000000 */
[----:B--2---:R-:W-:Y:S01]  /*6420*/  F2FP.BF16.PACK_AB R7, R158, R159 ;  /* 0x0000009f9e07723e */ /* 0x004fe200000010ff */
[----:B------:R1:W-:Y:S02]  /*6430*/  STS [R154+0x14400], R6 ;  /* 0x014400069a007388 */ /* 0x0003e40000000800 */
[----:B------:R-:W-:Y:S01]  /*6440*/  FFMA.FTZ R8, R5, c[0x0][0x23c], -R13 ;  /* 0x00008f0005087a23 */ /* 0x000fe2000001080d */
[----:B------:R-:W-:Y:S01]  /*6450*/  F2FP.BF16.PACK_AB R5, R156, R157 ;  /* 0x0000009d9c05723e */ /* 0x000fe200000010ff */
[----:B------:R-:W-:Y:S01]  /*6460*/  FFMA.FTZ R4, R207, UR4, R155 ;  /* 0x00000004cf047c23 */ /* 0x000fe2000801009b */
[----:B------:R2:W-:Y:S01]  /*6470*/  STS [R154+0x14000], R7 ;  /* 0x014000079a007388 */ /* 0x0005e20000000800 */
[----:B------:R3:W-:Y:S03]  /*6480*/  MUFU.EX2 R131, R8 ;  /* 0x0000000800837308 */ /* 0x0007e60000000800 */
[----:B------:R3:W-:Y:S01]  /*6490*/  STS [R152+0x14000], R5 ;  /* 0x0140000598007388 */ /* 0x0007e20000000800 */
[----:B------:R-:W-:Y:S05]  /*64a0*/  @!P0 FSEL R4, R4, -INF , !P5 ;  /* 0xff80000004048808 */ /* 0x000fea0006800000 */
[----:B------:R-:W-:Y:S01]  /*64b0*/  FFMA.FTZ R13, R4, c[0x0][0x23c], -R13 ;  /* 0x00008f00040d7a23 */ /* 0x000fe2000001080d */
[----:B------:R-:W-:Y:S03]  /*64c0*/  F2FP.BF16.PACK_AB R4, R140, R141 ;  /* 0x0000008d8c04723e */ /* 0x000fe600000010ff */
[----:B------:R-:W3:Y:S01]  /*64d0*/  MUFU.EX2 R115, R13 ;  /* 0x0000000d00737308 */ /* 0x000ee20000000800 */
[----:B-1----:R-:W-:Y:S02]  /*64e0*/  F2FP.BF16.PACK_AB R6, R93, R94 ;  /* 0x0000005e5d06723e */ /* 0x002fe400000010ff */
[----:B--2---:R-:W-:Y:S03]  /*64f0*/  F2FP.BF16.PACK_AB R7, R244, R246 ;  /* 0x000000f6f407723e */ /* 0x004fe600000010ff */
[----:B------:R1:W-:Y:S01]  /*6500*/  STS [R152+0x14400], R6 ;  /* 0x0144000698007388 */ /* 0x0003e20000000800 */
[----:B---3--:R-:W-:Y:S03]  /*6510*/  FFMA.FTZ R5, R205, UR4, R172 ;  /* 0x00000004cd057c23 */ /* 0x008fe600080100ac */
[----:B------:R2:W-:Y:S04]  /*6520*/  STS [R153+0x12400], R7 ;  /* 0x0124000799007388 */ /* 0x0005e80000000800 */
[----:B------:R3:W-:Y:S01]  /*6530*/  STS [R153+0x12000], R4 ;  /* 0x0120000499007388 */ /* 0x0007e20000000800 */
[----:B------:R-:W-:Y:S05]  /*6540*/  @!P0 FSEL R5, R5, -INF , !P4 ;  /* 0xff80000005058808 */ /* 0x000fea0006000000 */
[----:B------:R-:W-:Y:S01]  /*6550*/  FFMA.FTZ R8, R5, c[0x0][0x23c], -R11 ;  /* 0x00008f0005087a23 */ /* 0x000fe2000001080b */
[----:B------:R-:W-:Y:S03]  /*6560*/  F2FP.BF16.PACK_AB R5, R221, R223 ;  /* 0x000000dfdd05723e */ /* 0x000fe600000010ff */
[----:B------:R3:W-:Y:S02]  /*6570*/  MUFU.EX2 R168, R8 ;  /* 0x0000000800a87308 */ /* 0x0007e40000000800 */
[----:B------:R3:W-:Y:S01]  /*6580*/  STS [R151+0x12400], R5 ;  /* 0x0124000597007388 */ /* 0x0007e20000000800 */
[----:B-1----:R-:W-:Y:S02]  /*6590*/  F2FP.BF16.PACK_AB R6, R138, R139 ;  /* 0x0000008b8a06723e */ /* 0x002fe400000010ff */
[----:B--2---:R-:W-:Y:S03]  /*65a0*/  F2FP.BF16.PACK_AB R7, R127, R128 ;  /* 0x000000807f07723e */ /* 0x004fe600000010ff */
[----:B------:R1:W-:Y:S01]  /*65b0*/  STS [R151+0x12000], R6 ;  /* 0x0120000697007388 */ /* 0x0003e20000000800 */
[----:B---3--:R-:W-:Y:S03]  /*65c0*/  FFMA.FTZ R4, R207, UR4, R171 ;  /* 0x00000004cf047c23 */ /* 0x008fe600080100ab */
[----:B------:R2:W-:Y:S02]  /*65d0*/  STS [R153+0x14000], R7 ;  /* 0x0140000799007388 */ /* 0x0005e40000000800 */
[----:B------:R-:W-:Y:S02]  /*65e0*/  @!P0 FSEL R4, R4, -INF , !P3 ;  /* 0xff80000004048808 */ /* 0x000fe40005800000 */
[----:B------:R-:W-:Y:S03]  /*65f0*/  F2FP.BF16.PACK_AB R8, R87, R88 ;  /* 0x000000585708723e */ /* 0x000fe600000010ff */
[----:B------:R-:W-:Y:S02]  /*6600*/  FFMA.FTZ R11, R4, c[0x0][0x23c], -R11 ;  /* 0x00008f00040b7a23 */ /* 0x000fe4000001080b */
[----:B------:R-:W-:Y:S01]  /*6610*/  FFMA.FTZ R4, R207, UR4, R2 ;  /* 0x00000004cf047c23 */ /* 0x000fe20008010002 */
[----:B------:R-:W-:Y:S01]  /*6620*/  F2FP.BF16.PACK_AB R5, R136, R137 ;  /* 0x000000898805723e */ /* 0x000fe200000010ff */
[----:B------:R-:W-:Y:S01]  /*6630*/  STS [R153+0x14400], R8 ;  /* 0x0144000899007388 */ /* 0x000fe20000000800 */
[----:B------:R-:W3:Y:S02]  /*6640*/  MUFU.EX2 R166, R11 ;  /* 0x0000000b00a67308 */ /* 0x000ee40000000800 */
[----:B------:R-:W-:Y:S05]  /*6650*/  @!P0 FSEL R4, R4, -INF , !P2 ;  /* 0xff80000004048808 */ /* 0x000fea0005000000 */
[----:B------:R-:W-:Y:S01]  /*6660*/  FFMA.FTZ R0, R4, c[0x0][0x23c], -R0 ;  /* 0x00008f0004007a23 */ /* 0x000fe20000010800 */
[----:B-1----:R-:W-:Y:S02]  /*6670*/  F2FP.BF16.PACK_AB R6, R85, R86 ;  /* 0x000000565506723e */ /* 0x002fe400000010ff */
[----:B------:R-:W-:Y:S01]  /*6680*/  F2FP.BF16.PACK_AB R4, R163, R164 ;  /* 0x000000a4a304723e */ /* 0x000fe200000010ff */
[----:B------:R1:W1:Y:S01]  /*6690*/  MUFU.EX2 R245, R0 ;  /* 0x0000000000f57308 */ /* 0x0002620000000800 */
[----:B--2---:R-:W-:Y:S01]  /*66a0*/  F2FP.BF16.PACK_AB R7, R124, R126 ;  /* 0x0000007e7c07723e */ /* 0x004fe200000010ff */
[----:B------:R2:W-:Y:S04]  /*66b0*/  STS [R151+0x14400], R6 ;  /* 0x0144000697007388 */ /* 0x0005e80000000800 */
[----:B------:R3:W-:Y:S04]  /*66c0*/  STS [R151+0x14000], R7 ;  /* 0x0140000797007388 */ /* 0x0007e80000000800 */
[----:B------:R3:W-:Y:S01]  /*66d0*/  STS [R147+0x12000], R5 ;  /* 0x0120000593007388 */ /* 0x0007e20000000800 */
[----:B-1----:R-:W-:Y:S02]  /*66e0*/  F2FP.BF16.PACK_AB R0, R177, R178 ;  /* 0x000000b2b100723e */ /* 0x002fe400000010ff */
[----:B--2---:R-:W-:Y:S02]  /*66f0*/  F2FP.BF16.PACK_AB R6, R247, R249 ;  /* 0x000000f9f706723e */ /* 0x004fe400000010ff */
[----:B---3--:R-:W-:Y:S02]  /*6700*/  F2FP.BF16.PACK_AB R7, R219, R220 ;  /* 0x000000dcdb07723e */ /* 0x008fe400000010ff */
[----:B------:R-:W-:Y:S03]  /*6710*/  F2FP.BF16.PACK_AB R5, R79, R80 ;  /* 0x000000504f05723e */ /* 0x000fe600000010ff */
        /* <DEDUP_REMOVED lines=9> */
[----:B------:R-:W-:Y:S02]  /*67b0*/  F2FP.BF16.PACK_AB R6, R77, R78 ;  /* 0x0000004e4d06723e */ /* 0x000fe400000010ff */
        /* <DEDUP_REMOVED lines=28> */
[-C--:B---3--:R-:W-:Y:S08]  /*6980*/  HMMA.16816.F32.BF16 R20, R64, R32.reuse, RZ ;  /* 0x000000204014723c */ /* 0x088ff000000418ff */
[C---:B------:R-:W-:Y:S01]  /*6990*/  HMMA.16816.F32.BF16 R24, R60.reuse, R32, RZ ;  /* 0x000000203c18723c */ /* 0x040fe200000418ff */
[----:B----4-:R-:W-:Y:S02]  /*69a0*/  MOV R133, R145 ;  /* 0x0000009100857202 */ /* 0x010fe40000000f00 */
[----:B------:R-:W3:Y:S05]  /*69b0*/  LDL.LU R145, [R1+0x14c] ;  /* 0x00014c0001917983 */ /* 0x000eea0000300800 */
        /* <DEDUP_REMOVED lines=33> */
[C---:B------:R-:W-:Y:S01]  /*6bd0*/  HMMA.16816.F32.BF16 R56, R108.reuse, R104, R56 ;  /* 0x000000686c38723c */ /* 0x040fe20000041838 */
[----:B------:R-:W2:Y:S06]  /*6be0*/  LDL.LU R105, [R1] ;  /* 0x0000000001697983 */ /* 0x000eac0000300800 */
[----:B------:R-:W-:Y:S01]  /*6bf0*/  MOV R104, R133 ;  /* 0x0000008500687202 */ /* 0x000fe20000000f00 */
[-C--:B------:R-:W-:Y:S08]  /*6c00*/  HMMA.16816.F32.BF16 R60, R108, R106.reuse, R60 ;  /* 0x0000006a6c3c723c */ /* 0x080ff0000004183c */
[----:B------:R-:W-:Y:S07]  /*6c10*/  HMMA.16816.F32.BF16 R64, R100, R106, R64 ;  /* 0x0000006a6440723c */ /* 0x000fee0000041840 */
[C---:B------:R-:W-:Y:S02]  /*6c20*/  FADD.FTZ R101, -R114.reuse, R4 ;  /* 0x0000000472657221 */ /* 0x040fe40000010100 */
[----:B------:R-:W-:Y:S03]  /*6c30*/  FADD.FTZ R100, -R114, R5 ;  /* 0x0000000572647221 */ /* 0x000fe60000010100 */
[----:B---3--:R-:W-:Y:S02]  /*6c40*/  FFMA.FTZ R5, -R145, R145, 1 ;  /* 0x3f80000091057423 */ /* 0x008fe40000010191 */
[----:B------:R-:W-:Y:S02]  /*6c50*/  FFMA.FTZ R4, -R144, R144, 1 ;  /* 0x3f80000090047423 */ /* 0x000fe40000010190 */
[----:B------:R-:W-:Y:S02]  /*6c60*/  FMUL.FTZ R101, R248, R101 ;  /* 0x00000065f8657220 */ /* 0x000fe40000410000 */
[----:B------:R-:W-:Y:S02]  /*6c70*/  FMUL.FTZ R100, R243, R100 ;  /* 0x00000064f3647220 */ /* 0x000fe40000410000 */
[----:B------:R-:W-:Y:S02]  /*6c80*/  FMUL.FTZ R5, R5, c[0x0][0x2ec] ;  /* 0x0000bb0005057a20 */ /* 0x000fe40000410000 */
[----:B------:R-:W-:Y:S02]  /*6c90*/  FMUL.FTZ R4, R4, c[0x0][0x2ec] ;  /* 0x0000bb0004047a20 */ /* 0x000fe40000410000 */
        /* <DEDUP_REMOVED lines=57> */
[----:B------:R-:W-:Y:S02]  /*7030*/  FMUL.FTZ R16, R16, c[0x0][0x2ec] ;  /* 0x0000bb0010107a20 */ /* 0x000fe40000410000 */
[----:B------:R-:W-:Y:S02]  /*7040*/  FMUL.FTZ R5, R5, c[0x0][0x2ec] ;  /* 0x0000bb0005057a20 */ /* 0x000fe40000410000 */
[----:B------:R-:W-:Y:S02]  /*7050*/  FMUL.FTZ R20, R115, R20 ;  /* 0x0000001473147220 */ /* 0x000fe40000410000 */
[----:B------:R-:W-:Y:S02]  /*7060*/  FMUL.FTZ R131, R16, R32 ;  /* 0x0000002010837220 */ /* 0x000fe40000410000 */
[----:B------:R-:W-:Y:S02]  /*7070*/  FMUL.FTZ R115, R5, R21 ;  /* 0x0000001505737220 */ /* 0x000fe40000410000 */
[C---:B------:R-:W-:Y:S02]  /*7080*/  FADD.FTZ R16, -R113.reuse, R6 ;  /* 0x0000000671107221 */ /* 0x040fe40000010100 */
[----:B------:R-:W-:Y:S02]  /*7090*/  FFMA.FTZ R5, -R104, R104, 1 ;  /* 0x3f80000068057423 */ /* 0x000fe40000010168 */
[----:B------:R-:W-:Y:S02]  /*70a0*/  FADD.FTZ R6, -R113, R7 ;  /* 0x0000000771067221 */ /* 0x000fe40000010100 */
[----:B------:R-:W-:Y:S02]  /*70b0*/  FMUL.FTZ R7, R125, R16 ;  /* 0x000000107d077220 */ /* 0x000fe40000410000 */
[----:B------:R-:W-:Y:S01]  /*70c0*/  FMUL.FTZ R5, R5, c[0x0][0x2ec] ;  /* 0x0000bb0005057a20 */ /* 0x000fe20000410000 */
[----:B------:R1:W5:Y:S01]  /*70d0*/  LDL.LU R125, [R1+0x148] ;  /* 0x00014800017d7983 */ /* 0x0003620000300800 */
[----:B------:R-:W-:Y:S02]  /*70e0*/  FADD.FTZ R16, -R113, R18 ;  /* 0x0000001271107221 */ /* 0x000fe40000010100 */
[----:B------:R-:W-:Y:S02]  /*70f0*/  FMUL.FTZ R111, R5, R7 ;  /* 0x00000007056f7220 */ /* 0x000fe40000410000 */
[----:B------:R-:W-:Y:S02]  /*7100*/  FFMA.FTZ R5, -R165, R165, 1 ;  /* 0x3f800000a5057423 */ /* 0x000fe400000101a5 */
[----:B------:R-:W-:Y:S02]  /*7110*/  FADD.FTZ R18, -R113, R19 ;  /* 0x0000001371127221 */ /* 0x000fe40000010100 */
[----:B------:R-:W-:Y:S02]  /*7120*/  FMUL.FTZ R19, R167, R16 ;  /* 0x00000010a7137220 */ /* 0x000fe40000410000 */
[----:B------:R-:W-:Y:S02]  /*7130*/  FFMA.FTZ R4, -R155, R155, 1 ;  /* 0x3f8000009b047423 */ /* 0x000fe4000001019b */
[----:B------:R-:W-:Y:S02]  /*7140*/  FADD.FTZ R33, -R114, R52 ;  /* 0x0000003472217221 */ /* 0x000fe40000010100 */
[----:B------:R-:W-:Y:S02]  /*7150*/  FMUL.FTZ R4, R4, c[0x0][0x2ec] ;  /* 0x0000bb0004047a20 */ /* 0x000fe40000410000 */
[----:B------:R-:W-:Y:S02]  /*7160*/  FFMA.FTZ R17, -R170, R170, 1 ;  /* 0x3f800000aa117423 */ /* 0x000fe400000101aa */
[----:B------:R-:W-:Y:S02]  /*7170*/  FMUL.FTZ R114, R4, R20 ;  /* 0x0000001404727220 */ /* 0x000fe40000410000 */
[----:B------:R-:W-:Y:S02]  /*7180*/  FMUL.FTZ R33, R162, R33 ;  /* 0x00000021a2217220 */ /* 0x000fe40000410000 */
[----:B------:R-:W-:Y:S02]  /*7190*/  FMUL.FTZ R17, R17, c[0x0][0x2ec] ;  /* 0x0000bb0011117a20 */ /* 0x000fe40000410000 */
[----:B------:R-:W-:Y:S02]  /*71a0*/  FMUL.FTZ R6, R118, R6 ;  /* 0x0000000676067220 */ /* 0x000fe40000410000 */
[----:B------:R-:W-:Y:S01]  /*71b0*/  FMUL.FTZ R132, R17, R33 ;  /* 0x0000002111847220 */ /* 0x000fe20000410000 */
[----:B------:R1:W5:Y:S01]  /*71c0*/  LDL.LU R118, [R1+0x144] ;  /* 0x0001440001767983 */ /* 0x0003620000300800 */
[----:B------:R-:W-:Y:S02]  /*71d0*/  FADD.FTZ R17, -R113, R22 ;  /* 0x0000001671117221 */ /* 0x000fe40000010100 */
[----:B------:R-:W-:Y:S01]  /*71e0*/  FMUL.FTZ R5, R5, c[0x0][0x2ec] ;  /* 0x0000bb0005057a20 */ /* 0x000fe20000410000 */
[----:B------:R-:W3:Y:S01]  /*71f0*/  LDL.LU R167, [R1+0x140] ;  /* 0x0001400001a77983 */ /* 0x000ee20000300800 */
[----:B------:R-:W-:Y:S02]  /*7200*/  FMUL.FTZ R18, R251, R18 ;  /* 0x00000012fb127220 */ /* 0x000fe40000410000 */
[----:B------:R-:W-:Y:S01]  /*7210*/  FADD.FTZ R16, -R113, R23 ;  /* 0x0000001771107221 */ /* 0x000fe20000010100 */
[----:B------:R-:W4:Y:S01]  /*7220*/  LDL.LU R165, [R1+0x13c] ;  /* 0x00013c0001a57983 */ /* 0x000f220000300800 */
[----:B------:R-:W-:Y:S02]  /*7230*/  FMUL.FTZ R17, R246, R17 ;  /* 0x00000011f6117220 */ /* 0x000fe40000410000 */
[----:B------:R-:W-:Y:S02]  /*7240*/  FFMA.FTZ R7, -R217, R217, 1 ;  /* 0x3f800000d9077423 */ /* 0x000fe400000101d9 */
[----:B------:R-:W-:Y:S02]  /*7250*/  FMUL.FTZ R109, R5, R19 ;  /* 0x00000013056d7220 */ /* 0x000fe40000410000 */
[----:B------:R-:W-:Y:S02]  /*7260*/  FMUL.FTZ R16, R244, R16 ;  /* 0x00000010f4107220 */ /* 0x000fe40000410000 */
[----:B------:R-:W-:Y:S04]  /*7270*/  FADD.FTZ R19, -R113, R34 ;  /* 0x0000002271137221 */ /* 0x000fe80000010100 */
[----:B------:R-:W-:Y:S02]  /*7280*/  FMUL.FTZ R19, R223, R19 ;  /* 0x00000013df137220 */ /* 0x000fe40000410000 */
[----:B--2---:R-:W-:Y:S04]  /*7290*/  FFMA.FTZ R4, -R105, R105, 1 ;  /* 0x3f80000069047423 */ /* 0x004fe80000010169 */
[----:B------:R-:W-:Y:S04]  /*72a0*/  FMUL.FTZ R4, R4, c[0x0][0x2ec] ;  /* 0x0000bb0004047a20 */ /* 0x000fe80000410000 */
[----:B------:R-:W-:Y:S02]  /*72b0*/  FMUL.FTZ R110, R4, R6 ;  /* 0x00000006046e7220 */ /* 0x000fe40000410000 */
[----:B------:R-:W-:Y:S02]  /*72c0*/  FFMA.FTZ R4, -R231, R231, 1 ;  /* 0x3f800000e7047423 */ /* 0x000fe400000101e7 */
[----:B------:R-:W-:Y:S01]  /*72d0*/  FFMA.FTZ R6, -R230, R230, 1 ;  /* 0x3f800000e6067423 */ /* 0x000fe200000101e6 */
[----:B------:R1:W5:Y:S01]  /*72e0*/  LDL.LU R231, [R1+0x138] ;  /* 0x0001380001e77983 */ /* 0x0003620000300800 */
[----:B------:R-:W-:Y:S02]  /*72f0*/  FMUL.FTZ R4, R4, c[0x0][0x2ec] ;  /* 0x0000bb0004047a20 */ /* 0x000fe40000410000 */
[----:B------:R-:W-:Y:S01]  /*7300*/  FMUL.FTZ R5, R6, c[0x0][0x2ec] ;  /* 0x0000bb0006057a20 */ /* 0x000fe20000410000 */
[----:B------:R1:W5:Y:S01]  /*7310*/  LDL.LU R230, [R1+0x134] ;  /* 0x0001340001e67983 */ /* 0x0003620000300800 */
[----:B------:R-:W-:Y:S02]  /*7320*/  FMUL.FTZ R108, R4, R18 ;  /* 0x00000012046c7220 */ /* 0x000fe40000410000 */
[----:B------:R-:W-:Y:S01]  /*7330*/  FMUL.FTZ R4, R7, c[0x0][0x2ec] ;  /* 0x0000bb0007047a20 */ /* 0x000fe20000410000 */
[----:B------:R1:W5:Y:S01]  /*7340*/  LDL.LU R217, [R1+0x130] ;  /* 0x0001300001d97983 */ /* 0x0003620000300800 */
[----:B------:R-:W-:Y:S02]  /*7350*/  FMUL.FTZ R107, R5, R17 ;  /* 0x00000011056b7220 */ /* 0x000fe40000410000 */
[----:B------:R-:W-:Y:S02]  /*7360*/  FFMA.FTZ R5, -R241, R241, 1 ;  /* 0x3f800000f1057423 */ /* 0x000fe400000101f1 */
[C---:B------:R-:W-:Y:S02]  /*7370*/  FADD.FTZ R18, -R113.reuse, R35 ;  /* 0x0000002371127221 */ /* 0x040fe40000010100 */
        /* <DEDUP_REMOVED lines=48> */
[----:B------:R-:W-:Y:S01]  /*7680*/  FADD.FTZ R18, -R113, R55 ;  /* 0x0000003771127221 */ /* 0x000fe20000010100 */
[----:B------:R1:W5:Y:S01]  /*7690*/  LDL.LU R157, [R1+0x124] ;  /* 0x00012400019d7983 */ /* 0x0003620000300800 */
        /* <DEDUP_REMOVED lines=45> */
[----:B------:R-:W-:Y:S02]  /*7970*/  FFMA.FTZ R6, -R97, R97, 1 ;  /* 0x3f80000061067423 */ /* 0x000fe40000010161 */
[----:B------:R-:W-:Y:S01]  /*7980*/  FMUL.FTZ R12, R247, R12 ;  /* 0x0000000cf70c7220 */ /* 0x000fe20000410000 */
[----:B------:R1:W5:Y:S01]  /*7990*/  LDL.LU R119, [R1+0xf4] ;  /* 0x0000f40001777983 */ /* 0x0003620000300800 */
[----:B------:R-:W-:Y:S02]  /*79a0*/  FMUL.FTZ R6, R6, c[0x0][0x2ec] ;  /* 0x0000bb0006067a20 */ /* 0x000fe40000410000 */
[----:B------:R-:W-:Y:S02]  /*79b0*/  FFMA.FTZ R4, -R99, R99, 1 ;  /* 0x3f80000063047423 */ /* 0x000fe40000010163 */
[----:B------:R-:W-:Y:S01]  /*79c0*/  FMUL.FTZ R7, R7, c[0x0][0x2ec] ;  /* 0x0000bb0007077a20 */ /* 0x000fe20000410000 */
[----:B------:R1:W5:Y:S01]  /*79d0*/  LDL.LU R99, [R1+0xf0] ;  /* 0x0000f00001637983 */ /* 0x0003620000300800 */
[----:B------:R-:W-:Y:S02]  /*79e0*/  FMUL.FTZ R5, R5, c[0x0][0x2ec] ;  /* 0x0000bb0005057a20 */ /* 0x000fe40000410000 */
[----:B------:R-:W-:Y:S02]  /*79f0*/  FMUL.FTZ R50, R6, R12 ;  /* 0x0000000c06327220 */ /* 0x000fe40000410000 */
[C---:B------:R-:W-:Y:S02]  /*7a00*/  FADD.FTZ R12, -R112.reuse, R57 ;  /* 0x00000039700c7221 */ /* 0x040fe40000010100 */
[----:B------:R-:W-:Y:S02]  /*7a10*/  FFMA.FTZ R6, -R237, R237, 1 ;  /* 0x3f800000ed067423 */ /* 0x000fe400000101ed */
[----:B------:R-:W-:Y:S01]  /*7a20*/  FMUL.FTZ R54, R7, R13 ;  /* 0x0000000d07367220 */ /* 0x000fe20000410000 */
[----:B----4-:R-:W-:Y:S01]  /*7a30*/  MOV R57, R165 ;  /* 0x000000a500397202 */ /* 0x010fe20000000f00 */
[----:B------:R-:W-:Y:S02]  /*7a40*/  FMUL.FTZ R53, R5, R9 ;  /* 0x0000000905357220 */ /* 0x000fe40000410000 */
[----:B------:R-:W-:Y:S02]  /*7a50*/  FADD.FTZ R9, -R112, R44 ;  /* 0x0000002c70097221 */ /* 0x000fe40000010100 */
[----:B------:R-:W-:Y:S02]  /*7a60*/  FFMA.FTZ R7, -R98, R98, 1 ;  /* 0x3f80000062077423 */ /* 0x000fe40000010162 */
[----:B------:R-:W-:Y:S01]  /*7a70*/  FFMA.FTZ R5, -R252, R252, 1 ;  /* 0x3f800000fc057423 */ /* 0x000fe200000101fc */
[----:B------:R1:W5:Y:S01]  /*7a80*/  LDL.LU R98, [R1+0xec] ;  /* 0x0000ec0001627983 */ /* 0x0003620000300800 */
[----:B------:R-:W-:Y:S02]  /*7a90*/  FMUL.FTZ R12, R227, R12 ;  /* 0x0000000ce30c7220 */ /* 0x000fe40000410000 */
[----:B------:R-:W-:Y:S01]  /*7aa0*/  FMUL.FTZ R6, R6, c[0x0][0x2ec] ;  /* 0x0000bb0006067a20 */ /* 0x000fe20000410000 */
[----:B------:R1:W5:Y:S01]  /*7ab0*/  LDL.LU R97, [R1+0xe8] ;  /* 0x0000e80001617983 */ /* 0x0003620000300800 */
[----:B------:R-:W-:Y:S02]  /*7ac0*/  FMUL.FTZ R4, R4, c[0x0][0x2ec] ;  /* 0x0000bb0004047a20 */ /* 0x000fe40000410000 */
[----:B------:R-:W-:Y:S02]  /*7ad0*/  FMUL.FTZ R9, R242, R9 ;  /* 0x00000009f2097220 */ /* 0x000fe40000410000 */
[----:B------:R-:W-:Y:S02]  /*7ae0*/  FMUL.FTZ R5, R5, c[0x0][0x2ec] ;  /* 0x0000bb0005057a20 */ /* 0x000fe40000410000 */
[----:B------:R-:W-:Y:S02]  /*7af0*/  FMUL.FTZ R44, R6, R12 ;  /* 0x0000000c062c7220 */ /* 0x000fe40000410000 */
        /* <DEDUP_REMOVED lines=11> */
[----:B------:R-:W-:Y:S01]  /*7bb0*/  FMUL.FTZ R9, R226, R9 ;  /* 0x00000009e2097220 */ /* 0x000fe20000410000 */
[----:B------:R1:W5:Y:S01]  /*7bc0*/  LDL.LU R95, [R1+0xe0] ;  /* 0x0000e000015f7983 */ /* 0x0003620000300800 */
[----:B------:R-:W-:Y:S02]  /*7bd0*/  FMUL.FTZ R5, R5, c[0x0][0x2ec] ;  /* 0x0000bb0005057a20 */ /* 0x000fe40000410000 */
[----:B------:R-:W-:Y:S02]  /*7be0*/  FADD.FTZ R10, -R0, R14 ;  /* 0x0000000e000a7221 */ /* 0x000fe40000010100 */
[----:B------:R-:W-:Y:S02]  /*7bf0*/  FADD.FTZ R13, -R112, R40 ;  /* 0x00000028700d7221 */ /* 0x000fe40000010100 */
        /* <DEDUP_REMOVED lines=15> */
[----:B---3--:R-:W-:Y:S01]  /*7cf0*/  MOV R56, R167 ;  /* 0x000000a700387202 */ /* 0x008fe20000000f00 */
        /* <DEDUP_REMOVED lines=42> */
[----:B------:R-:W-:Y:S01]  /*7fa0*/  FADD.FTZ R12, -R0, R42 ;  /* 0x0000002a000c7221 */ /* 0x000fe20000010100 */
[----:B------:R1:W5:Y:S01]  /*7fb0*/  LDL.LU R82, [R1+0xac] ;  /* 0x0000ac0001527983 */ /* 0x0003620000300800 */
[----:B------:R-:W-:Y:S02]  /*7fc0*/  FMUL.FTZ R5, R5, c[0x0][0x2ec] ;  /* 0x0000bb0005057a20 */ /* 0x000fe40000410000 */
[----:B------:R-:W-:Y:S01]  /*7fd0*/  FMUL.FTZ R21, R6, R11 ;  /* 0x0000000b06157220 */ /* 0x000fe20000410000 */
[----:B------:R1:W5:Y:S01]  /*7fe0*/  LDL.LU R81, [R1+0xa8] ;  /* 0x0000a80001517983 */ /* 0x0003620000300800 */
        /* <DEDUP_REMOVED lines=17> */
[----:B------:R-:W-:Y:S01]  /*8100*/  FFMA.FTZ R8, -R73, R73, 1 ;  /* 0x3f80000049087423 */ /* 0x000fe20000010149 */
[----:B------:R1:W5:Y:S01]  /*8110*/  LDL.LU R76, [R1+0x94] ;  /* 0x00009400014c7983 */ /* 0x0003620000300800 */
[----:B------:R-:W-:Y:S02]  /*8120*/  FMUL.FTZ R5, R5, c[0x0][0x2ec] ;  /* 0x0000bb0005057a20 */ /* 0x000fe40000410000 */
[----:B------:R-:W-:Y:S01]  /*8130*/  FMUL.FTZ R7, R4, c[0x0][0x2ec] ;  /* 0x0000bb0004077a20 */ /* 0x000fe20000410000 */
[----:B------:R1:W5:Y:S01]  /*8140*/  LDL.LU R75, [R1+0x90] ;  /* 0x00009000014b7983 */ /* 0x0003620000300800 */
[----:B------:R-:W-:Y:S02]  /*8150*/  FMUL.FTZ R4, R8, c[0x0][0x2ec] ;  /* 0x0000bb0008047a20 */ /* 0x000fe40000410000 */
[----:B------:R-:W-:Y:S01]  /*8160*/  FMUL.FTZ R38, R5, R10 ;  /* 0x0000000a05267220 */ /* 0x000fe20000410000 */
[----:B------:R1:W5:Y:S01]  /*8170*/  LDL.LU R74, [R1+0x8c] ;  /* 0x00008c00014a7983 */ /* 0x0003620000300800 */
[----:B------:R-:W-:Y:S02]  /*8180*/  FADD.FTZ R10, -R0, R58 ;  /* 0x0000003a000a7221 */ /* 0x000fe40000010100 */
        /* <DEDUP_REMOVED lines=9> */
[----:B------:R-:W-:Y:S02]  /*8220*/  FADD.FTZ R8, -R0, R63 ;  /* 0x0000003f00087221 */ /* 0x000fe40000010100 */
[----:B------:R-:W-:Y:S01]  /*8230*/  FFMA.FTZ R0, -R69, R69, 1 ;  /* 0x3f80000045007423 */ /* 0x000fe20000010145 */
[----:B------:R1:W5:Y:S01]  /*8240*/  LDL.LU R70, [R1+0x7c] ;  /* 0x00007c0001467983 */ /* 0x0003620000300800 */
[----:B------:R-:W-:Y:S02]  /*8250*/  FFMA.FTZ R5, -R68, R68, 1 ;  /* 0x3f80000044057423 */ /* 0x000fe40000010144 */
[----:B------:R-:W-:Y:S01]  /*8260*/  FFMA.FTZ R4, -R3, R3, 1 ;  /* 0x3f80000003047423 */ /* 0x000fe20000010103 */
[----:B------:R1:W5:Y:S01]  /*8270*/  LDL.LU R69, [R1+0x78] ;  /* 0x0000780001457983 */ /* 0x0003620000300800 */
[----:B------:R-:W-:Y:S02]  /*8280*/  FMUL.FTZ R39, R7, R12 ;  /* 0x0000000c07277220 */ /* 0x000fe40000410000 */
[----:B------:R-:W-:Y:S01]  /*8290*/  FFMA.FTZ R7, -R2, R2, 1 ;  /* 0x3f80000002077423 */ /* 0x000fe20000010102 */
[----:B------:R1:W5:Y:S01]  /*82a0*/  LDL.LU R68, [R1+0x74] ;  /* 0x0000740001447983 */ /* 0x0003620000300800 */
[----:B------:R-:W-:Y:S02]  /*82b0*/  FMUL.FTZ R6, R6, c[0x0][0x2ec] ;  /* 0x0000bb0006067a20 */ /* 0x000fe40000410000 */
[----:B------:R-:W-:Y:S01]  /*82c0*/  FMUL.FTZ R8, R245, R8 ;  /* 0x00000008f5087220 */ /* 0x000fe20000410000 */
[----:B------:R1:W5:Y:S01]  /*82d0*/  LDL.LU R3, [R1+0x70] ;  /* 0x0000700001037983 */ /* 0x0003620000300800 */
[----:B------:R-:W-:Y:S02]  /*82e0*/  FMUL.FTZ R13, R6, R11 ;  /* 0x0000000b060d7220 */ /* 0x000fe40000410000 */
[----:B------:R-:W-:Y:S01]  /*82f0*/  FMUL.FTZ R6, R0, c[0x0][0x2ec] ;  /* 0x0000bb0000067a20 */ /* 0x000fe20000410000 */
[----:B------:R1:W5:Y:S01]  /*8300*/  LDL.LU R2, [R1+0x6c] ;  /* 0x00006c0001027983 */ /* 0x0003620000300800 */
        /* <DEDUP_REMOVED lines=41> */
.L_x_664:
        /* <DEDUP_REMOVED lines=38> */
[----:B--2---:R-:W-:Y:S01]  /*8800*/  F2FP.BF16.PACK_AB R4, R114, R115 ;  /* 0x000000737204723e */ /* 0x004fe200000010ff */
        /* <DEDUP_REMOVED lines=26> */
[----:B--2--5:R-:W-:Y:S05]  /*89b0*/  IMAD.SHL.U32 R0, R124, 0x2, RZ ;  /* 0x000000027c007824 */ /* 0x024fea00078e00ff */
[----:B------:R-:W-:Y:S04]  /*89c0*/  LDSM.16.MT88.4 R4, [R2+0x12000] ;  /* 0x012000000204783b */ /* 0x000fe80000004200 */
[----:B------:R-:W2:Y:S04]  /*89d0*/  LDSM.16.MT88.4 R8, [R0+0x4000] ;  /* 0x004000000008783b */ /* 0x000ea80000004200 */
[----:B------:R-:W3:Y:S04]  /*89e0*/  LDSM.16.MT88.4 R12, [R2+0x16000] ;  /* 0x01600000020c783b */ /* 0x000ee80000004200 */
[----:B------:R-:W-:Y:S04]  /*89f0*/  LDSM.16.MT88.4 R16, [R2+0x12800] ;  /* 0x012800000210783b */ /* 0x000fe80000004200 */
[----:B------:R-:W4:Y:S04]  /*8a00*/  LDSM.16.MT88.4 R20, [R0+0x4400] ;  /* 0x004400000014783b */ /* 0x000f280000004200 */
[----:B------:R-:W1:Y:S01]  /*8a10*/  LDSM.16.MT88.4 R24, [R2+0x16800] ;  /* 0x016800000218783b */ /* 0x000e620000004200 */
[-C--:B--2---:R-:W-:Y:S08]  /*8a20*/  HMMA.16816.F32.BF16 R68, R4, R8.reuse, R68 ;  /* 0x000000080444723c */ /* 0x084ff00000041844 */
[C---:B---3--:R-:W-:Y:S08]  /*8a30*/  HMMA.16816.F32.BF16 R72, R12.reuse, R8, R72 ;  /* 0x000000080c48723c */ /* 0x048ff00000041848 */
[-C--:B------:R-:W-:Y:S01]  /*8a40*/  HMMA.16816.F32.BF16 R76, R12, R10.reuse, R76 ;  /* 0x0000000a0c4c723c */ /* 0x080fe2000004184c */
[----:B------:R-:W-:Y:S07]  /*8a50*/  LDSM.16.MT88.4 R12, [R2+0x17000] ;  /* 0x01700000020c783b */ /* 0x000fee0000004200 */
[----:B------:R-:W-:Y:S01]  /*8a60*/  HMMA.16816.F32.BF16 R80, R4, R10, R80 ;  /* 0x0000000a0450723c */ /* 0x000fe20000041850 */
[----:B------:R-:W-:Y:S04]  /*8a70*/  LDSM.16.MT88.4 R4, [R2+0x13000] ;  /* 0x013000000204783b */ /* 0x000fe80000004200 */
[----:B------:R-:W2:Y:S03]  /*8a80*/  LDSM.16.MT88.4 R8, [R0+0x4800] ;  /* 0x004800000008783b */ /* 0x000ea60000004200 */
[-C--:B----4-:R-:W-:Y:S08]  /*8a90*/  HMMA.16816.F32.BF16 R68, R16, R20.reuse, R68 ;  /* 0x000000141044723c */ /* 0x090ff00000041844 */
[C---:B-1----:R-:W-:Y:S08]  /*8aa0*/  HMMA.16816.F32.BF16 R72, R24.reuse, R20, R72 ;  /* 0x000000141848723c */ /* 0x042ff00000041848 */
        /* <DEDUP_REMOVED lines=32> */
[----:B------:R-:W1:Y:S04]  /*8cb0*/  LDSM.16.MT88.4 R20, [R0+0x5c00] ;  /* 0x005c00000014783b */ /* 0x000e680000004200 */
[----:B------:R-:W-:Y:S01]  /*8cc0*/  BAR.SYNC.DEFER_BLOCKING 0x0 ;  /* 0x0000000000007b1d */ /* 0x000fe20000010000 */
[-C--:B--2---:R-:W-:Y:S08]  /*8cd0*/  HMMA.16816.F32.BF16 R68, R4, R8.reuse, R68 ;  /* 0x000000080444723c */ /* 0x084ff00000041844 */
[C---:B------:R-:W-:Y:S08]  /*8ce0*/  HMMA.16816.F32.BF16 R72, R12.reuse, R8, R72 ;  /* 0x000000080c48723c */ /* 0x040ff00000041848 */
[-C--:B------:R-:W-:Y:S08]  /*8cf0*/  HMMA.16816.F32.BF16 R76, R12, R10.reuse, R76 ;  /* 0x0000000a0c4c723c */ /* 0x080ff0000004184c */
[----:B------:R-:W-:Y:S08]  /*8d00*/  HMMA.16816.F32.BF16 R80, R4, R10, R80 ;  /* 0x0000000a0450723c */ /* 0x000ff00000041850 */
[-C--:B-1----:R-:W-:Y:S08]  /*8d10*/  HMMA.16816.F32.BF16 R68, R16, R20.reuse, R68 ;  /* 0x000000141044723c */ /* 0x082ff00000041844 */
        /* <DEDUP_REMOVED lines=27> */
.L_x_665:
        /* <DEDUP_REMOVED lines=139> */
[----:B----4-:R3:W-:Y:S04]  /*9780*/  @P1 STL [R1+0x4], R53 ;  /* 0x0000043501001387 */ /* 0x0107e80000100800 */
        /* <DEDUP_REMOVED lines=157> */
.L_x_667:
        /* <DEDUP_REMOVED lines=19> */
.L_x_668:
[----:B------:R-:W-:Y:S01]  /*a290*/  BAR.SYNC.DEFER_BLOCKING 0x0 ;  /* 0x0000000000007b1d */ /* 0x000fe20000010000 */
[----:B------:R-:W-:Y:S01]  /*a2a0*/  USHF.R.S32.HI UR4, URZ, 0x1f, UR15 ;  /* 0x0000001f3f047899 */ /* 0x000fe2000801140f */
[--C-:B-1----:R-:W-:Y:S01]  /*a2b0*/  SHF.R.S32.HI R5, RZ, 0x1f, R230.reuse ;  /* 0x0000001fff057819 */ /* 0x102fe200000114e6 */
[----:B------:R-:W-:Y:S01]  /*a2c0*/  IMAD.U32 R6, RZ, RZ, UR15 ;  /* 0x0000000fff067e24 */ /* 0x000fe2000f8e00ff */
[----:B------:R-:W-:Y:S01]  /*a2d0*/  UIMAD UR6, UR48, -0x80, UR6 ;  /* 0xffffff80300678a4 */ /* 0x000fe2000f8e0206 */
[----:B------:R-:W-:Y:S01]  /*a2e0*/  IMAD.MOV.U32 R4, RZ, RZ, R230 ;  /* 0x000000ffff047224 */ /* 0x000fe200078e00e6 */
[----:B------:R-:W1:Y:S01]  /*a2f0*/  S2R R29, SR_TID.X ;  /* 0x00000000001d7919 */ /* 0x000e620000002100 */
[----:B------:R-:W-:Y:S01]  /*a300*/  ULDC.64 UR10, c[0x0][0x3a0] ;  /* 0x0000e800000a7ab9 */ /* 0x000fe20000000a00 */
[----:B------:R-:W-:Y:S01]  /*a310*/  ISETP.GE.AND P1, PT, R230, c[0x0][0x220], PT ;  /* 0x00008800e6007a0c */ /* 0x000fe20003f26270 */
[----:B------:R-:W-:Y:S01]  /*a320*/  UIMAD UR10, UR4, UR10, URZ ;  /* 0x0000000a040a72a4 */ /* 0x000fe2000f8e023f */
[----:B------:R-:W2:Y:S01]  /*a330*/  S2R R30, SR_TID.X ;  /* 0x00000000001e7919 */ /* 0x000ea20000002100 */
[----:B------:R-:W-:Y:S01]  /*a340*/  IMAD.WIDE.U32 R6, R6, c[0x0][0x3a0], R4 ;  /* 0x0000e80006067a25 */ /* 0x000fe200078e0004 */
[----:B------:R-:W-:Y:S01]  /*a350*/  USHF.R.S32.HI UR14, URZ, 0x1f, UR50 ;  /* 0x0000001f3f0e7899 */ /* 0x000fe20008011432 */
[----:B------:R-:W-:Y:S01]  /*a360*/  BSSY B0, `(.L_x_669) ;  /* 0x000001e000007945 */ /* 0x000fe20003800000 */
[----:B------:R-:W-:-:S02]  /*a370*/  UIMAD UR10, UR15, UR11, UR10 ;  /* 0x0000000b0f0a72a4 */ /* 0x000fc4000f8e020a */
[----:B------:R-:W-:-:S04]  /*a380*/  IADD3 R6, P0, R6, UR12, RZ ;  /* 0x0000000c06067c10 */ /* 0x000fc8000ff1e0ff */
[----:B------:R-:W-:Y:S01]  /*a390*/  IMAD.U32 R0, RZ, RZ, UR10 ;  /* 0x0000000aff007e24 */ /* 0x000fe2000f8e00ff */
[----:B------:R-:W-:Y:S02]  /*a3a0*/  ULDC.64 UR10, c[0x0][0x3b8] ;  /* 0x0000ee00000a7ab9 */ /* 0x000fe40000000a00 */
[----:B------:R-:W-:Y:S01]  /*a3b0*/  UIMAD UR10, UR14, UR10, URZ ;  /* 0x0000000a0e0a72a4 */ /* 0x000fe2000f8e023f */
[----:B------:R3:W4:Y:S01]  /*a3c0*/  LDS.128 R16, [R146+0x7000] ;  /* 0x0070000092107984 */ /* 0x0007220000000c00 */
[----:B------:R-:W-:Y:S01]  /*a3d0*/  IADD3.X R7, R7, UR13, R0, P0, !PT ;  /* 0x0000000d07077c10 */ /* 0x000fe200087fe400 */
[----:B------:R-:W-:Y:S01]  /*a3e0*/  IMAD.U32 R0, RZ, RZ, UR50 ;  /* 0x00000032ff007e24 */ /* 0x000fe2000f8e00ff */
[----:B------:R-:W-:Y:S01]  /*a3f0*/  UIMAD UR10, UR50, UR11, UR10 ;  /* 0x0000000b320a72a4 */ /* 0x000fe2000f8e020a */
[----:B------:R3:W3:Y:S01]  /*a400*/  LDS.128 R20, [R146+0x8000] ;  /* 0x0080000092147984 */ /* 0x0006e20000000c00 */
[----:B-1----:R-:W-:Y:S01]  /*a410*/  SHF.R.S32.HI R29, RZ, 0x1f, R29 ;  /* 0x0000001fff1d7819 */ /* 0x002fe2000001141d */
[----:B------:R-:W-:-:S02]  /*a420*/  IMAD.WIDE.U32 R6, R0, c[0x0][0x3b8], R6 ;  /* 0x0000ee0000067a25 */ /* 0x000fc400078e0006 */
[----:B------:R1:W1:Y:S01]  /*a430*/  LDS.128 R24, [R146+0x9000] ;  /* 0x0090000092187984 */ /* 0x0002620000000c00 */
[----:B--2---:R-:W-:Y:S02]  /*a440*/  LEA.HI R29, R29, R30, RZ, 0x2 ;  /* 0x0000001e1d1d7211 */ /* 0x004fe400078f10ff */
[----:B------:R-:W-:Y:S02]  /*a450*/  IADD3 R3, R7, UR10, RZ ;  /* 0x0000000a07037c10 */ /* 0x000fe4000fffe0ff */
[----:B------:R-:W-:-:S04]  /*a460*/  SHF.R.S32.HI R29, RZ, 0x2, R29 ;  /* 0x00000002ff1d7819 */ /* 0x000fc8000001141d */
[----:B------:R-:W-:Y:S02]  /*a470*/  ISETP.GE.OR P2, PT, R29, UR6, P1 ;  /* 0x000000061d007c0c */ /* 0x000fe40008f46670 */
[----:B------:R-:W-:-:S11]  /*a480*/  SHF.R.S32.HI R28, RZ, 0x1f, R29 ;  /* 0x0000001fff1c7819 */ /* 0x000fd6000001141d */
[----:B------:R-:W-:Y:S05]  /*a490*/  @P2 BRA `(.L_x_670) ;  /* 0x000000a000002947 */ /* 0x000fea0003800000 */
[----:B------:R-:W2:Y:S01]  /*a4a0*/  LDS.128 R12, [R146+0x6000] ;  /* 0x00600000920c7984 */ /* 0x000ea20000000c00 */
        /* <DEDUP_REMOVED lines=9> */
.L_x_670:
[----:B------:R-:W-:Y:S05]  /*a540*/  BSYNC B0 ;  /* 0x0000000000007941 */ /* 0x000fea0003800000 */
.L_x_669:
        /* <DEDUP_REMOVED lines=8> */
[----:B--2---:R-:W-:-:S04]  /*a5d0*/  IMAD.WIDE.U32 R10, R0, c[0x0][0x3a0], R6 ;  /* 0x0000e800000a7a25 */ /* 0x004fc800078e0006 */
[----:B------:R-:W-:Y:S01]  /*a5e0*/  IMAD R0, R0, c[0x0][0x3a4], R8 ;  /* 0x0000e90000007a24 */ /* 0x000fe200078e0208 */
[----:B------:R-:W-:-:S04]  /*a5f0*/  LEA R6, P0, R10, c[0x0][0x340], 0x1 ;  /* 0x0000d0000a067a11 */ /* 0x000fc800078008ff */
[----:B------:R-:W-:-:S04]  /*a600*/  IADD3 R0, R0, R11, RZ ;  /* 0x0000000b00007210 */ /* 0x000fc80007ffe0ff */
[----:B------:R-:W-:-:S05]  /*a610*/  LEA.HI.X R7, R10, c[0x0][0x344], R0, 0x1, P0 ;  /* 0x0000d1000a077a11 */ /* 0x000fca00000f0c00 */
[----:B----4-:R2:W-:Y:S02]  /*a620*/  STG.E.128 [R6.64], R16 ;  /* 0x0000001006007986 */ /* 0x0105e4000c101d08 */
.L_x_672:
[----:B------:R-:W-:Y:S05]  /*a630*/  BSYNC B0 ;  /* 0x0000000000007941 */ /* 0x000fea0003800000 */
.L_x_671:
        /* <DEDUP_REMOVED lines=26> */
.L_x_674:
[----:B------:R-:W-:Y:S05]  /*a7e0*/  BSYNC B0 ;  /* 0x0000000000007941 */ /* 0x000fea0003800000 */
.L_x_673:
        /* <DEDUP_REMOVED lines=11> */
.L_x_647:
[----:B------:R-:W-:Y:S05]  /*a8a0*/  BSYNC B1 ;  /* 0x0000000000017941 */ /* 0x000fea0003800000 */
.L_x_633:
        /* <DEDUP_REMOVED lines=11> */
.L_x_675:
[----:B------:R-:W-:Y:S05]  /*a960*/  EXIT ;  /* 0x000000000000794d */ /* 0x000fea0003800000 */
.L_x_677:
        /* <DEDUP_REMOVED lines=9> */
.L_x_707:


//--------------------- .text._ZN5flash25flash_bwd_dot_do_o_kernelILb0E23Flash_bwd_kernel_traitsILi32ELi128ELi128ELi8ELi4ELi4ELi4ELb0ELb0EN7cutlass10bfloat16_tE19Flash_kernel_traitsILi32ELi128ELi128ELi8ES3_EEEEvNS_16Flash_bwd_paramsE --------------------------
	.section	.text._ZN5flash25flash_bwd_dot_do_o_kernelILb0E23Flash_bwd_kernel_traitsILi32ELi128ELi128ELi8ELi4ELi4ELi4ELb0ELb0EN7cutlass10bfloat16_tE19Flash_kernel_traitsILi32ELi128ELi128ELi8ES3_EEEEvNS_16Flash_bwd_paramsE,"ax",@progbits
	.sectioninfo	@"SHI_REGISTERS=30"
	.align	128
        .global         _ZN5flash25flash_bwd_dot_do_o_kernelILb0E23Flash_bwd_kernel_traitsILi32ELi128ELi128ELi8ELi4ELi4ELi4ELb0ELb0EN7cutlass10bfloat16_tE19Flash_kernel_traitsILi32ELi128ELi128ELi8ES3_EEEEvNS_16Flash_bwd_paramsE
        .type           _ZN5flash25flash_bwd_dot_do_o_kernelILb0E23Flash_bwd_kernel_traitsILi32ELi128ELi128ELi8ELi4ELi4ELi4ELb0ELb0EN7cutlass10bfloat16_tE19Flash_kernel_traitsILi32ELi128ELi128ELi8ES3_EEEEvNS_16Flash_bwd_paramsE,@function
        .size           _ZN5flash25flash_bwd_dot_do_o_kernelILb0E23Flash_bwd_kernel_traitsILi32ELi128ELi128ELi8ELi4ELi4ELi4ELb0ELb0EN7cutlass10bfloat16_tE19Flash_kernel_traitsILi32ELi128ELi128ELi8ES3_EEEEvNS_16Flash_bwd_paramsE,(.L_x_708 - _ZN5flash25flash_bwd_dot_do_o_kernelILb0E23Flash_bwd_kernel_traitsILi32ELi128ELi128ELi8ELi4ELi4ELi4ELb0ELb0EN7cutlass10bfloat16_tE19Flash_kernel_traitsILi32ELi128ELi128ELi8ES3_EEEEvNS_16Flash_bwd_paramsE)
        .other          _ZN5flash25flash_bwd_dot_do_o_kernelILb0E23Flash_bwd_kernel_traitsILi32ELi128ELi128ELi8ELi4ELi4ELi4ELb0ELb0EN7cutlass10bfloat16_tE19Flash_kernel_traitsILi32ELi128ELi128ELi8ES3_EEEEvNS_16Flash_bwd_paramsE,@"STO_CUDA_ENTRY STV_DEFAULT"
_ZN5flash25flash_bwd_dot_do_o_kernelILb0E23Flash_bwd_kernel_traitsILi32ELi128ELi128ELi8ELi4ELi4ELi4ELb0ELb0EN7cutlass10bfloat16_tE19Flash_kernel_traitsILi32ELi128ELi128ELi8ES3_EEEEvNS_16Flash_bwd_paramsE:
.text._ZN5flash25flash_bwd_dot_do_o_kernelILb0E23Flash_bwd_kernel_traitsILi32ELi128ELi128ELi8ELi4ELi4ELi4ELb0ELb0EN7cutlass10bfloat16_tE19Flash_kernel_traitsILi32ELi128ELi128ELi8ES3_EEEEvNS_16Flash_bwd_paramsE:
        /* <DEDUP_REMOVED lines=49> */
.L_x_678:
[----:B01----:R-:W-:-:S04]  /*0310*/  IMAD R0, R0, c[0x0][0x1c0], R5 ;  /* 0x0000700000007a24 */ /* 0x003fc800078e0205 */
[----:B------:R-:W-:Y:S02]  /*0320*/  IMAD R0, R0, c[0x0][0x224], RZ ;  /* 0x0000890000007a24 */ /* 0x000fe400078e02ff */
.L_x_679:
        /* <DEDUP_REMOVED lines=144> */
.L_x_680:
        /* <DEDUP_REMOVED lines=13> */
.L_x_708:


//--------------------- .text._ZN5flash25flash_bwd_dot_do_o_kernelILb1E23Flash_bwd_kernel_traitsILi32ELi128ELi128ELi8ELi4ELi4ELi4ELb0ELb0EN7cutlass10bfloat16_tE19Flash_kernel_traitsILi32ELi128ELi128ELi8ES3_EEEEvNS_16Flash_bwd_paramsE --------------------------
	.section	.text._ZN5flash25flash_bwd_dot_do_o_kernelILb1E23Flash_bwd_kernel_traitsILi32ELi128ELi128ELi8ELi4ELi4ELi4ELb0ELb0EN7cutlass10bfloat16_tE19Flash_kernel_traitsILi32ELi128ELi128ELi8ES3_EEEEvNS_16Flash_bwd_paramsE,"ax",@progbits
	.sectioninfo	@"SHI_REGISTERS=34"
	.align	128
        .global         _ZN5flash25flash_bwd_dot_do_o_kernelILb1E23Flash_bwd_kernel_traitsILi32ELi128ELi128ELi8ELi4ELi4ELi4ELb0ELb0EN7cutlass10bfloat16_tE19Flash_kernel_traitsILi32ELi128ELi128ELi8ES3_EEEEvNS_16Flash_bwd_paramsE
        .type           _ZN5flash25flash_bwd_dot_do_o_kernelILb1E23Flash_bwd_kernel_traitsILi32ELi128ELi128ELi8ELi4ELi4ELi4ELb0ELb0EN7cutlass10bfloat16_tE19Flash_kernel_traitsILi32ELi128ELi128ELi8ES3_EEEEvNS_16Flash_bwd_paramsE,@function
        .size           _ZN5flash25flash_bwd_dot_do_o_kernelILb1E23Flash_bwd_kernel_traitsILi32ELi128ELi128ELi8ELi4ELi4ELi4ELb0ELb0EN7cutlass10bfloat16_tE19Flash_kernel_traitsILi32ELi128ELi128ELi8ES3_EEEEvNS_16Flash_bwd_paramsE,(.L_x_709 - _ZN5flash25flash_bwd_dot_do_o_kernelILb1E23Flash_bwd_kernel_traitsILi32ELi128ELi128ELi8ELi4ELi4ELi4ELb0ELb0EN7cutlass10bfloat16_tE19Flash_kernel_traitsILi32ELi128ELi128ELi8ES3_EEEEvNS_16Flash_bwd_paramsE)
        .other          _ZN5flash25flash_bwd_dot_do_o_kernelILb1E23Flash_bwd_kernel_traitsILi32ELi128ELi128ELi8ELi4ELi4ELi4ELb0ELb0EN7cutlass10bfloat16_tE19Flash_kernel_traitsILi32ELi128ELi128ELi8ES3_EEEEvNS_16Flash_bwd_paramsE,@"STO_CUDA_ENTRY STV_DEFAULT"
_ZN5flash25flash_bwd_dot_do_o_kernelILb1E23Flash_bwd_kernel_traitsILi32ELi128ELi128ELi8ELi4ELi4ELi4ELb0ELb0EN7cutlass10bfloat16_tE19Flash_kernel_traitsILi32ELi128ELi128ELi8ES3_EEEEvNS_16Flash_bwd_paramsE:
.text._ZN5flash25flash_bwd_dot_do_o_kernelILb1E23Flash_bwd_kernel_traitsILi32ELi128ELi128ELi8ELi4ELi4ELi4ELb0ELb0EN7cutlass10bfloat16_tE19Flash_kernel_traitsILi32ELi128ELi128ELi8ES3_EEEEvNS_16Flash_bwd_paramsE:
        /* <DEDUP_REMOVED lines=85> */
.L_x_681:
[----:B-1----:R-:W-:-:S04]  /*0550*/  IMAD R10, R10, c[0x0][0x1c0], R9 ;  /* 0x000070000a0a7a24 */ /* 0x002fc800078e0209 */
[----:B------:R-:W-:Y:S02]  /*0560*/  IMAD R27, R10, c[0x0][0x224], RZ ;  /* 0x000089000a1b7a24 */ /* 0x000fe400078e02ff */
.L_x_682:
        /* <DEDUP_REMOVED lines=162> */
.L_x_683:
        /* <DEDUP_REMOVED lines=15> */
.L_x_709:


//--------------------- .nv.shared._ZN5flash44flash_bwd_dq_dk_dv_loop_seqk_parallel_kernelI23Flash_bwd_kernel_traitsILi32ELi128ELi128ELi8ELi4ELi4ELi4ELb1ELb0EN7cutlass10bfloat16_tE19Flash_kernel_traitsILi32ELi128ELi128ELi8ES3_EELb0ELb1ELb0ELb0ELb0ELb0ELb0EEEvNS_16Flash_bwd_paramsE --------------------------
	.section	.nv.shared._ZN5flash44flash_bwd_dq_dk_dv_loop_seqk_parallel_kernelI23Flash_bwd_kernel_traitsILi32ELi128ELi128ELi8ELi4ELi4ELi4ELb1ELb0EN7cutlass10bfloat16_tE19Flash_kernel_traitsILi32ELi128ELi128ELi8ES3_EELb0ELb1ELb0ELb0ELb0ELb0ELb0EEEvNS_16Flash_bwd_paramsE,"aw",@nobits
	.sectionflags	@""
	.align	16


//--------------------- .nv.global                --------------------------
	.section	.nv.global,"aw",@nobits
.nv.global:
	.type		_ZN72_INTERNAL_2fda2f0d_36_flash_bwd_hdim32_bf16_causal_sm80_cu_93b96ec2_33064cute1_E,@object
	.size		_ZN72_INTERNAL_2fda2f0d_36_flash_bwd_hdim32_bf16_causal_sm80_cu_93b96ec2_33064cute1_E,(_ZN72_INTERNAL_2fda2f0d_36_flash_bwd_hdim32_bf16_causal_sm80_cu_93b96ec2_33064cuda3std3__45__cpo6cbeginE - _ZN72_INTERNAL_2fda2f0d_36_flash_bwd_hdim32_bf16_causal_sm80_cu_93b96ec2_33064cute1_E)
_ZN72_INTERNAL_2fda2f0d_36_flash_bwd_hdim32_bf16_causal_sm80_cu_93b96ec2_33064cute1_E:
	.zero		1
	.type		_ZN72_INTERNAL_2fda2f0d_36_flash_bwd_hdim32_bf16_causal_sm80_cu_93b96ec2_33064cuda3std3__45__cpo6cbeginE,@object
	.size		_ZN72_INTERNAL_2fda2f0d_36_flash_bwd_hdim32_bf16_causal_sm80_cu_93b96ec2_33064cuda3std3__45__cpo6cbeginE,(_ZN72_INTERNAL_2fda2f0d_36_flash_bwd_hdim32_bf16_causal_sm80_cu_93b96ec2_33064cuda3std3__48in_placeE - _ZN72_INTERNAL_2fda2f0d_36_flash_bwd_hdim32_bf16_causal_sm80_cu_93b96ec2_33064cuda3std3__45__cpo6cbeginE)
_ZN72_INTERNAL_2fda2f0d_36_flash_bwd_hdim32_bf16_causal_sm80_cu_93b96ec2_33064cuda3std3__45__cpo6cbeginE:
	.zero		1
	.type		_ZN72_INTERNAL_2fda2f0d_36_flash_bwd_hdim32_bf16_causal_sm80_cu_93b96ec2_33064cuda3std3__48in_placeE,@object
	.size		_ZN72_INTERNAL_2fda2f0d_36_flash_bwd_hdim32_bf16_causal_sm80_cu_93b96ec2_33064cuda3std3__48in_placeE,(_ZN72_INTERNAL_2fda2f0d_36_flash_bwd_hdim32_bf16_causal_sm80_cu_93b96ec2_33064cuda3std6ranges3__45__cpo9iter_moveE - _ZN72_INTERNAL_2fda2f0d_36_flash_bwd_hdim32_bf16_causal_sm80_cu_93b96ec2_33064cuda3std3__48in_placeE)
_ZN72_INTERNAL_2fda2f0d_36_flash_bwd_hdim32_bf16_causal_sm80_cu_93b96ec2_33064cuda3std3__48in_placeE:
	.zero		1
	.type		_ZN72_INTERNAL_2fda2f0d_36_flash_bwd_hdim32_bf16_causal_sm80_cu_93b96ec2_33064cuda3std6ranges3__45__cpo9iter_moveE,@object
	.size		_ZN72_INTERNAL_2fda2f0d_36_flash_bwd_hdim32_bf16_causal_sm80_cu_93b96ec2_33064cuda3std6ranges3__45__cpo9iter_moveE,(_ZN72_INTERNAL_2fda2f0d_36_flash_bwd_hdim32_bf16_causal_sm80_cu_93b96ec2_33064cuda3std3__45__cpo5beginE - _ZN72_INTERNAL_2fda2f0d_36_flash_bwd_hdim32_bf16_causal_sm80_cu_93b96ec2_33064cuda3std6ranges3__45__cpo9iter_moveE)
_ZN72_INTERNAL_2fda2f0d_36_flash_bwd_hdim32_bf16_causal_sm80_cu_93b96ec2_33064cuda3std6ranges3__45__cpo9iter_moveE:
	.zero		1
	.type		_ZN72_INTERNAL_2fda2f0d_36_flash_bwd_hdim32_bf16_causal_sm80_cu_93b96ec2_33064cuda3std3__45__cpo5beginE,@object
	.size		_ZN72_INTERNAL_2fda2f0d_36_flash_bwd_hdim32_bf16_causal_sm80_cu_93b96ec2_33064cuda3std3__45__cpo5beginE,(_ZN72_INTERNAL_2fda2f0d_36_flash_bwd_hdim32_bf16_causal_sm80_cu_93b96ec2_33064cuda3std3__474_GLOBAL__N__2fda2f0d_36_flash_bwd_hdim32_bf16_causal_sm80_cu_93b96ec2_33066ignoreE - _ZN72_INTERNAL_2fda2f0d_36_flash_bwd_hdim32_bf16_causal_sm80_cu_93b96ec2_33064cuda3std3__45__cpo5beginE)
_ZN72_INTERNAL_2fda2f0d_36_flash_bwd_hdim32_bf16_causal_sm80_cu_93b96ec2_33064cuda3std3__45__cpo5beginE:
	.zero		1
	.type		_ZN72_INTERNAL_2fda2f0d_36_flash_bwd_hdim32_bf16_causal_sm80_cu_93b96ec2_33064cuda3std3__474_GLOBAL__N__2fda2f0d_36_flash_bwd_hdim32_bf16_causal_sm80_cu_93b96ec2_33066ignoreE,@object
	.size		_ZN72_INTERNAL_2fda2f0d_36_flash_bwd_hdim32_bf16_causal_sm80_cu_93b96ec2_33064cuda3std3__474_GLOBAL__N__2fda2f0d_36_flash_bwd_hdim32_bf16_causal_sm80_cu_93b96ec2_33066ignoreE,(_ZN72_INTERNAL_2fda2f0d_36_flash_bwd_hdim32_bf16_causal_sm80_cu_93b96ec2_33064cute7productE - _ZN72_INTERNAL_2fda2f0d_36_flash_bwd_hdim32_bf16_causal_sm80_cu_93b96ec2_33064cuda3std3__474_GLOBAL__N__2fda2f0d_36_flash_bwd_hdim32_bf16_causal_sm80_cu_93b96ec2_33066ignoreE)
_ZN72_INTERNAL_2fda2f0d_36_flash_bwd_hdim32_bf16_causal_sm80_cu_93b96ec2_33064cuda3std3__474_GLOBAL__N__2fda2f0d_36_flash_bwd_hdim32_bf16_causal_sm80_cu_93b96ec2_33066ignoreE:
	.zero		1
	.type		_ZN72_INTERNAL_2fda2f0d_36_flash_bwd_hdim32_bf16_causal_sm80_cu_93b96ec2_33064cute7productE,@object
	.size		_ZN72_INTERNAL_2fda2f0d_36_flash_bwd_hdim32_bf16_causal_sm80_cu_93b96ec2_33064cute7productE,(_ZN72_INTERNAL_2fda2f0d_36_flash_bwd_hdim32_bf16_causal_sm80_cu_93b96ec2_33064cuda3std3__45__cpo3endE - _ZN72_INTERNAL_2fda2f0d_36_flash_bwd_hdim32_bf16_causal_sm80_cu_93b96ec2_33064cute7productE)
_ZN72_INTERNAL_2fda2f0d_36_flash_bwd_hdim32_bf16_causal_sm80_cu_93b96ec2_33064cute7productE:
	.zero		1
	.type		_ZN72_INTERNAL_2fda2f0d_36_flash_bwd_hdim32_bf16_causal_sm80_cu_93b96ec2_33064cuda3std3__45__cpo3endE,@object
	.size		_ZN72_INTERNAL_2fda2f0d_36_flash_bwd_hdim32_bf16_causal_sm80_cu_93b96ec2_33064cuda3std3__45__cpo3endE,(_ZN72_INTERNAL_2fda2f0d_36_flash_bwd_hdim32_bf16_causal_sm80_cu_93b96ec2_33064cuda3std3__419piecewise_constructE - _ZN72_INTERNAL_2fda2f0d_36_flash_bwd_hdim32_bf16_causal_sm80_cu_93b96ec2_33064cuda3std3__45__cpo3endE)
_ZN72_INTERNAL_2fda2f0d_36_flash_bwd_hdim32_bf16_causal_sm80_cu_93b96ec2_33064cuda3std3__45__cpo3endE:
	.zero		1
	.type		_ZN72_INTERNAL_2fda2f0d_36_flash_bwd_hdim32_bf16_causal_sm80_cu_93b96ec2_33064cuda3std3__419piecewise_constructE,@object
	.size		_ZN72_INTERNAL_2fda2f0d_36_flash_bwd_hdim32_bf16_causal_sm80_cu_93b96ec2_33064cuda3std3__419piecewise_constructE,(_ZN72_INTERNAL_2fda2f0d_36_flash_bwd_hdim32_bf16_causal_sm80_cu_93b96ec2_33064cuda3std3__45__cpo4cendE - _ZN72_INTERNAL_2fda2f0d_36_flash_bwd_hdim32_bf16_causal_sm80_cu_93b96ec2_33064cuda3std3__419piecewise_constructE)
_ZN72_INTERNAL_2fda2f0d_36_flash_bwd_hdim32_bf16_causal_sm80_cu_93b96ec2_33064cuda3std3__419piecewise_constructE:
	.zero		1
	.type		_ZN72_INTERNAL_2fda2f0d_36_flash_bwd_hdim32_bf16_causal_sm80_cu_93b96ec2_33064cuda3std3__45__cpo4cendE,@object
	.size		_ZN72_INTERNAL_2fda2f0d_36_flash_bwd_hdim32_bf16_causal_sm80_cu_93b96ec2_33064cuda3std3__45__cpo4cendE,(_ZN72_INTERNAL_2fda2f0d_36_flash_bwd_hdim32_bf16_causal_sm80_cu_93b96ec2_33064cuda3std6ranges3__45__cpo4swapE - _ZN72_INTERNAL_2fda2f0d_36_flash_bwd_hdim32_bf16_causal_sm80_cu_93b96ec2_33064cuda3std3__45__cpo4cendE)
_ZN72_INTERNAL_2fda2f0d_36_flash_bwd_hdim32_bf16_causal_sm80_cu_93b96ec2_33064cuda3std3__45__cpo4cendE:
	.zero		1
	.type		_ZN72_INTERNAL_2fda2f0d_36_flash_bwd_hdim32_bf16_causal_sm80_cu_93b96ec2_33064cuda3std6ranges3__45__cpo4swapE,@object
	.size		_ZN72_INTERNAL_2fda2f0d_36_flash_bwd_hdim32_bf16_causal_sm80_cu_93b96ec2_33064cuda3std6ranges3__45__cpo4swapE,(.L_7 - _ZN72_INTERNAL_2fda2f0d_36_flash_bwd_hdim32_bf16_causal_sm80_cu_93b96ec2_33064cuda3std6ranges3__45__cpo4swapE)
_ZN72_INTERNAL_2fda2f0d_36_flash_bwd_hdim32_bf16_causal_sm80_cu_93b96ec2_33064cuda3std6ranges3__45__cpo4swapE:
	.zero		1
.L_7:


//--------------------- .nv.shared._ZN5flash44flash_bwd_dq_dk_dv_loop_seqk_parallel_kernelI23Flash_bwd_kernel_traitsILi32ELi128ELi128ELi8ELi4ELi4ELi4ELb1ELb0EN7cutlass10bfloat16_tE19Flash_kernel_traitsILi32ELi128ELi128ELi8ES3_EELb0ELb1ELb0ELb0ELb1ELb1ELb0EEEvNS_16Flash_bwd_paramsE --------------------------
	.section	.nv.shared._ZN5flash44flash_bwd_dq_dk_dv_loop_seqk_parallel_kernelI23Flash_bwd_kernel_traitsILi32ELi128ELi128ELi8ELi4ELi4ELi4ELb1ELb0EN7cutlass10bfloat16_tE19Flash_kernel_traitsILi32ELi128ELi128ELi8ES3_EELb0ELb1ELb0ELb0ELb1ELb1ELb0EEEvNS_16Flash_bwd_paramsE,"aw",@nobits
	.sectionflags	@""
	.align	16


//--------------------- .nv.shared._ZN5flash44flash_bwd_dq_dk_dv_loop_seqk_parallel_kernelI23Flash_bwd_kernel_traitsILi32ELi128ELi128ELi8ELi4ELi4ELi4ELb1ELb0EN7cutlass10bfloat16_tE19Flash_kernel_traitsILi32ELi128ELi128ELi8ES3_EELb0ELb1ELb0ELb0ELb0ELb1ELb0EEEvNS_16Flash_bwd_paramsE --------------------------
	.section	.nv.shared._ZN5flash44flash_bwd_dq_dk_dv_loop_seqk_parallel_kernelI23Flash_bwd_kernel_traitsILi32ELi128ELi128ELi8ELi4ELi4ELi4ELb1ELb0EN7cutlass10bfloat16_tE19Flash_kernel_traitsILi32ELi128ELi128ELi8ES3_EELb0ELb1ELb0ELb0ELb0ELb1ELb0EEEvNS_16Flash_bwd_paramsE,"aw",@nobits
	.sectionflags	@""
	.align	16


//--------------------- .nv.shared._ZN5flash44flash_bwd_dq_dk_dv_loop_seqk_parallel_kernelI23Flash_bwd_kernel_traitsILi32ELi128ELi128ELi8ELi4ELi4ELi4ELb1ELb0EN7cutlass10bfloat16_tE19Flash_kernel_traitsILi32ELi128ELi128ELi8ES3_EELb0ELb1ELb0ELb1ELb0ELb0ELb0EEEvNS_16Flash_bwd_paramsE --------------------------
	.section	.nv.shared._ZN5flash44flash_bwd_dq_dk_dv_loop_seqk_parallel_kernelI23Flash_bwd_kernel_traitsILi32ELi128ELi128ELi8ELi4ELi4ELi4ELb1ELb0EN7cutlass10bfloat16_tE19Flash_kernel_traitsILi32ELi128ELi128ELi8ES3_EELb0ELb1ELb0ELb1ELb0ELb0ELb0EEEvNS_16Flash_bwd_paramsE,"aw",@nobits
	.sectionflags	@""
	.align	16


//--------------------- .nv.shared._ZN5flash27flash_bwd_convert_dq_kernelI23Flash_bwd_kernel_traitsILi32ELi128ELi128ELi8ELi4ELi4ELi4ELb1ELb0EN7cutlass10bfloat16_tE19Flash_kernel_traitsILi32ELi128ELi128ELi8ES3_EEEEvNS_16Flash_bwd_paramsEi --------------------------
	.section	.nv.shared._ZN5flash27flash_bwd_convert_dq_kernelI23Flash_bwd_kernel_traitsILi32ELi128ELi128ELi8ELi4ELi4ELi4ELb1ELb0EN7cutlass10bfloat16_tE19Flash_kernel_traitsILi32ELi128ELi128ELi8ES3_EEEEvNS_16Flash_bwd_paramsEi,"aw",@nobits
	.sectionflags	@""
	.align	16


//--------------------- .nv.shared._ZN5flash44flash_bwd_dq_dk_dv_loop_seqk_parallel_kernelI23Flash_bwd_kernel_traitsILi32ELi128ELi128ELi8ELi4ELi4ELi4ELb1ELb0EN7cutlass10bfloat16_tE19Flash_kernel_traitsILi32ELi128ELi128ELi8ES3_EELb1ELb1ELb0ELb0ELb0ELb0ELb0EEEvNS_16Flash_bwd_paramsE --------------------------
	.section	.nv.shared._ZN5flash44flash_bwd_dq_dk_dv_loop_seqk_parallel_kernelI23Flash_bwd_kernel_traitsILi32ELi128ELi128ELi8ELi4ELi4ELi4ELb1ELb0EN7cutlass10bfloat16_tE19Flash_kernel_traitsILi32ELi128ELi128ELi8ES3_EELb1ELb1ELb0ELb0ELb0ELb0ELb0EEEvNS_16Flash_bwd_paramsE,"aw",@nobits
	.sectionflags	@""
	.align	16


//--------------------- .nv.shared._ZN5flash44flash_bwd_dq_dk_dv_loop_seqk_parallel_kernelI23Flash_bwd_kernel_traitsILi32ELi128ELi128ELi8ELi4ELi4ELi4ELb1ELb0EN7cutlass10bfloat16_tE19Flash_kernel_traitsILi32ELi128ELi128ELi8ES3_EELb0ELb1ELb0ELb0ELb0ELb0ELb1EEEvNS_16Flash_bwd_paramsE --------------------------
	.section	.nv.shared._ZN5flash44flash_bwd_dq_dk_dv_loop_seqk_parallel_kernelI23Flash_bwd_kernel_traitsILi32ELi128ELi128ELi8ELi4ELi4ELi4ELb1ELb0EN7cutlass10bfloat16_tE19Flash_kernel_traitsILi32ELi128ELi128ELi8ES3_EELb0ELb1ELb0ELb0ELb0ELb0ELb1EEEvNS_16Flash_bwd_paramsE,"aw",@nobits
	.sectionflags	@""
	.align	16


//--------------------- .nv.shared._ZN5flash44flash_bwd_dq_dk_dv_loop_seqk_parallel_kernelI23Flash_bwd_kernel_traitsILi32ELi128ELi128ELi8ELi4ELi4ELi4ELb1ELb0EN7cutlass10bfloat16_tE19Flash_kernel_traitsILi32ELi128ELi128ELi8ES3_EELb1ELb1ELb0ELb0ELb1ELb1ELb0EEEvNS_16Flash_bwd_paramsE --------------------------
	.section	.nv.shared._ZN5flash44flash_bwd_dq_dk_dv_loop_seqk_parallel_kernelI23Flash_bwd_kernel_traitsILi32ELi128ELi128ELi8ELi4ELi4ELi4ELb1ELb0EN7cutlass10bfloat16_tE19Flash_kernel_traitsILi32ELi128ELi128ELi8ES3_EELb1ELb1ELb0ELb0ELb1ELb1ELb0EEEvNS_16Flash_bwd_paramsE,"aw",@nobits
	.sectionflags	@""
	.align	16


//--------------------- .nv.shared._ZN5flash44flash_bwd_dq_dk_dv_loop_seqk_parallel_kernelI23Flash_bwd_kernel_traitsILi32ELi128ELi128ELi8ELi4ELi4ELi4ELb1ELb0EN7cutlass10bfloat16_tE19Flash_kernel_traitsILi32ELi128ELi128ELi8ES3_EELb0ELb1ELb0ELb0ELb1ELb1ELb1EEEvNS_16Flash_bwd_paramsE --------------------------
	.section	.nv.shared._ZN5flash44flash_bwd_dq_dk_dv_loop_seqk_parallel_kernelI23Flash_bwd_kernel_traitsILi32ELi128ELi128ELi8ELi4ELi4ELi4ELb1ELb0EN7cutlass10bfloat16_tE19Flash_kernel_traitsILi32ELi128ELi128ELi8ES3_EELb0ELb1ELb0ELb0ELb1ELb1ELb1EEEvNS_16Flash_bwd_paramsE,"aw",@nobits
	.sectionflags	@""
	.align	16


//--------------------- .nv.shared._ZN5flash44flash_bwd_dq_dk_dv_loop_seqk_parallel_kernelI23Flash_bwd_kernel_traitsILi32ELi128ELi128ELi8ELi4ELi4ELi4ELb1ELb0EN7cutlass10bfloat16_tE19Flash_kernel_traitsILi32ELi128ELi128ELi8ES3_EELb1ELb1ELb0ELb0ELb0ELb1ELb0EEEvNS_16Flash_bwd_paramsE --------------------------
	.section	.nv.shared._ZN5flash44flash_bwd_dq_dk_dv_loop_seqk_parallel_kernelI23Flash_bwd_kernel_traitsILi32ELi128ELi128ELi8ELi4ELi4ELi4ELb1ELb0EN7cutlass10bfloat16_tE19Flash_kernel_traitsILi32ELi128ELi128ELi8ES3_EELb1ELb1ELb0ELb0ELb0ELb1ELb0EEEvNS_16Flash_bwd_paramsE,"aw",@nobits
	.sectionflags	@""
	.align	16


//--------------------- .nv.shared._ZN5flash44flash_bwd_dq_dk_dv_loop_seqk_parallel_kernelI23Flash_bwd_kernel_traitsILi32ELi128ELi128ELi8ELi4ELi4ELi4ELb1ELb0EN7cutlass10bfloat16_tE19Flash_kernel_traitsILi32ELi128ELi128ELi8ES3_EELb0ELb1ELb0ELb0ELb0ELb1ELb1EEEvNS_16Flash_bwd_paramsE --------------------------
	.section	.nv.shared._ZN5flash44flash_bwd_dq_dk_dv_loop_seqk_parallel_kernelI23Flash_bwd_kernel_traitsILi32ELi128ELi128ELi8ELi4ELi4ELi4ELb1ELb0EN7cutlass10bfloat16_tE19Flash_kernel_traitsILi32ELi128ELi128ELi8ES3_EELb0ELb1ELb0ELb0ELb0ELb1ELb1EEEvNS_16Flash_bwd_paramsE,"aw",@nobits
	.sectionflags	@""
	.align	16


//--------------------- .nv.shared._ZN5flash44flash_bwd_dq_dk_dv_loop_seqk_parallel_kernelI23Flash_bwd_kernel_traitsILi32ELi128ELi128ELi8ELi4ELi4ELi4ELb1ELb0EN7cutlass10bfloat16_tE19Flash_kernel_traitsILi32ELi128ELi128ELi8ES3_EELb1ELb1ELb0ELb1ELb0ELb0ELb0EEEvNS_16Flash_bwd_paramsE --------------------------
	.section	.nv.shared._ZN5flash44flash_bwd_dq_dk_dv_loop_seqk_parallel_kernelI23Flash_bwd_kernel_traitsILi32ELi128ELi128ELi8ELi4ELi4ELi4ELb1ELb0EN7cutlass10bfloat16_tE19Flash_kernel_traitsILi32ELi128ELi128ELi8ES3_EELb1ELb1ELb0ELb1ELb0ELb0ELb0EEEvNS_16Flash_bwd_paramsE,"aw",@nobits
	.sectionflags	@""
	.align	16


//--------------------- .nv.shared._ZN5flash44flash_bwd_dq_dk_dv_loop_seqk_parallel_kernelI23Flash_bwd_kernel_traitsILi32ELi128ELi128ELi8ELi4ELi4ELi4ELb1ELb0EN7cutlass10bfloat16_tE19Flash_kernel_traitsILi32ELi128ELi128ELi8ES3_EELb0ELb1ELb0ELb1ELb0ELb0ELb1EEEvNS_16Flash_bwd_paramsE --------------------------
	.section	.nv.shared._ZN5flash44flash_bwd_dq_dk_dv_loop_seqk_parallel_kernelI23Flash_bwd_kernel_traitsILi32ELi128ELi128ELi8ELi4ELi4ELi4ELb1ELb0EN7cutlass10bfloat16_tE19Flash_kernel_traitsILi32ELi128ELi128ELi8ES3_EELb0ELb1ELb0ELb1ELb0ELb0ELb1EEEvNS_16Flash_bwd_paramsE,"aw",@nobits
	.sectionflags	@""
	.align	16


//--------------------- .nv.shared._ZN5flash25flash_bwd_dot_do_o_kernelILb0E23Flash_bwd_kernel_traitsILi32ELi128ELi128ELi8ELi4ELi4ELi4ELb1ELb0EN7cutlass10bfloat16_tE19Flash_kernel_traitsILi32ELi128ELi128ELi8ES3_EEEEvNS_16Flash_bwd_paramsE --------------------------
	.section	.nv.shared._ZN5flash25flash_bwd_dot_do_o_kernelILb0E23Flash_bwd_kernel_traitsILi32ELi128ELi128ELi8ELi4ELi4ELi4ELb1ELb0EN7cutlass10bfloat16_tE19Flash_kernel_traitsILi32ELi128ELi128ELi8ES3_EEEEvNS_16Flash_bwd_paramsE,"aw",@nobits
	.sectionflags	@""
	.align	16


//--------------------- .nv.shared._ZN5flash25flash_bwd_dot_do_o_kernelILb1E23Flash_bwd_kernel_traitsILi32ELi128ELi128ELi8ELi4ELi4ELi4ELb1ELb0EN7cutlass10bfloat16_tE19Flash_kernel_traitsILi32ELi128ELi128ELi8ES3_EEEEvNS_16Flash_bwd_paramsE --------------------------
	.section	.nv.shared._ZN5flash25flash_bwd_dot_do_o_kernelILb1E23Flash_bwd_kernel_traitsILi32ELi128ELi128ELi8ELi4ELi4ELi4ELb1ELb0EN7cutlass10bfloat16_tE19Flash_kernel_traitsILi32ELi128ELi128ELi8ES3_EEEEvNS_16Flash_bwd_paramsE,"aw",@nobits
	.sectionflags	@""
	.align	16


//--------------------- .nv.shared._ZN5flash27flash_bwd_convert_dq_kernelI23Flash_bwd_kernel_traitsILi32ELi128ELi128ELi8ELi4ELi4ELi4ELb0ELb0EN7cutlass10bfloat16_tE19Flash_kernel_traitsILi32ELi128ELi128ELi8ES3_EEEEvNS_16Flash_bwd_paramsEi --------------------------
	.section	.nv.shared._ZN5flash27flash_bwd_convert_dq_kernelI23Flash_bwd_kernel_traitsILi32ELi128ELi128ELi8ELi4ELi4ELi4ELb0ELb0EN7cutlass10bfloat16_tE19Flash_kernel_traitsILi32ELi128ELi128ELi8ES3_EEEEvNS_16Flash_bwd_paramsEi,"aw",@nobits
	.sectionflags	@""
	.align	16


//--------------------- .nv.shared._ZN5flash44flash_bwd_dq_dk_dv_loop_seqk_parallel_kernelI23Flash_bwd_kernel_traitsILi32ELi128ELi128ELi8ELi4ELi4ELi4ELb0ELb0EN7cutlass10bfloat16_tE19Flash_kernel_traitsILi32ELi128ELi128ELi8ES3_EELb1ELb1ELb0ELb0ELb0ELb0ELb0EEEvNS_16Flash_bwd_paramsE --------------------------
	.section	.nv.shared._ZN5flash44flash_bwd_dq_dk_dv_loop_seqk_parallel_kernelI23Flash_bwd_kernel_traitsILi32ELi128ELi128ELi8ELi4ELi4ELi4ELb0ELb0EN7cutlass10bfloat16_tE19Flash_kernel_traitsILi32ELi128ELi128ELi8ES3_EELb1ELb1ELb0ELb0ELb0ELb0ELb0EEEvNS_16Flash_bwd_paramsE,"aw",@nobits
	.sectionflags	@""
	.align	16


//--------------------- .nv.shared._ZN5flash44flash_bwd_dq_dk_dv_loop_seqk_parallel_kernelI23Flash_bwd_kernel_traitsILi32ELi128ELi128ELi8ELi4ELi4ELi4ELb0ELb0EN7cutlass10bfloat16_tE19Flash_kernel_traitsILi32ELi128ELi128ELi8ES3_EELb0ELb1ELb0ELb0ELb0ELb0ELb1EEEvNS_16Flash_bwd_paramsE --------------------------
	.section	.nv.shared._ZN5flash44flash_bwd_dq_dk_dv_loop_seqk_parallel_kernelI23Flash_bwd_kernel_traitsILi32ELi128ELi128ELi8ELi4ELi4ELi4ELb0ELb0EN7cutlass10bfloat16_tE19Flash_kernel_traitsILi32ELi128ELi128ELi8ES3_EELb0ELb1ELb0ELb0ELb0ELb0ELb1EEEvNS_16Flash_bwd_paramsE,"aw",@nobits
	.sectionflags	@""
	.align	16


//--------------------- .nv.shared._ZN5flash44flash_bwd_dq_dk_dv_loop_seqk_parallel_kernelI23Flash_bwd_kernel_traitsILi32ELi128ELi128ELi8ELi4ELi4ELi4ELb0ELb0EN7cutlass10bfloat16_tE19Flash_kernel_traitsILi32ELi128ELi128ELi8ES3_EELb1ELb1ELb0ELb0ELb1ELb1ELb0EEEvNS_16Flash_bwd_paramsE --------------------------
	.section	.nv.shared._ZN5flash44flash_bwd_dq_dk_dv_loop_seqk_parallel_kernelI23Flash_bwd_kernel_traitsILi32ELi128ELi128ELi8ELi4ELi4ELi4ELb0ELb0EN7cutlass10bfloat16_tE19Flash_kernel_traitsILi32ELi128ELi128ELi8ES3_EELb1ELb1ELb0ELb0ELb1ELb1ELb0EEEvNS_16Flash_bwd_paramsE,"aw",@nobits
	.sectionflags	@""
	.align	16


//--------------------- .nv.shared._ZN5flash44flash_bwd_dq_dk_dv_loop_seqk_parallel_kernelI23Flash_bwd_kernel_traitsILi32ELi128ELi128ELi8ELi4ELi4ELi4ELb0ELb0EN7cutlass10bfloat16_tE19Flash_kernel_traitsILi32ELi128ELi128ELi8ES3_EELb0ELb1ELb0ELb0ELb1ELb1ELb1EEEvNS_16Flash_bwd_paramsE --------------------------
	.section	.nv.shared._ZN5flash44flash_bwd_dq_dk_dv_loop_seqk_parallel_kernelI23Flash_bwd_kernel_traitsILi32ELi128ELi128ELi8ELi4ELi4ELi4ELb0ELb0EN7cutlass10bfloat16_tE19Flash_kernel_traitsILi32ELi128ELi128ELi8ES3_EELb0ELb1ELb0ELb0ELb1ELb1ELb1EEEvNS_16Flash_bwd_paramsE,"aw",@nobits
	.sectionflags	@""
	.align	16


//--------------------- .nv.shared._ZN5flash44flash_bwd_dq_dk_dv_loop_seqk_parallel_kernelI23Flash_bwd_kernel_traitsILi32ELi128ELi128ELi8ELi4ELi4ELi4ELb0ELb0EN7cutlass10bfloat16_tE19Flash_kernel_traitsILi32ELi128ELi128ELi8ES3_EELb1ELb1ELb0ELb0ELb0ELb1ELb0EEEvNS_16Flash_bwd_paramsE --------------------------
	.section	.nv.shared._ZN5flash44flash_bwd_dq_dk_dv_loop_seqk_parallel_kernelI23Flash_bwd_kernel_traitsILi32ELi128ELi128ELi8ELi4ELi4ELi4ELb0ELb0EN7cutlass10bfloat16_tE19Flash_kernel_traitsILi32ELi128ELi128ELi8ES3_EELb1ELb1ELb0ELb0ELb0ELb1ELb0EEEvNS_16Flash_bwd_paramsE,"aw",@nobits
	.sectionflags	@""
	.align	16


//--------------------- .nv.shared._ZN5flash44flash_bwd_dq_dk_dv_loop_seqk_parallel_kernelI23Flash_bwd_kernel_traitsILi32ELi128ELi128ELi8ELi4ELi4ELi4ELb0ELb0EN7cutlass10bfloat16_tE19Flash_kernel_traitsILi32ELi128ELi128ELi8ES3_EELb0ELb1ELb0ELb0ELb0ELb1ELb1EEEvNS_16Flash_bwd_paramsE --------------------------
	.section	.nv.shared._ZN5flash44flash_bwd_dq_dk_dv_loop_seqk_parallel_kernelI23Flash_bwd_kernel_traitsILi32ELi128ELi128ELi8ELi4ELi4ELi4ELb0ELb0EN7cutlass10bfloat16_tE19Flash_kernel_traitsILi32ELi128ELi128ELi8ES3_EELb0ELb1ELb0ELb0ELb0ELb1ELb1EEEvNS_16Flash_bwd_paramsE,"aw",@nobits
	.sectionflags	@""
	.align	16


//--------------------- .nv.shared._ZN5flash44flash_bwd_dq_dk_dv_loop_seqk_parallel_kernelI23Flash_bwd_kernel_traitsILi32ELi128ELi128ELi8ELi4ELi4ELi4ELb0ELb0EN7cutlass10bfloat16_tE19Flash_kernel_traitsILi32ELi128ELi128ELi8ES3_EELb1ELb1ELb0ELb1ELb0ELb0ELb0EEEvNS_16Flash_bwd_paramsE --------------------------
	.section	.nv.shared._ZN5flash44flash_bwd_dq_dk_dv_loop_seqk_parallel_kernelI23Flash_bwd_kernel_traitsILi32ELi128ELi128ELi8ELi4ELi4ELi4ELb0ELb0EN7cutlass10bfloat16_tE19Flash_kernel_traitsILi32ELi128ELi128ELi8ES3_EELb1ELb1ELb0ELb1ELb0ELb0ELb0EEEvNS_16Flash_bwd_paramsE,"aw",@nobits
	.sectionflags	@""
	.align	16


//--------------------- .nv.shared._ZN5flash44flash_bwd_dq_dk_dv_loop_seqk_parallel_kernelI23Flash_bwd_kernel_traitsILi32ELi128ELi128ELi8ELi4ELi4ELi4ELb0ELb0EN7cutlass10bfloat16_tE19Flash_kernel_traitsILi32ELi128ELi128ELi8ES3_EELb0ELb1ELb0ELb1ELb0ELb0ELb1EEEvNS_16Flash_bwd_paramsE --------------------------
	.section	.nv.shared._ZN5flash44flash_bwd_dq_dk_dv_loop_seqk_parallel_kernelI23Flash_bwd_kernel_traitsILi32ELi128ELi128ELi8ELi4ELi4ELi4ELb0ELb0EN7cutlass10bfloat16_tE19Flash_kernel_traitsILi32ELi128ELi128ELi8ES3_EELb0ELb1ELb0ELb1ELb0ELb0ELb1EEEvNS_16Flash_bwd_paramsE,"aw",@nobits
	.sectionflags	@""
	.align	16


//--------------------- .nv.shared._ZN5flash25flash_bwd_dot_do_o_kernelILb0E23Flash_bwd_kernel_traitsILi32ELi128ELi128ELi8ELi4ELi4ELi4ELb0ELb0EN7cutlass10bfloat16_tE19Flash_kernel_traitsILi32ELi128ELi128ELi8ES3_EEEEvNS_16Flash_bwd_paramsE --------------------------
	.section	.nv.shared._ZN5flash25flash_bwd_dot_do_o_kernelILb0E23Flash_bwd_kernel_traitsILi32ELi128ELi128ELi8ELi4ELi4ELi4ELb0ELb0EN7cutlass10bfloat16_tE19Flash_kernel_traitsILi32ELi128ELi128ELi8ES3_EEEEvNS_16Flash_bwd_paramsE,"aw",@nobits
	.sectionflags	@""
	.align	16


//--------------------- .nv.shared._ZN5flash25flash_bwd_dot_do_o_kernelILb1E23Flash_bwd_kernel_traitsILi32ELi128ELi128ELi8ELi4ELi4ELi4ELb0ELb0EN7cutlass10bfloat16_tE19Flash_kernel_traitsILi32ELi128ELi128ELi8ES3_EEEEvNS_16Flash_bwd_paramsE --------------------------
	.section	.nv.shared._ZN5flash25flash_bwd_dot_do_o_kernelILb1E23Flash_bwd_kernel_traitsILi32ELi128ELi128ELi8ELi4ELi4ELi4ELb0ELb0EN7cutlass10bfloat16_tE19Flash_kernel_traitsILi32ELi128ELi128ELi8ES3_EEEEvNS_16Flash_bwd_paramsE,"aw",@nobits
	.sectionflags	@""
	.align	16
